// auto-generated by cutlass_sweep.conv — config: {"arch": "sm_100", "cluster_m": 2, "cluster_n": 1, "conv_kind": "wgrad", "dtype": "tf32", "ndim": 2, "tile_k": 64, "tile_m": 128, "tile_n": 128}
#include "cutlass/cutlass.h"
#include "cute/tensor.hpp"
#include "cutlass/kernel_hardware_info.hpp"
#include "cutlass/conv/convolution.h"
#include "cutlass/conv/dispatch_policy.hpp"
#include "cutlass/conv/collective/collective_builder.hpp"
#include "cutlass/conv/kernel/conv_universal.hpp"
#include "cutlass/conv/device/conv_universal_adapter.hpp"
#include "cutlass/epilogue/collective/collective_builder.hpp"

using namespace cute;
using Elem = cutlass::tfloat32_t;
using Acc  = float;
using LayoutAB = cutlass::layout::TensorNHWC;
using LayoutC  = cutlass::layout::TensorKCSR;
constexpr auto ConvOp = cutlass::conv::Operator::kWgrad;
using TileShape    = Shape<_128, Shape<_128>, Shape<_64>>;
using ClusterShape = Shape<_2, _1, _1>;

using CollectiveEpilogue = typename cutlass::epilogue::collective::CollectiveBuilder<
    cutlass::arch::Sm100, cutlass::arch::OpClassTensorOp,
    TileShape, ClusterShape,
    cutlass::epilogue::collective::EpilogueTileAuto,
    Acc, Acc,
    Elem, LayoutC, 128 / cutlass::sizeof_bits<Elem>::value,
    Elem, LayoutC, 128 / cutlass::sizeof_bits<Elem>::value,
    cutlass::epilogue::collective::EpilogueScheduleAuto
  >::CollectiveOp;

using CollectiveMainloop = typename cutlass::conv::collective::CollectiveBuilder<
    cutlass::arch::Sm100, cutlass::arch::OpClassTensorOp, ConvOp,
    Elem, LayoutAB, 128 / cutlass::sizeof_bits<Elem>::value,
    Elem, LayoutAB, 128 / cutlass::sizeof_bits<Elem>::value,
    Acc,
    TileShape, ClusterShape,
    cutlass::conv::collective::StageCountAutoCarveout<
        static_cast<int>(sizeof(typename CollectiveEpilogue::SharedStorage))>,
    cutlass::conv::collective::KernelScheduleAuto
  >::CollectiveOp;

using ProblemShape = cutlass::conv::ConvProblemShape<
    ConvOp, CollectiveMainloop::DispatchPolicy::NumSpatialDimensions>;
using ConvKernel = cutlass::conv::kernel::ConvUniversal<
    ProblemShape, CollectiveMainloop, CollectiveEpilogue>;
using Conv = cutlass::conv::device::ConvUniversalAdapter<ConvKernel>;

auto* _anchor = &cutlass::device_kernel<ConvKernel>;


// ===== COMPILED SASS (sm_100a) =====

	.target	sm_100a

	.elftype	@"ET_EXEC"


//--------------------- .note.nv.tkinfo           --------------------------
	.section	.note.nv.tkinfo,"",@"SHT_NOTE"
	.sectionflags	@"SHF_NOTE_NV_TKINFO"
	.tkinfo
        /*0018*/ 	.word	0x00000002
        /*0030*/ 	.string	""
        /*0030*/ 	.string	"ptxas"
        /*0030*/ 	.string	"Cuda compilation tools, release 13.0, V13.0.88"
        /*0030*/ 	.string	"Build cuda_13.0.r13.0/compiler.36424714_0"
        /*0030*/ 	.string	"-arch sm_100a -m 64 "



//--------------------- .note.nv.cuinfo           --------------------------
	.section	.note.nv.cuinfo,"",@"SHT_NOTE"
	.sectionflags	@"SHF_NOTE_NV_CUINFO"
        /*0018*/ 	.short	0x0002
        /*001a*/ 	.short	0x0064
        /*001c*/ 	.short	0x0082
	.zero		2


//--------------------- .nv.info                  --------------------------
	.section	.nv.info,"",@"SHT_CUDA_INFO"
	.align	4


	//----- nvinfo : EIATTR_REGCOUNT
	.align		4
        /*0000*/ 	.byte	0x04, 0x2f
        /*0002*/ 	.short	(.L_19 - .L_18)
	.align		4
.L_18:
        /*0004*/ 	.word	index@(_ZN7cutlass13device_kernelINS_4conv6kernel13ConvUniversalINS1_16ConvProblemShapeILNS1_8OperatorE2ELi2EEENS1_10collective14CollectiveConvINS1_47MainloopSm100TmaUmmaWarpSpecializedImplicitGemmILS5_2ELi6ELi2ELi1ELi2EN4cute5tupleIJNSA_1CILi2EEENSC_ILi1EEESE_EEEEENSB_IJNSC_ILi128EEENSB_IJSH_EEENSB_IJNSC_ILi64EEEEEEEEENS_10tfloat32_tESM_NSA_8TiledMMAINSA_8MMA_AtomIJNSA_23SM100_MMA_TF32_2x1SM_SSISM_SM_fLi128ELi128ELNSA_4UMMA5MajorE1ELSR_1ELNSQ_7ScaleInE0ELSS_0EEEEEENSA_6LayoutINSB_IJSE_SE_SE_EEENSB_IJNSC_ILi0EEESX_SX_EEEEENSB_IJNSA_10UnderscoreES10_S10_EEEEENS7_6detail27Sm100ImplicitGemmTileTraitsINSA_18SM100_TMA_2SM_LOADENSA_14ComposedLayoutINSA_7SwizzleILi2ELi5ELi2EEENSA_18smem_ptr_flag_bitsILi32EEENSV_INSB_IJNSC_ILi32EEENSC_ILi4EEEEEENSB_IJSE_S1B_EEEEEEEvEENS14_INSA_25SM100_TMA_2SM_LOAD_IM2COLES1G_vEEEENS_8epilogue10collective18CollectiveEpilogueINS1L_23Sm100TmaWarpSpecializedILi4ELi2ELi16ELb1ELb0EEEJNSB_IJSJ_SI_SK_EEENSB_IJNSV_ISJ_SE_EENSV_INSB_IJNSC_ILi16EEESD_EEENSB_IJSE_SJ_EEEEEEEESM_NSB_IJlNSB_IJSE_llEEESX_EEESM_S1Y_NS1L_6fusion15FusionCallbacksIS1P_NS1Z_17LinearCombinationISM_fSM_fLNS_15FloatRoundStyleE2EEES1Q_S1W_JEEENSA_5SM1004TMEM4LOAD26SM100_TMEM_LOAD_32dp32b16xENSA_13SM90_TMA_LOADENS16_INS17_ILi2ELi4ELi3EEES1A_NSV_INSB_IJNSC_ILi8EEES1S_EEENSB_IJS1S_SE_EEEEEEENSA_39AutoVectorizingCopyWithAssumedAlignmentILi128EEENSA_14SM90_TMA_STOREES2F_S2H_S2H_EEEvvEEEEvNT_6ParamsE)
        /*0008*/ 	.word	0x0000004f


	//----- nvinfo : EIATTR_FRAME_SIZE
	.align		4
.L_19:
        /*000c*/ 	.byte	0x04, 0x11
        /*000e*/ 	.short	(.L_21 - .L_20)
	.align		4
.L_20:
        /*0010*/ 	.word	index@($__internal_2_$__cuda_sm10x_tcgen05_guardrail_trap_unallocated_columns_being_dealloced)
        /*0014*/ 	.word	0x00000008


	//----- nvinfo : EIATTR_FRAME_SIZE
	.align		4
.L_21:
        /*0018*/ 	.byte	0x04, 0x11
        /*001a*/ 	.short	(.L_23 - .L_22)
	.align		4
.L_22:
        /*001c*/ 	.word	index@($__internal_1_$__cuda_sm10x_tcgen05_guardrail_trap_phase_invalid_during_alloc)
        /*0020*/ 	.word	0x00000008


	//----- nvinfo : EIATTR_FRAME_SIZE
	.align		4
.L_23:
        /*0024*/ 	.byte	0x04, 0x11
        /*0026*/ 	.short	(.L_25 - .L_24)
	.align		4
.L_24:
        /*0028*/ 	.word	index@($__internal_0_$__cuda_sm10x_tcgen05_guardrail_trap_col_being_dealloced_not_returned_by_alloc)
        /*002c*/ 	.word	0x00000008


	//----- nvinfo : EIATTR_FRAME_SIZE
	.align		4
.L_25:
        /*0030*/ 	.byte	0x04, 0x11
        /*0032*/ 	.short	(.L_27 - .L_26)
	.align		4
.L_26:
        /*0034*/ 	.word	index@(_ZN7cutlass13device_kernelINS_4conv6kernel13ConvUniversalINS1_16ConvProblemShapeILNS1_8OperatorE2ELi2EEENS1_10collective14CollectiveConvINS1_47MainloopSm100TmaUmmaWarpSpecializedImplicitGemmILS5_2ELi6ELi2ELi1ELi2EN4cute5tupleIJNSA_1CILi2EEENSC_ILi1EEESE_EEEEENSB_IJNSC_ILi128EEENSB_IJSH_EEENSB_IJNSC_ILi64EEEEEEEEENS_10tfloat32_tESM_NSA_8TiledMMAINSA_8MMA_AtomIJNSA_23SM100_MMA_TF32_2x1SM_SSISM_SM_fLi128ELi128ELNSA_4UMMA5MajorE1ELSR_1ELNSQ_7ScaleInE0ELSS_0EEEEEENSA_6LayoutINSB_IJSE_SE_SE_EEENSB_IJNSC_ILi0EEESX_SX_EEEEENSB_IJNSA_10UnderscoreES10_S10_EEEEENS7_6detail27Sm100ImplicitGemmTileTraitsINSA_18SM100_TMA_2SM_LOADENSA_14ComposedLayoutINSA_7SwizzleILi2ELi5ELi2EEENSA_18smem_ptr_flag_bitsILi32EEENSV_INSB_IJNSC_ILi32EEENSC_ILi4EEEEEENSB_IJSE_S1B_EEEEEEEvEENS14_INSA_25SM100_TMA_2SM_LOAD_IM2COLES1G_vEEEENS_8epilogue10collective18CollectiveEpilogueINS1L_23Sm100TmaWarpSpecializedILi4ELi2ELi16ELb1ELb0EEEJNSB_IJSJ_SI_SK_EEENSB_IJNSV_ISJ_SE_EENSV_INSB_IJNSC_ILi16EEESD_EEENSB_IJSE_SJ_EEEEEEEESM_NSB_IJlNSB_IJSE_llEEESX_EEESM_S1Y_NS1L_6fusion15FusionCallbacksIS1P_NS1Z_17LinearCombinationISM_fSM_fLNS_15FloatRoundStyleE2EEES1Q_S1W_JEEENSA_5SM1004TMEM4LOAD26SM100_TMEM_LOAD_32dp32b16xENSA_13SM90_TMA_LOADENS16_INS17_ILi2ELi4ELi3EEES1A_NSV_INSB_IJNSC_ILi8EEES1S_EEENSB_IJS1S_SE_EEEEEEENSA_39AutoVectorizingCopyWithAssumedAlignmentILi128EEENSA_14SM90_TMA_STOREES2F_S2H_S2H_EEEvvEEEEvNT_6ParamsE)
        /*0038*/ 	.word	0x00000008


	//----- nvinfo : EIATTR_MIN_STACK_SIZE
	.align		4
.L_27:
        /*003c*/ 	.byte	0x04, 0x12
        /*003e*/ 	.short	(.L_29 - .L_28)
	.align		4
.L_28:
        /*0040*/ 	.word	index@(_ZN7cutlass13device_kernelINS_4conv6kernel13ConvUniversalINS1_16ConvProblemShapeILNS1_8OperatorE2ELi2EEENS1_10collective14CollectiveConvINS1_47MainloopSm100TmaUmmaWarpSpecializedImplicitGemmILS5_2ELi6ELi2ELi1ELi2EN4cute5tupleIJNSA_1CILi2EEENSC_ILi1EEESE_EEEEENSB_IJNSC_ILi128EEENSB_IJSH_EEENSB_IJNSC_ILi64EEEEEEEEENS_10tfloat32_tESM_NSA_8TiledMMAINSA_8MMA_AtomIJNSA_23SM100_MMA_TF32_2x1SM_SSISM_SM_fLi128ELi128ELNSA_4UMMA5MajorE1ELSR_1ELNSQ_7ScaleInE0ELSS_0EEEEEENSA_6LayoutINSB_IJSE_SE_SE_EEENSB_IJNSC_ILi0EEESX_SX_EEEEENSB_IJNSA_10UnderscoreES10_S10_EEEEENS7_6detail27Sm100ImplicitGemmTileTraitsINSA_18SM100_TMA_2SM_LOADENSA_14ComposedLayoutINSA_7SwizzleILi2ELi5ELi2EEENSA_18smem_ptr_flag_bitsILi32EEENSV_INSB_IJNSC_ILi32EEENSC_ILi4EEEEEENSB_IJSE_S1B_EEEEEEEvEENS14_INSA_25SM100_TMA_2SM_LOAD_IM2COLES1G_vEEEENS_8epilogue10collective18CollectiveEpilogueINS1L_23Sm100TmaWarpSpecializedILi4ELi2ELi16ELb1ELb0EEEJNSB_IJSJ_SI_SK_EEENSB_IJNSV_ISJ_SE_EENSV_INSB_IJNSC_ILi16EEESD_EEENSB_IJSE_SJ_EEEEEEEESM_NSB_IJlNSB_IJSE_llEEESX_EEESM_S1Y_NS1L_6fusion15FusionCallbacksIS1P_NS1Z_17LinearCombinationISM_fSM_fLNS_15FloatRoundStyleE2EEES1Q_S1W_JEEENSA_5SM1004TMEM4LOAD26SM100_TMEM_LOAD_32dp32b16xENSA_13SM90_TMA_LOADENS16_INS17_ILi2ELi4ELi3EEES1A_NSV_INSB_IJNSC_ILi8EEES1S_EEENSB_IJS1S_SE_EEEEEEENSA_39AutoVectorizingCopyWithAssumedAlignmentILi128EEENSA_14SM90_TMA_STOREES2F_S2H_S2H_EEEvvEEEEvNT_6ParamsE)
        /*0044*/ 	.word	0x00000008
.L_29:


//--------------------- .nv.compat                --------------------------
	.section	.nv.compat,"",@"SHT_CUDA_COMPAT_INFO"
	.align	4
        /*0000*/ 	.byte	0x02, 0x09, 0x01, 0x00, 0x02, 0x02, 0x02, 0x00, 0x02, 0x05, 0x05, 0x00, 0x03, 0x07, 0x01, 0x01
        /*0010*/ 	.byte	0x02, 0x03, 0x01, 0x00, 0x02, 0x06, 0x01, 0x00, 0x04, 0x0b, 0x08, 0x00, 0x09, 0x00, 0x00, 0x00
        /*0020*/ 	.byte	0x00, 0x00, 0x00, 0x00


//--------------------- .nv.info._ZN7cutlass13device_kernelINS_4conv6kernel13ConvUniversalINS1_16ConvProblemShapeILNS1_8OperatorE2ELi2EEENS1_10collective14CollectiveConvINS1_47MainloopSm100TmaUmmaWarpSpecializedImplicitGemmILS5_2ELi6ELi2ELi1ELi2EN4cute5tupleIJNSA_1CILi2EEENSC_ILi1EEESE_EEEEENSB_IJNSC_ILi128EEENSB_IJSH_EEENSB_IJNSC_ILi64EEEEEEEEENS_10tfloat32_tESM_NSA_8TiledMMAINSA_8MMA_AtomIJNSA_23SM100_MMA_TF32_2x1SM_SSISM_SM_fLi128ELi128ELNSA_4UMMA5MajorE1ELSR_1ELNSQ_7ScaleInE0ELSS_0EEEEEENSA_6LayoutINSB_IJSE_SE_SE_EEENSB_IJNSC_ILi0EEESX_SX_EEEEENSB_IJNSA_10UnderscoreES10_S10_EEEEENS7_6detail27Sm100ImplicitGemmTileTraitsINSA_18SM100_TMA_2SM_LOADENSA_14ComposedLayoutINSA_7SwizzleILi2ELi5ELi2EEENSA_18smem_ptr_flag_bitsILi32EEENSV_INSB_IJNSC_ILi32EEENSC_ILi4EEEEEENSB_IJSE_S1B_EEEEEEEvEENS14_INSA_25SM100_TMA_2SM_LOAD_IM2COLES1G_vEEEENS_8epilogue10collective18CollectiveEpilogueINS1L_23Sm100TmaWarpSpecializedILi4ELi2ELi16ELb1ELb0EEEJNSB_IJSJ_SI_SK_EEENSB_IJNSV_ISJ_SE_EENSV_INSB_IJNSC_ILi16EEESD_EEENSB_IJSE_SJ_EEEEEEEESM_NSB_IJlNSB_IJSE_llEEESX_EEESM_S1Y_NS1L_6fusion15FusionCallbacksIS1P_NS1Z_17LinearCombinationISM_fSM_fLNS_15FloatRoundStyleE2EEES1Q_S1W_JEEENSA_5SM1004TMEM4LOAD26SM100_TMEM_LOAD_32dp32b16xENSA_13SM90_TMA_LOADENS16_INS17_ILi2ELi4ELi3EEES1A_NSV_INSB_IJNSC_ILi8EEES1S_EEENSB_IJS1S_SE_EEEEEEENSA_39AutoVectorizingCopyWithAssumedAlignmentILi128EEENSA_14SM90_TMA_STOREES2F_S2H_S2H_EEEvvEEEEvNT_6ParamsE --------------------------
	.section	.nv.info._ZN7cutlass13device_kernelINS_4conv6kernel13ConvUniversalINS1_16ConvProblemShapeILNS1_8OperatorE2ELi2EEENS1_10collective14CollectiveConvINS1_47MainloopSm100TmaUmmaWarpSpecializedImplicitGemmILS5_2ELi6ELi2ELi1ELi2EN4cute5tupleIJNSA_1CILi2EEENSC_ILi1EEESE_EEEEENSB_IJNSC_ILi128EEENSB_IJSH_EEENSB_IJNSC_ILi64EEEEEEEEENS_10tfloat32_tESM_NSA_8TiledMMAINSA_8MMA_AtomIJNSA_23SM100_MMA_TF32_2x1SM_SSISM_SM_fLi128ELi128ELNSA_4UMMA5MajorE1ELSR_1ELNSQ_7ScaleInE0ELSS_0EEEEEENSA_6LayoutINSB_IJSE_SE_SE_EEENSB_IJNSC_ILi0EEESX_SX_EEEEENSB_IJNSA_10UnderscoreES10_S10_EEEEENS7_6detail27Sm100ImplicitGemmTileTraitsINSA_18SM100_TMA_2SM_LOADENSA_14ComposedLayoutINSA_7SwizzleILi2ELi5ELi2EEENSA_18smem_ptr_flag_bitsILi32EEENSV_INSB_IJNSC_ILi32EEENSC_ILi4EEEEEENSB_IJSE_S1B_EEEEEEEvEENS14_INSA_25SM100_TMA_2SM_LOAD_IM2COLES1G_vEEEENS_8epilogue10collective18CollectiveEpilogueINS1L_23Sm100TmaWarpSpecializedILi4ELi2ELi16ELb1ELb0EEEJNSB_IJSJ_SI_SK_EEENSB_IJNSV_ISJ_SE_EENSV_INSB_IJNSC_ILi16EEESD_EEENSB_IJSE_SJ_EEEEEEEESM_NSB_IJlNSB_IJSE_llEEESX_EEESM_S1Y_NS1L_6fusion15FusionCallbacksIS1P_NS1Z_17LinearCombinationISM_fSM_fLNS_15FloatRoundStyleE2EEES1Q_S1W_JEEENSA_5SM1004TMEM4LOAD26SM100_TMEM_LOAD_32dp32b16xENSA_13SM90_TMA_LOADENS16_INS17_ILi2ELi4ELi3EEES1A_NSV_INSB_IJNSC_ILi8EEES1S_EEENSB_IJS1S_SE_EEEEEEENSA_39AutoVectorizingCopyWithAssumedAlignmentILi128EEENSA_14SM90_TMA_STOREES2F_S2H_S2H_EEEvvEEEEvNT_6ParamsE,"",@"SHT_CUDA_INFO"
	.sectionflags	@""
	.align	4


	//----- nvinfo : EIATTR_CUDA_API_VERSION
	.align		4
        /*0000*/ 	.byte	0x04, 0x37
        /*0002*/ 	.short	(.L_31 - .L_30)
.L_30:
        /*0004*/ 	.word	0x00000082


	//----- nvinfo : EIATTR_KPARAM_INFO
	.align		4
.L_31:
        /*0008*/ 	.byte	0x04, 0x17
        /*000a*/ 	.short	(.L_33 - .L_32)
.L_32:
        /*000c*/ 	.word	0x00000000
        /*0010*/ 	.short	0x0000
        /*0012*/ 	.short	0x0000
        /*0014*/ 	.byte	0x00, 0xf0, 0x01, 0x20


	//----- nvinfo : EIATTR_AT_ENTRY_FRAGMENTS
	.align		4
.L_33:
        /*0018*/ 	.byte	0x04, 0x4f
        /*001a*/ 	.short	(.L_35 - .L_34)


	//   ....[0]....
.L_34:
        /*001c*/ 	.word	0x00000007


	//----- nvinfo : EIATTR_RESERVED_SMEM_USED
	.align		4
.L_35:
        /*0020*/ 	.byte	0x01, 0x41
	.zero		2


	//----- nvinfo : EIATTR_SPARSE_MMA_MASK
	.align		4
        /*0024*/ 	.byte	0x03, 0x50
        /*0026*/ 	.short	0x0000


	//----- nvinfo : EIATTR_TCGEN05_2CTA_USED
	.align		4
        /*0028*/ 	.byte	0x01, 0x52
	.zero		2


	//----- nvinfo : EIATTR_MAXREG_COUNT
	.align		4
        /*002c*/ 	.byte	0x03, 0x1b
        /*002e*/ 	.short	0x00ff


	//----- nvinfo : EIATTR_NUM_BARRIERS
	.align		4
        /*0030*/ 	.byte	0x02, 0x4c
        /*0032*/ 	.byte	0x07
	.zero		1


	//----- nvinfo : EIATTR_EXTERNS
	.align		4
        /*0034*/ 	.byte	0x04, 0x0f
        /*0036*/ 	.short	(.L_37 - .L_36)


	//   ....[0]....
	.align		4
.L_36:
        /*0038*/ 	.word	index@(__assertfail)


	//----- nvinfo : EIATTR_MERCURY_ISA_VERSION
	.align		4
.L_37:
        /*003c*/ 	.byte	0x03, 0x5f
        /*003e*/ 	.short	0x0101


	//----- nvinfo : EIATTR_INT_WARP_WIDE_INSTR_OFFSETS
	.align		4
        /*0040*/ 	.byte	0x04, 0x31
        /*0042*/ 	.short	(.L_39 - .L_38)


	//   ....[0]....
.L_38:
        /*0044*/ 	.word	0x00000c90


	//   ....[1]....
        /*0048*/ 	.word	0x00000d40


	//   ....[2]....
        /*004c*/ 	.word	0x00004910


	//   ....[3]....
        /*0050*/ 	.word	0x00004930


	//   ....[4]....
        /*0054*/ 	.word	0x00004960


	//   ....[5]....
        /*0058*/ 	.word	0x00005980


	//   ....[6]....
        /*005c*/ 	.word	0x00005a20


	//   ....[7]....
        /*0060*/ 	.word	0x00005ad0


	//   ....[8]....
        /*0064*/ 	.word	0x00005b40


	//   ....[9]....
        /*0068*/ 	.word	0x00005bf0


	//   ....[10]....
        /*006c*/ 	.word	0x00005cd0


	//   ....[11]....
        /*0070*/ 	.word	0x00005d40


	//   ....[12]....
        /*0074*/ 	.word	0x00005e10


	//   ....[13]....
        /*0078*/ 	.word	0x00005ef0


	//   ....[14]....
        /*007c*/ 	.word	0x00005fc0


	//   ....[15]....
        /*0080*/ 	.word	0x000060b0


	//   ....[16]....
        /*0084*/ 	.word	0x00006140


	//----- nvinfo : EIATTR_COOP_GROUP_MASK_REGIDS
	.align		4
.L_39:
        /*0088*/ 	.byte	0x04, 0x29
        /*008a*/ 	.short	(.L_41 - .L_40)


	//   ....[0]....
.L_40:
        /*008c*/ 	.word	0xffffffff


	//   ....[1]....
        /*0090*/ 	.word	0xffffffff


	//   ....[2]....
        /*0094*/ 	.word	0xffffffff


	//   ....[3]....
        /*0098*/ 	.word	0xffffffff


	//   ....[4]....
        /*009c*/ 	.word	0xffffffff


	//   ....[5]....
        /*00a0*/ 	.word	0xffffffff


	//   ....[6]....
        /*00a4*/ 	.word	0xffffffff


	//   ....[7]....
        /*00a8*/ 	.word	0xffffffff


	//   ....[8]....
        /*00ac*/ 	.word	0xffffffff


	//   ....[9]....
        /*00b0*/ 	.word	0xffffffff


	//   ....[10]....
        /*00b4*/ 	.word	0xffffffff


	//   ....[11]....
        /*00b8*/ 	.word	0xffffffff


	//   ....[12]....
        /*00bc*/ 	.word	0xffffffff


	//----- nvinfo : EIATTR_COOP_GROUP_INSTR_OFFSETS
	.align		4
.L_41:
        /*00c0*/ 	.byte	0x04, 0x28
        /*00c2*/ 	.short	(.L_43 - .L_42)


	//   ....[0]....
.L_42:
        /*00c4*/ 	.word	0x000000d0


	//   ....[1]....
        /*00c8*/ 	.word	0x00000540


	//   ....[2]....
        /*00cc*/ 	.word	0x00000720


	//   ....[3]....
        /*00d0*/ 	.word	0x000008c0


	//   ....[4]....
        /*00d4*/ 	.word	0x000009c0


	//   ....[5]....
        /*00d8*/ 	.word	0x00000b10


	//   ....[6]....
        /*00dc*/ 	.word	0x00000db0


	//   ....[7]....
        /*00e0*/ 	.word	0x00002860


	//   ....[8]....
        /*00e4*/ 	.word	0x000035e0


	//   ....[9]....
        /*00e8*/ 	.word	0x00003ab0


	//   ....[10]....
        /*00ec*/ 	.word	0x00003ae0


	//   ....[11]....
        /*00f0*/ 	.word	0x00004820


	//   ....[12]....
        /*00f4*/ 	.word	0x00004a30


	//----- nvinfo : EIATTR_VRC_CTA_INIT_COUNT
	.align		4
.L_43:
        /*00f8*/ 	.byte	0x02, 0x4a
        /*00fa*/ 	.byte	0x80
	.zero		1


	//----- nvinfo : EIATTR_SYSCALL_OFFSETS
	.align		4
        /*00fc*/ 	.byte	0x04, 0x46
        /*00fe*/ 	.short	(.L_45 - .L_44)


	//   ....[0]....
.L_44:
        /*0100*/ 	.word	0x00007170


	//   ....[1]....
        /*0104*/ 	.word	0x00007260


	//   ....[2]....
        /*0108*/ 	.word	0x00007a30


	//   ....[3]....
        /*010c*/ 	.word	0x00008400


	//   ....[4]....
        /*0110*/ 	.word	0x00008d90


	//   ....[5]....
        /*0114*/ 	.word	0x00009710


	//----- nvinfo : EIATTR_MBARRIER_INSTR_OFFSETS
	.align		4
.L_45:
        /*0118*/ 	.byte	0x04, 0x39
        /*011a*/ 	.short	(.L_47 - .L_46)


	//   ....[0]....
.L_46:
        /*011c*/ 	.word	0x00000650
        /*0120*/ 	.word	0x000000ff
        /*0124*/ 	.word	0x00000000
        /*0128*/ 	.short	0x0100
        /*012a*/ 	.byte	0x04
	.zero		1


	//   ....[1]....
        /*012c*/ 	.word	0x00000660
        /*0130*/ 	.word	0x000000ff
        /*0134*/ 	.word	0x00000030
        /*0138*/ 	.short	0x0100
        /*013a*/ 	.byte	0x04
	.zero		1


	//   ....[2]....
        /*013c*/ 	.word	0x00000670
        /*0140*/ 	.word	0x000000ff
        /*0144*/ 	.word	0x00000008
        /*0148*/ 	.short	0x0100
        /*014a*/ 	.byte	0x04
	.zero		1


	//   ....[3]....
        /*014c*/ 	.word	0x00000680
        /*0150*/ 	.word	0x000000ff
        /*0154*/ 	.word	0x00000038
        /*0158*/ 	.short	0x0100
        /*015a*/ 	.byte	0x04
	.zero		1


	//   ....[4]....
        /*015c*/ 	.word	0x00000690
        /*0160*/ 	.word	0x000000ff
        /*0164*/ 	.word	0x00000010
        /*0168*/ 	.short	0x0100
        /*016a*/ 	.byte	0x04
	.zero		1


	//   ....[5]....
        /*016c*/ 	.word	0x000006a0
        /*0170*/ 	.word	0x000000ff
        /*0174*/ 	.word	0x00000040
        /*0178*/ 	.short	0x0100
        /*017a*/ 	.byte	0x04
	.zero		1


	//   ....[6]....
        /*017c*/ 	.word	0x000006b0
        /*0180*/ 	.word	0x000000ff
        /*0184*/ 	.word	0x00000018
        /*0188*/ 	.short	0x0100
        /*018a*/ 	.byte	0x04
	.zero		1


	//   ....[7]....
        /*018c*/ 	.word	0x000006c0
        /*0190*/ 	.word	0x000000ff
        /*0194*/ 	.word	0x00000048
        /*0198*/ 	.short	0x0100
        /*019a*/ 	.byte	0x04
	.zero		1


	//   ....[8]....
        /*019c*/ 	.word	0x000006d0
        /*01a0*/ 	.word	0x000000ff
        /*01a4*/ 	.word	0x00000020
        /*01a8*/ 	.short	0x0100
        /*01aa*/ 	.byte	0x04
	.zero		1


	//   ....[9]....
        /*01ac*/ 	.word	0x000006e0
        /*01b0*/ 	.word	0x000000ff
        /*01b4*/ 	.word	0x00000050
        /*01b8*/ 	.short	0x0100
        /*01ba*/ 	.byte	0x04
	.zero		1


	//   ....[10]....
        /*01bc*/ 	.word	0x000006f0
        /*01c0*/ 	.word	0x000000ff
        /*01c4*/ 	.word	0x00000028
        /*01c8*/ 	.short	0x0100
        /*01ca*/ 	.byte	0x04
	.zero		1


	//   ....[11]....
        /*01cc*/ 	.word	0x00000700
        /*01d0*/ 	.word	0x000000ff
        /*01d4*/ 	.word	0x00000058
        /*01d8*/ 	.short	0x0100
        /*01da*/ 	.byte	0x04
	.zero		1


	//   ....[12]....
        /*01dc*/ 	.word	0x00000830
        /*01e0*/ 	.word	0x000000ff
        /*01e4*/ 	.word	0x00000060
        /*01e8*/ 	.short	0x0100
        /*01ea*/ 	.byte	0x04
	.zero		1


	//   ....[13]....
        /*01ec*/ 	.word	0x00000840
        /*01f0*/ 	.word	0x000000ff
        /*01f4*/ 	.word	0x00000080
        /*01f8*/ 	.short	0x0100
        /*01fa*/ 	.byte	0x04
	.zero		1


	//   ....[14]....
        /*01fc*/ 	.word	0x00000850
        /*0200*/ 	.word	0x000000ff
        /*0204*/ 	.word	0x00000068
        /*0208*/ 	.short	0x0100
        /*020a*/ 	.byte	0x04
	.zero		1


	//   ....[15]....
        /*020c*/ 	.word	0x00000860
        /*0210*/ 	.word	0x000000ff
        /*0214*/ 	.word	0x00000088
        /*0218*/ 	.short	0x0100
        /*021a*/ 	.byte	0x04
	.zero		1


	//   ....[16]....
        /*021c*/ 	.word	0x00000870
        /*0220*/ 	.word	0x000000ff
        /*0224*/ 	.word	0x00000070
        /*0228*/ 	.short	0x0100
        /*022a*/ 	.byte	0x04
	.zero		1


	//   ....[17]....
        /*022c*/ 	.word	0x00000880
        /*0230*/ 	.word	0x000000ff
        /*0234*/ 	.word	0x00000090
        /*0238*/ 	.short	0x0100
        /*023a*/ 	.byte	0x04
	.zero		1


	//   ....[18]....
        /*023c*/ 	.word	0x00000890
        /*0240*/ 	.word	0x000000ff
        /*0244*/ 	.word	0x00000078
        /*0248*/ 	.short	0x0100
        /*024a*/ 	.byte	0x04
	.zero		1


	//   ....[19]....
        /*024c*/ 	.word	0x000008a0
        /*0250*/ 	.word	0x000000ff
        /*0254*/ 	.word	0x00000098
        /*0258*/ 	.short	0x0100
        /*025a*/ 	.byte	0x04
	.zero		1


	//   ....[20]....
        /*025c*/ 	.word	0x00000990
        /*0260*/ 	.word	0x000000ff
        /*0264*/ 	.word	0x000000a0
        /*0268*/ 	.short	0x0100
        /*026a*/ 	.byte	0x04
	.zero		1


	//   ....[21]....
        /*026c*/ 	.word	0x000009a0
        /*0270*/ 	.word	0x000000ff
        /*0274*/ 	.word	0x000000a8
        /*0278*/ 	.short	0x0100
        /*027a*/ 	.byte	0x04
	.zero		1


	//   ....[22]....
        /*027c*/ 	.word	0x00000ae0
        /*0280*/ 	.word	0x000000ff
        /*0284*/ 	.word	0x000000b0
        /*0288*/ 	.short	0x0100
        /*028a*/ 	.byte	0x06
	.zero		1


	//   ....[23]....
        /*028c*/ 	.word	0x00000af0
        /*0290*/ 	.word	0x000000ff
        /*0294*/ 	.word	0x000000b8
        /*0298*/ 	.short	0x0100
        /*029a*/ 	.byte	0x06
	.zero		1


	//   ....[24]....
        /*029c*/ 	.word	0x00000c30
        /*02a0*/ 	.word	0x000000ff
        /*02a4*/ 	.word	0x000000c0
        /*02a8*/ 	.short	0x0100
        /*02aa*/ 	.byte	0x04
	.zero		1


	//   ....[25]....
        /*02ac*/ 	.word	0x00000c40
        /*02b0*/ 	.word	0x000000ff
        /*02b4*/ 	.word	0x000000d0
        /*02b8*/ 	.short	0x0100
        /*02ba*/ 	.byte	0x04
	.zero		1


	//   ....[26]....
        /*02bc*/ 	.word	0x00000c50
        /*02c0*/ 	.word	0x000000ff
        /*02c4*/ 	.word	0x000000c8
        /*02c8*/ 	.short	0x0100
        /*02ca*/ 	.byte	0x04
	.zero		1


	//   ....[27]....
        /*02cc*/ 	.word	0x00000c60
        /*02d0*/ 	.word	0x000000ff
        /*02d4*/ 	.word	0x000000d8
        /*02d8*/ 	.short	0x0100
        /*02da*/ 	.byte	0x04
	.zero		1


	//   ....[28]....
        /*02dc*/ 	.word	0x00000d60
        /*02e0*/ 	.word	0x000000ff
        /*02e4*/ 	.word	0x000000e0
        /*02e8*/ 	.short	0x0100
        /*02ea*/ 	.byte	0x06
	.zero		1


	//   ....[29]....
        /*02ec*/ 	.word	0x00001ae0
        /*02f0*/ 	.word	0x000000ff
        /*02f4*/ 	.word	0x00000030
        /*02f8*/ 	.short	0x010a
        /*02fa*/ 	.byte	0x07
	.zero		1


	//   ....[30]....
        /*02fc*/ 	.word	0x00001e60
        /*0300*/ 	.word	0x000000ff
        /*0304*/ 	.word	0x00000030
        /*0308*/ 	.short	0x010a
        /*030a*/ 	.byte	0x0b
	.zero		1


	//   ....[31]....
        /*030c*/ 	.word	0x00002010
        /*0310*/ 	.word	0x000000ff
        /*0314*/ 	.word	0x00000030
        /*0318*/ 	.short	0x010a
        /*031a*/ 	.byte	0x08
	.zero		1


	//   ....[32]....
        /*031c*/ 	.word	0x000022a0
        /*0320*/ 	.word	0x000000ff
        /*0324*/ 	.word	0x000000a8
        /*0328*/ 	.short	0x0101
        /*032a*/ 	.byte	0x22
	.zero		1


	//   ....[33]....
        /*032c*/ 	.word	0x000022d0
        /*0330*/ 	.word	0x000000ff
        /*0334*/ 	.word	0x00000030
        /*0338*/ 	.short	0x010a
        /*033a*/ 	.byte	0x04
	.zero		1


	//   ....[34]....
        /*033c*/ 	.word	0x00002430
        /*0340*/ 	.word	0x000000ff
        /*0344*/ 	.word	0x00000030
        /*0348*/ 	.short	0x010a
        /*034a*/ 	.byte	0x0b
	.zero		1


	//   ....[35]....
        /*034c*/ 	.word	0x000025e0
        /*0350*/ 	.word	0x000000ff
        /*0354*/ 	.word	0x00000030
        /*0358*/ 	.short	0x010a
        /*035a*/ 	.byte	0x09
	.zero		1


	//   ....[36]....
        /*035c*/ 	.word	0x00002870
        /*0360*/ 	.word	0x000000ff
        /*0364*/ 	.word	0x000000b0
        /*0368*/ 	.short	0x010a
        /*036a*/ 	.byte	0x22
	.zero		1


	//   ....[37]....
        /*036c*/ 	.word	0x00002930
        /*0370*/ 	.word	0x000000ff
        /*0374*/ 	.word	0x00000000
        /*0378*/ 	.short	0x0101
        /*037a*/ 	.byte	0x04
	.zero		1


	//   ....[38]....
        /*037c*/ 	.word	0x00002f20
        /*0380*/ 	.word	0x000000ff
        /*0384*/ 	.word	0x00000000
        /*0388*/ 	.short	0x010a
        /*038a*/ 	.byte	0x04
	.zero		1


	//   ....[39]....
        /*038c*/ 	.word	0x00002fc0
        /*0390*/ 	.word	0x000000ff
        /*0394*/ 	.word	0x00000000
        /*0398*/ 	.short	0x010a
        /*039a*/ 	.byte	0x05
	.zero		1


	//   ....[40]....
        /*039c*/ 	.word	0x00003060
        /*03a0*/ 	.word	0x000000ff
        /*03a4*/ 	.word	0x00000000
        /*03a8*/ 	.short	0x010a
        /*03aa*/ 	.byte	0x05
	.zero		1


	//   ....[41]....
        /*03ac*/ 	.word	0x00003100
        /*03b0*/ 	.word	0x000000ff
        /*03b4*/ 	.word	0x00000000
        /*03b8*/ 	.short	0x010a
        /*03ba*/ 	.byte	0x05
	.zero		1


	//   ....[42]....
        /*03bc*/ 	.word	0x000031a0
        /*03c0*/ 	.word	0x000000ff
        /*03c4*/ 	.word	0x00000000
        /*03c8*/ 	.short	0x010a
        /*03ca*/ 	.byte	0x05
	.zero		1


	//   ....[43]....
        /*03cc*/ 	.word	0x00003250
        /*03d0*/ 	.word	0x00000000
        /*03d4*/ 	.word	0x00000000
        /*03d8*/ 	.short	0x010a
        /*03da*/ 	.byte	0xff
	.zero		1


	//   ....[44]....
        /*03dc*/ 	.word	0x000033a0
        /*03e0*/ 	.word	0x000000ff
        /*03e4*/ 	.word	0x000000b8
        /*03e8*/ 	.short	0x010a
        /*03ea*/ 	.byte	0x04
	.zero		1


	//   ....[45]....
        /*03ec*/ 	.word	0x00003440
        /*03f0*/ 	.word	0x000000ff
        /*03f4*/ 	.word	0x000000b0
        /*03f8*/ 	.short	0x010a
        /*03fa*/ 	.byte	0x04
	.zero		1


	//   ....[46]....
        /*03fc*/ 	.word	0x000034e0
        /*0400*/ 	.word	0x000000ff
        /*0404*/ 	.word	0x00000000
        /*0408*/ 	.short	0x0101
        /*040a*/ 	.byte	0x05
	.zero		1


	//   ....[47]....
        /*040c*/ 	.word	0x00003520
        /*0410*/ 	.word	0x000000ff
        /*0414*/ 	.word	0x000000b8
        /*0418*/ 	.short	0x0106
        /*041a*/ 	.byte	0x04
	.zero		1


	//   ....[48]....
        /*041c*/ 	.word	0x00003560
        /*0420*/ 	.word	0x00000000
        /*0424*/ 	.word	0x000000b8
        /*0428*/ 	.short	0x010a
        /*042a*/ 	.byte	0xff
	.zero		1


	//   ....[49]....
        /*042c*/ 	.word	0x000037b0
        /*0430*/ 	.word	0x000000ff
        /*0434*/ 	.word	0x00000008
        /*0438*/ 	.short	0x010a
        /*043a*/ 	.byte	0x05
	.zero		1


	//   ....[50]....
        /*043c*/ 	.word	0x000037d0
        /*0440*/ 	.word	0x000000ff
        /*0444*/ 	.word	0x00000008
        /*0448*/ 	.short	0x010a
        /*044a*/ 	.byte	0x05
	.zero		1


	//   ....[51]....
        /*044c*/ 	.word	0x00003960
        /*0450*/ 	.word	0x000000ff
        /*0454*/ 	.word	0x00000008
        /*0458*/ 	.short	0x010a
        /*045a*/ 	.byte	0x05
	.zero		1


	//   ....[52]....
        /*045c*/ 	.word	0x00003980
        /*0460*/ 	.word	0x000000ff
        /*0464*/ 	.word	0x00000008
        /*0468*/ 	.short	0x010a
        /*046a*/ 	.byte	0x05
	.zero		1


	//   ....[53]....
        /*046c*/ 	.word	0x00003a40
        /*0470*/ 	.word	0x000000ff
        /*0474*/ 	.word	0x00000000
        /*0478*/ 	.short	0x0101
        /*047a*/ 	.byte	0x04
	.zero		1


	//   ....[54]....
        /*047c*/ 	.word	0x00003e30
        /*0480*/ 	.word	0x000000ff
        /*0484*/ 	.word	0x000000b0
        /*0488*/ 	.short	0x010a
        /*048a*/ 	.byte	0x17
	.zero		1


	//   ....[55]....
        /*048c*/ 	.word	0x00003ed0
        /*0490*/ 	.word	0x000000ff
        /*0494*/ 	.word	0x00000000
        /*0498*/ 	.short	0x0101
        /*049a*/ 	.byte	0x2e
	.zero		1


	//   ....[56]....
        /*049c*/ 	.word	0x00003f10
        /*04a0*/ 	.word	0x000000ff
        /*04a4*/ 	.word	0x000000d0
        /*04a8*/ 	.short	0x010a
        /*04aa*/ 	.byte	0x1c
	.zero		1


	//   ....[57]....
        /*04ac*/ 	.word	0x00003fe0
        /*04b0*/ 	.word	0x000000ff
        /*04b4*/ 	.word	0x00000000
        /*04b8*/ 	.short	0x010a
        /*04ba*/ 	.byte	0x04
	.zero		1


	//   ....[58]....
        /*04bc*/ 	.word	0x00004050
        /*04c0*/ 	.word	0x000000ff
        /*04c4*/ 	.word	0x00000000
        /*04c8*/ 	.short	0x010a
        /*04ca*/ 	.byte	0x13
	.zero		1


	//   ....[59]....
        /*04cc*/ 	.word	0x000041a0
        /*04d0*/ 	.word	0x000000ff
        /*04d4*/ 	.word	0x00000000
        /*04d8*/ 	.short	0x010a
        /*04da*/ 	.byte	0x05
	.zero		1


	//   ....[60]....
        /*04dc*/ 	.word	0x00004620
        /*04e0*/ 	.word	0x000000ff
        /*04e4*/ 	.word	0x00000000
        /*04e8*/ 	.short	0x010a
        /*04ea*/ 	.byte	0x04
	.zero		1


	//   ....[61]....
        /*04ec*/ 	.word	0x000046c0
        /*04f0*/ 	.word	0x00000000
        /*04f4*/ 	.word	0x00000000
        /*04f8*/ 	.short	0x010a
        /*04fa*/ 	.byte	0xff
	.zero		1


	//   ....[62]....
        /*04fc*/ 	.word	0x00004700
        /*0500*/ 	.word	0x00000000
        /*0504*/ 	.word	0x00000000
        /*0508*/ 	.short	0x010a
        /*050a*/ 	.byte	0xff
	.zero		1


	//   ....[63]....
        /*050c*/ 	.word	0x00004770
        /*0510*/ 	.word	0x000000ff
        /*0514*/ 	.word	0x00000000
        /*0518*/ 	.short	0x0101
        /*051a*/ 	.byte	0x04
	.zero		1


	//   ....[64]....
        /*051c*/ 	.word	0x000047b0
        /*0520*/ 	.word	0x000000ff
        /*0524*/ 	.word	0x000000e0
        /*0528*/ 	.short	0x010a
        /*052a*/ 	.byte	0x17
	.zero		1


	//   ....[65]....
        /*052c*/ 	.word	0x00004810
        /*0530*/ 	.word	0x000000ff
        /*0534*/ 	.word	0x00000000
        /*0538*/ 	.short	0x0101
        /*053a*/ 	.byte	0x04
	.zero		1


	//   ....[66]....
        /*053c*/ 	.word	0x00004eb0
        /*0540*/ 	.word	0x000000ff
        /*0544*/ 	.word	0x000000b0
        /*0548*/ 	.short	0x010a
        /*054a*/ 	.byte	0x1f
	.zero		1


	//   ....[67]....
        /*054c*/ 	.word	0x00004f50
        /*0550*/ 	.word	0x000000ff
        /*0554*/ 	.word	0x00000000
        /*0558*/ 	.short	0x0101
        /*055a*/ 	.byte	0x3c
	.zero		1


	//   ....[68]....
        /*055c*/ 	.word	0x00005470
        /*0560*/ 	.word	0x000000ff
        /*0564*/ 	.word	0x000000a8
        /*0568*/ 	.short	0x010a
        /*056a*/ 	.byte	0x1f
	.zero		1


	//   ....[69]....
        /*056c*/ 	.word	0x00005920
        /*0570*/ 	.word	0x000000ff
        /*0574*/ 	.word	0x00000080
        /*0578*/ 	.short	0x010a
        /*057a*/ 	.byte	0x1f
	.zero		1


	//   ....[70]....
        /*057c*/ 	.word	0x00005af0
        /*0580*/ 	.word	0x000000ff
        /*0584*/ 	.word	0x00000060
        /*0588*/ 	.short	0x010b
        /*058a*/ 	.byte	0x1f
	.zero		1


	//   ....[71]....
        /*058c*/ 	.word	0x00005b00
        /*0590*/ 	.word	0x000000ff
        /*0594*/ 	.word	0x00000000
        /*0598*/ 	.short	0x0101
        /*059a*/ 	.byte	0x41
	.zero		1


	//   ....[72]....
        /*059c*/ 	.word	0x00005b10
        /*05a0*/ 	.word	0x000000ff
        /*05a4*/ 	.word	0x00000088
        /*05a8*/ 	.short	0x010a
        /*05aa*/ 	.byte	0x1f
	.zero		1


	//   ....[73]....
        /*05ac*/ 	.word	0x00005cf0
        /*05b0*/ 	.word	0x000000ff
        /*05b4*/ 	.word	0x00000068
        /*05b8*/ 	.short	0x010b
        /*05ba*/ 	.byte	0x1f
	.zero		1


	//   ....[74]....
        /*05bc*/ 	.word	0x00005d00
        /*05c0*/ 	.word	0x000000ff
        /*05c4*/ 	.word	0x00000000
        /*05c8*/ 	.short	0x0101
        /*05ca*/ 	.byte	0x40
	.zero		1


	//   ....[75]....
        /*05cc*/ 	.word	0x00005d10
        /*05d0*/ 	.word	0x000000ff
        /*05d4*/ 	.word	0x00000090
        /*05d8*/ 	.short	0x010a
        /*05da*/ 	.byte	0x1f
	.zero		1


	//   ....[76]....
        /*05dc*/ 	.word	0x00005f10
        /*05e0*/ 	.word	0x000000ff
        /*05e4*/ 	.word	0x00000070
        /*05e8*/ 	.short	0x010b
        /*05ea*/ 	.byte	0x1f
	.zero		1


	//   ....[77]....
        /*05ec*/ 	.word	0x00005f20
        /*05f0*/ 	.word	0x000000ff
        /*05f4*/ 	.word	0x00000000
        /*05f8*/ 	.short	0x0101
        /*05fa*/ 	.byte	0x3f
	.zero		1


	//   ....[78]....
        /*05fc*/ 	.word	0x00005f30
        /*0600*/ 	.word	0x000000ff
        /*0604*/ 	.word	0x00000098
        /*0608*/ 	.short	0x010a
        /*060a*/ 	.byte	0x1f
	.zero		1


	//   ....[79]....
        /*060c*/ 	.word	0x00006160
        /*0610*/ 	.word	0x000000ff
        /*0614*/ 	.word	0x00000078
        /*0618*/ 	.short	0x010b
        /*061a*/ 	.byte	0x1f
	.zero		1


	//   ....[80]....
        /*061c*/ 	.word	0x00006170
        /*0620*/ 	.word	0x000000ff
        /*0624*/ 	.word	0x00000000
        /*0628*/ 	.short	0x0101
        /*062a*/ 	.byte	0x3e
	.zero		1


	//   ....[81]....
        /*062c*/ 	.word	0x000061c0
        /*0630*/ 	.word	0x000000ff
        /*0634*/ 	.word	0x00000080
        /*0638*/ 	.short	0x010a
        /*063a*/ 	.byte	0x1f
	.zero		1


	//   ....[82]....
        /*063c*/ 	.word	0x000061e0
        /*0640*/ 	.word	0x000000ff
        /*0644*/ 	.word	0x00000088
        /*0648*/ 	.short	0x010a
        /*064a*/ 	.byte	0x1f
	.zero		1


	//   ....[83]....
        /*064c*/ 	.word	0x00006200
        /*0650*/ 	.word	0x000000ff
        /*0654*/ 	.word	0x00000090
        /*0658*/ 	.short	0x010a
        /*065a*/ 	.byte	0x1f
	.zero		1


	//   ....[84]....
        /*065c*/ 	.word	0x00006240
        /*0660*/ 	.word	0x00000000
        /*0664*/ 	.word	0x00000098
        /*0668*/ 	.short	0x010a
        /*066a*/ 	.byte	0xff
	.zero		1


	//   ....[85]....
        /*066c*/ 	.word	0x000065e0
        /*0670*/ 	.word	0x000000ff
        /*0674*/ 	.word	0x000000b0
        /*0678*/ 	.short	0x010a
        /*067a*/ 	.byte	0x31
	.zero		1


	//   ....[86]....
        /*067c*/ 	.word	0x000066b0
        /*0680*/ 	.word	0x000000ff
        /*0684*/ 	.word	0x00000000
        /*0688*/ 	.short	0x0101
        /*068a*/ 	.byte	0x04
	.zero		1


	//   ....[87]....
        /*068c*/ 	.word	0x000076f0
        /*0690*/ 	.word	0x000000ff
        /*0694*/ 	.word	0x00000060
        /*0698*/ 	.short	0x010a
        /*069a*/ 	.byte	0x31
	.zero		1


	//   ....[88]....
        /*069c*/ 	.word	0x00007730
        /*06a0*/ 	.word	0x00000048
        /*06a4*/ 	.word	0x000000c0
        /*06a8*/ 	.short	0x010a
        /*06aa*/ 	.byte	0xff
	.zero		1


	//   ....[89]....
        /*06ac*/ 	.word	0x00007820
        /*06b0*/ 	.word	0x000000ff
        /*06b4*/ 	.word	0x00000060
        /*06b8*/ 	.short	0x010a
        /*06ba*/ 	.byte	0x31
	.zero		1


	//   ....[90]....
        /*06bc*/ 	.word	0x00007910
        /*06c0*/ 	.word	0x00000048
        /*06c4*/ 	.word	0x000000c0
        /*06c8*/ 	.short	0x010a
        /*06ca*/ 	.byte	0xff
	.zero		1


	//   ....[91]....
        /*06cc*/ 	.word	0x00008130
        /*06d0*/ 	.word	0x00000000
        /*06d4*/ 	.word	0x00000000
        /*06d8*/ 	.short	0x0101
        /*06da*/ 	.byte	0xff
	.zero		1


	//   ....[92]....
        /*06dc*/ 	.word	0x00008140
        /*06e0*/ 	.word	0x00000002
        /*06e4*/ 	.word	0x00000060
        /*06e8*/ 	.short	0x010a
        /*06ea*/ 	.byte	0xff
	.zero		1


	//   ....[93]....
        /*06ec*/ 	.word	0x00008220
        /*06f0*/ 	.word	0x00000002
        /*06f4*/ 	.word	0x00000060
        /*06f8*/ 	.short	0x010a
        /*06fa*/ 	.byte	0xff
	.zero		1


	//   ....[94]....
        /*06fc*/ 	.word	0x00008ac0
        /*0700*/ 	.word	0x00000000
        /*0704*/ 	.word	0x00000000
        /*0708*/ 	.short	0x0101
        /*070a*/ 	.byte	0xff
	.zero		1


	//   ....[95]....
        /*070c*/ 	.word	0x00008ae0
        /*0710*/ 	.word	0x00000006
        /*0714*/ 	.word	0x00000060
        /*0718*/ 	.short	0x010a
        /*071a*/ 	.byte	0xff
	.zero		1


	//   ....[96]....
        /*071c*/ 	.word	0x00008bb0
        /*0720*/ 	.word	0x00000006
        /*0724*/ 	.word	0x00000060
        /*0728*/ 	.short	0x010a
        /*072a*/ 	.byte	0xff
	.zero		1


	//   ....[97]....
        /*072c*/ 	.word	0x00009440
        /*0730*/ 	.word	0x0000000e
        /*0734*/ 	.word	0x00000000
        /*0738*/ 	.short	0x0101
        /*073a*/ 	.byte	0xff
	.zero		1


	//   ....[98]....
        /*073c*/ 	.word	0x00009460
        /*0740*/ 	.word	0x00000000
        /*0744*/ 	.word	0x00000060
        /*0748*/ 	.short	0x010a
        /*074a*/ 	.byte	0xff
	.zero		1


	//   ....[99]....
        /*074c*/ 	.word	0x00009530
        /*0750*/ 	.word	0x00000000
        /*0754*/ 	.word	0x00000060
        /*0758*/ 	.short	0x010a
        /*075a*/ 	.byte	0xff
	.zero		1


	//   ....[100]....
        /*075c*/ 	.word	0x00009840
        /*0760*/ 	.word	0x00000048
        /*0764*/ 	.word	0x00000000
        /*0768*/ 	.short	0x0101
        /*076a*/ 	.byte	0xff
	.zero		1


	//   ....[101]....
        /*076c*/ 	.word	0x00009e10
        /*0770*/ 	.word	0x00000000
        /*0774*/ 	.word	0x00000000
        /*0778*/ 	.short	0x0101
        /*077a*/ 	.byte	0xff
	.zero		1


	//   ....[102]....
        /*077c*/ 	.word	0x0000a090
        /*0780*/ 	.word	0x000000ff
        /*0784*/ 	.word	0x00000000
        /*0788*/ 	.short	0x0101
        /*078a*/ 	.byte	0x04
	.zero		1


	//   ....[103]....
        /*078c*/ 	.word	0x0000a0c0
        /*0790*/ 	.word	0x00000000
        /*0794*/ 	.word	0x00000030
        /*0798*/ 	.short	0x010a
        /*079a*/ 	.byte	0xff
	.zero		1


	//   ....[104]....
        /*079c*/ 	.word	0x0000a120
        /*07a0*/ 	.word	0x00000000
        /*07a4*/ 	.word	0x00000030
        /*07a8*/ 	.short	0x010a
        /*07aa*/ 	.byte	0xff
	.zero		1


	//   ....[105]....
        /*07ac*/ 	.word	0x0000a180
        /*07b0*/ 	.word	0x00000000
        /*07b4*/ 	.word	0x000000b0
        /*07b8*/ 	.short	0x010a
        /*07ba*/ 	.byte	0xff
	.zero		1


	//   ....[106]....
        /*07bc*/ 	.word	0x0000a1e0
        /*07c0*/ 	.word	0x00000000
        /*07c4*/ 	.word	0x00000000
        /*07c8*/ 	.short	0x010a
        /*07ca*/ 	.byte	0xff
	.zero		1


	//   ....[107]....
        /*07cc*/ 	.word	0x0000a240
        /*07d0*/ 	.word	0x00000000
        /*07d4*/ 	.word	0x00000000
        /*07d8*/ 	.short	0x010a
        /*07da*/ 	.byte	0xff
	.zero		1


	//   ....[108]....
        /*07dc*/ 	.word	0x0000a2a0
        /*07e0*/ 	.word	0x00000000
        /*07e4*/ 	.word	0x00000000
        /*07e8*/ 	.short	0x010a
        /*07ea*/ 	.byte	0xff
	.zero		1


	//   ....[109]....
        /*07ec*/ 	.word	0x0000a300
        /*07f0*/ 	.word	0x00000000
        /*07f4*/ 	.word	0x00000000
        /*07f8*/ 	.short	0x010a
        /*07fa*/ 	.byte	0xff
	.zero		1


	//   ....[110]....
        /*07fc*/ 	.word	0x0000a360
        /*0800*/ 	.word	0x00000000
        /*0804*/ 	.word	0x00000000
        /*0808*/ 	.short	0x010a
        /*080a*/ 	.byte	0xff
	.zero		1


	//   ....[111]....
        /*080c*/ 	.word	0x0000a3c0
        /*0810*/ 	.word	0x00000004
        /*0814*/ 	.word	0x000000b8
        /*0818*/ 	.short	0x010a
        /*081a*/ 	.byte	0xff
	.zero		1


	//   ....[112]....
        /*081c*/ 	.word	0x0000a420
        /*0820*/ 	.word	0x00000004
        /*0824*/ 	.word	0x000000b0
        /*0828*/ 	.short	0x010a
        /*082a*/ 	.byte	0xff
	.zero		1


	//   ....[113]....
        /*082c*/ 	.word	0x0000a480
        /*0830*/ 	.word	0x00000005
        /*0834*/ 	.word	0x00000008
        /*0838*/ 	.short	0x010a
        /*083a*/ 	.byte	0xff
	.zero		1


	//   ....[114]....
        /*083c*/ 	.word	0x0000a570
        /*0840*/ 	.word	0x00000003
        /*0844*/ 	.word	0x00000008
        /*0848*/ 	.short	0x010a
        /*084a*/ 	.byte	0xff
	.zero		1


	//   ....[115]....
        /*084c*/ 	.word	0x0000a5d0
        /*0850*/ 	.word	0x00000004
        /*0854*/ 	.word	0x000000b0
        /*0858*/ 	.short	0x010a
        /*085a*/ 	.byte	0xff
	.zero		1


	//   ....[116]....
        /*085c*/ 	.word	0x0000a630
        /*0860*/ 	.word	0x00000004
        /*0864*/ 	.word	0x000000d0
        /*0868*/ 	.short	0x010a
        /*086a*/ 	.byte	0xff
	.zero		1


	//   ....[117]....
        /*086c*/ 	.word	0x0000a690
        /*0870*/ 	.word	0x00000004
        /*0874*/ 	.word	0x00000000
        /*0878*/ 	.short	0x010a
        /*087a*/ 	.byte	0xff
	.zero		1


	//   ....[118]....
        /*087c*/ 	.word	0x0000a6f0
        /*0880*/ 	.word	0x00000000
        /*0884*/ 	.word	0x00000000
        /*0888*/ 	.short	0x010a
        /*088a*/ 	.byte	0xff
	.zero		1


	//   ....[119]....
        /*088c*/ 	.word	0x0000a750
        /*0890*/ 	.word	0x00000000
        /*0894*/ 	.word	0x000000e0
        /*0898*/ 	.short	0x010a
        /*089a*/ 	.byte	0xff
	.zero		1


	//   ....[120]....
        /*089c*/ 	.word	0x0000a7b0
        /*08a0*/ 	.word	0x00000000
        /*08a4*/ 	.word	0x000000b0
        /*08a8*/ 	.short	0x010a
        /*08aa*/ 	.byte	0xff
	.zero		1


	//   ....[121]....
        /*08ac*/ 	.word	0x0000a810
        /*08b0*/ 	.word	0x00000003
        /*08b4*/ 	.word	0x000000a8
        /*08b8*/ 	.short	0x010a
        /*08ba*/ 	.byte	0xff
	.zero		1


	//   ....[122]....
        /*08bc*/ 	.word	0x0000a870
        /*08c0*/ 	.word	0x00000000
        /*08c4*/ 	.word	0x00000080
        /*08c8*/ 	.short	0x010a
        /*08ca*/ 	.byte	0xff
	.zero		1


	//   ....[123]....
        /*08cc*/ 	.word	0x0000a8d0
        /*08d0*/ 	.word	0x00000000
        /*08d4*/ 	.word	0x00000088
        /*08d8*/ 	.short	0x010a
        /*08da*/ 	.byte	0xff
	.zero		1


	//   ....[124]....
        /*08dc*/ 	.word	0x0000a930
        /*08e0*/ 	.word	0x00000000
        /*08e4*/ 	.word	0x00000090
        /*08e8*/ 	.short	0x010a
        /*08ea*/ 	.byte	0xff
	.zero		1


	//   ....[125]....
        /*08ec*/ 	.word	0x0000a990
        /*08f0*/ 	.word	0x00000000
        /*08f4*/ 	.word	0x00000098
        /*08f8*/ 	.short	0x010a
        /*08fa*/ 	.byte	0xff
	.zero		1


	//   ....[126]....
        /*08fc*/ 	.word	0x0000a9f0
        /*0900*/ 	.word	0x00000000
        /*0904*/ 	.word	0x00000080
        /*0908*/ 	.short	0x010a
        /*090a*/ 	.byte	0xff
	.zero		1


	//   ....[127]....
        /*090c*/ 	.word	0x0000aa50
        /*0910*/ 	.word	0x00000000
        /*0914*/ 	.word	0x00000088
        /*0918*/ 	.short	0x010a
        /*091a*/ 	.byte	0xff
	.zero		1


	//   ....[128]....
        /*091c*/ 	.word	0x0000aab0
        /*0920*/ 	.word	0x00000000
        /*0924*/ 	.word	0x00000090
        /*0928*/ 	.short	0x010a
        /*092a*/ 	.byte	0xff
	.zero		1


	//   ....[129]....
        /*092c*/ 	.word	0x0000ab10
        /*0930*/ 	.word	0x00000000
        /*0934*/ 	.word	0x000000b0
        /*0938*/ 	.short	0x010a
        /*093a*/ 	.byte	0xff
	.zero		1


	//   ....[130]....
        /*093c*/ 	.word	0x0000ab70
        /*0940*/ 	.word	0x00000002
        /*0944*/ 	.word	0x00000060
        /*0948*/ 	.short	0x010a
        /*094a*/ 	.byte	0xff
	.zero		1


	//   ....[131]....
        /*094c*/ 	.word	0x0000abc0
        /*0950*/ 	.word	0x00000048
        /*0954*/ 	.word	0x000000c0
        /*0958*/ 	.short	0x010a
        /*095a*/ 	.byte	0xff
	.zero		1


	//   ....[132]....
        /*095c*/ 	.word	0x0000ac10
        /*0960*/ 	.word	0x00000002
        /*0964*/ 	.word	0x00000060
        /*0968*/ 	.short	0x010a
        /*096a*/ 	.byte	0xff
	.zero		1


	//   ....[133]....
        /*096c*/ 	.word	0x0000ac60
        /*0970*/ 	.word	0x00000006
        /*0974*/ 	.word	0x00000060
        /*0978*/ 	.short	0x010a
        /*097a*/ 	.byte	0xff
	.zero		1


	//   ....[134]....
        /*097c*/ 	.word	0x0000acb0
        /*0980*/ 	.word	0x00000000
        /*0984*/ 	.word	0x00000060
        /*0988*/ 	.short	0x010a
        /*098a*/ 	.byte	0xff
	.zero		1


	//----- nvinfo : EIATTR_NUM_MBARRIERS
	.align		4
.L_47:
        /*098c*/ 	.byte	0x03, 0x38
        /*098e*/ 	.short	0x001d


	//----- nvinfo : EIATTR_EXIT_INSTR_OFFSETS
	.align		4
        /*0990*/ 	.byte	0x04, 0x1c
        /*0992*/ 	.short	(.L_49 - .L_48)


	//   ....[0]....
.L_48:
        /*0994*/ 	.word	0x00003280


	//   ....[1]....
        /*0998*/ 	.word	0x00003530


	//   ....[2]....
        /*099c*/ 	.word	0x00003590


	//   ....[3]....
        /*09a0*/ 	.word	0x00004a40


	//   ....[4]....
        /*09a4*/ 	.word	0x00006270


	//   ....[5]....
        /*09a8*/ 	.word	0x000062b0


	//   ....[6]....
        /*09ac*/ 	.word	0x00009f70


	//   ....[7]....
        /*09b0*/ 	.word	0x00009ff0


	//   ....[8]....
        /*09b4*/ 	.word	0x0000a020


	//   ....[9]....
        /*09b8*/ 	.word	0x0000a0a0


	//----- nvinfo : EIATTR_MAX_THREADS
	.align		4
.L_49:
        /*09bc*/ 	.byte	0x04, 0x05
        /*09be*/ 	.short	(.L_51 - .L_50)
.L_50:
        /*09c0*/ 	.word	0x00000100
        /*09c4*/ 	.word	0x00000001
        /*09c8*/ 	.word	0x00000001


	//----- nvinfo : EIATTR_CRS_STACK_SIZE
	.align		4
.L_51:
        /*09cc*/ 	.byte	0x04, 0x1e
        /*09ce*/ 	.short	(.L_53 - .L_52)
.L_52:
        /*09d0*/ 	.word	0x00000000


	//----- nvinfo : EIATTR_CBANK_PARAM_SIZE
	.align		4
.L_53:
        /*09d4*/ 	.byte	0x03, 0x19
        /*09d6*/ 	.short	0x0800


	//----- nvinfo : EIATTR_PARAM_CBANK
	.align		4
        /*09d8*/ 	.byte	0x04, 0x0a
        /*09da*/ 	.short	(.L_55 - .L_54)
	.align		4
.L_54:
        /*09dc*/ 	.word	index@(.nv.constant0._ZN7cutlass13device_kernelINS_4conv6kernel13ConvUniversalINS1_16ConvProblemShapeILNS1_8OperatorE2ELi2EEENS1_10collective14CollectiveConvINS1_47MainloopSm100TmaUmmaWarpSpecializedImplicitGemmILS5_2ELi6ELi2ELi1ELi2EN4cute5tupleIJNSA_1CILi2EEENSC_ILi1EEESE_EEEEENSB_IJNSC_ILi128EEENSB_IJSH_EEENSB_IJNSC_ILi64EEEEEEEEENS_10tfloat32_tESM_NSA_8TiledMMAINSA_8MMA_AtomIJNSA_23SM100_MMA_TF32_2x1SM_SSISM_SM_fLi128ELi128ELNSA_4UMMA5MajorE1ELSR_1ELNSQ_7ScaleInE0ELSS_0EEEEEENSA_6LayoutINSB_IJSE_SE_SE_EEENSB_IJNSC_ILi0EEESX_SX_EEEEENSB_IJNSA_10UnderscoreES10_S10_EEEEENS7_6detail27Sm100ImplicitGemmTileTraitsINSA_18SM100_TMA_2SM_LOADENSA_14ComposedLayoutINSA_7SwizzleILi2ELi5ELi2EEENSA_18smem_ptr_flag_bitsILi32EEENSV_INSB_IJNSC_ILi32EEENSC_ILi4EEEEEENSB_IJSE_S1B_EEEEEEEvEENS14_INSA_25SM100_TMA_2SM_LOAD_IM2COLES1G_vEEEENS_8epilogue10collective18CollectiveEpilogueINS1L_23Sm100TmaWarpSpecializedILi4ELi2ELi16ELb1ELb0EEEJNSB_IJSJ_SI_SK_EEENSB_IJNSV_ISJ_SE_EENSV_INSB_IJNSC_ILi16EEESD_EEENSB_IJSE_SJ_EEEEEEEESM_NSB_IJlNSB_IJSE_llEEESX_EEESM_S1Y_NS1L_6fusion15FusionCallbacksIS1P_NS1Z_17LinearCombinationISM_fSM_fLNS_15FloatRoundStyleE2EEES1Q_S1W_JEEENSA_5SM1004TMEM4LOAD26SM100_TMEM_LOAD_32dp32b16xENSA_13SM90_TMA_LOADENS16_INS17_ILi2ELi4ELi3EEES1A_NSV_INSB_IJNSC_ILi8EEES1S_EEENSB_IJS1S_SE_EEEEEEENSA_39AutoVectorizingCopyWithAssumedAlignmentILi128EEENSA_14SM90_TMA_STOREES2F_S2H_S2H_EEEvvEEEEvNT_6ParamsE)
        /*09e0*/ 	.short	0x0380
        /*09e2*/ 	.short	0x0800


	//----- nvinfo : EIATTR_SW_WAR
	.align		4
.L_55:
        /*09e4*/ 	.byte	0x04, 0x36
        /*09e6*/ 	.short	(.L_57 - .L_56)
.L_56:
        /*09e8*/ 	.word	0x00000008
.L_57:


//--------------------- .nv.callgraph             --------------------------
	.section	.nv.callgraph,"",@"SHT_CUDA_CALLGRAPH"
	.align	4
	.sectionentsize	8
	.align		4
        /*0000*/ 	.word	0x00000000
	.align		4
        /*0004*/ 	.word	0xffffffff
	.align		4
        /*0008*/ 	.word	index@(_ZN7cutlass13device_kernelINS_4conv6kernel13ConvUniversalINS1_16ConvProblemShapeILNS1_8OperatorE2ELi2EEENS1_10collective14CollectiveConvINS1_47MainloopSm100TmaUmmaWarpSpecializedImplicitGemmILS5_2ELi6ELi2ELi1ELi2EN4cute5tupleIJNSA_1CILi2EEENSC_ILi1EEESE_EEEEENSB_IJNSC_ILi128EEENSB_IJSH_EEENSB_IJNSC_ILi64EEEEEEEEENS_10tfloat32_tESM_NSA_8TiledMMAINSA_8MMA_AtomIJNSA_23SM100_MMA_TF32_2x1SM_SSISM_SM_fLi128ELi128ELNSA_4UMMA5MajorE1ELSR_1ELNSQ_7ScaleInE0ELSS_0EEEEEENSA_6LayoutINSB_IJSE_SE_SE_EEENSB_IJNSC_ILi0EEESX_SX_EEEEENSB_IJNSA_10UnderscoreES10_S10_EEEEENS7_6detail27Sm100ImplicitGemmTileTraitsINSA_18SM100_TMA_2SM_LOADENSA_14ComposedLayoutINSA_7SwizzleILi2ELi5ELi2EEENSA_18smem_ptr_flag_bitsILi32EEENSV_INSB_IJNSC_ILi32EEENSC_ILi4EEEEEENSB_IJSE_S1B_EEEEEEEvEENS14_INSA_25SM100_TMA_2SM_LOAD_IM2COLES1G_vEEEENS_8epilogue10collective18CollectiveEpilogueINS1L_23Sm100TmaWarpSpecializedILi4ELi2ELi16ELb1ELb0EEEJNSB_IJSJ_SI_SK_EEENSB_IJNSV_ISJ_SE_EENSV_INSB_IJNSC_ILi16EEESD_EEENSB_IJSE_SJ_EEEEEEEESM_NSB_IJlNSB_IJSE_llEEESX_EEESM_S1Y_NS1L_6fusion15FusionCallbacksIS1P_NS1Z_17LinearCombinationISM_fSM_fLNS_15FloatRoundStyleE2EEES1Q_S1W_JEEENSA_5SM1004TMEM4LOAD26SM100_TMEM_LOAD_32dp32b16xENSA_13SM90_TMA_LOADENS16_INS17_ILi2ELi4ELi3EEES1A_NSV_INSB_IJNSC_ILi8EEES1S_EEENSB_IJS1S_SE_EEEEEEENSA_39AutoVectorizingCopyWithAssumedAlignmentILi128EEENSA_14SM90_TMA_STOREES2F_S2H_S2H_EEEvvEEEEvNT_6ParamsE)
	.align		4
        /*000c*/ 	.word	index@(__assertfail)
	.align		4
        /*0010*/ 	.word	0x00000000
	.align		4
        /*0014*/ 	.word	0xfffffffe
	.align		4
        /*0018*/ 	.word	0x00000000
	.align		4
        /*001c*/ 	.word	0xfffffffd
	.align		4
        /*0020*/ 	.word	0x00000000
	.align		4
        /*0024*/ 	.word	0xfffffffc


//--------------------- .nv.constant4             --------------------------
	.section	.nv.constant4,"a",@progbits
	.align	8
	.align		8
.nv.constant4:
        /*0000*/ 	.dword	__assertfail
	.align		8
        /*0008*/ 	.dword	__unnamed_1
	.align		8
        /*0010*/ 	.dword	__unnamed_2
	.align		8
        /*0018*/ 	.dword	_ZN39_INTERNAL_65e2e322_4_k_cu_9e475242_34294cuda3std3__45__cpo5beginE
	.align		8
        /*0020*/ 	.dword	_ZN39_INTERNAL_65e2e322_4_k_cu_9e475242_34294cuda3std3__45__cpo3endE
	.align		8
        /*0028*/ 	.dword	_ZN39_INTERNAL_65e2e322_4_k_cu_9e475242_34294cuda3std3__45__cpo6cbeginE
	.align		8
        /*0030*/ 	.dword	_ZN39_INTERNAL_65e2e322_4_k_cu_9e475242_34294cuda3std3__45__cpo4cendE
	.align		8
        /*0038*/ 	.dword	_ZN39_INTERNAL_65e2e322_4_k_cu_9e475242_34294cuda3std3__441_GLOBAL__N__65e2e322_4_k_cu_9e475242_34296ignoreE
	.align		8
        /*0040*/ 	.dword	_ZN39_INTERNAL_65e2e322_4_k_cu_9e475242_34294cuda3std3__419piecewise_constructE
	.align		8
        /*0048*/ 	.dword	_ZN39_INTERNAL_65e2e322_4_k_cu_9e475242_34294cuda3std3__48in_placeE
	.align		8
        /*0050*/ 	.dword	_ZN39_INTERNAL_65e2e322_4_k_cu_9e475242_34294cuda3std6ranges3__45__cpo4swapE
	.align		8
        /*0058*/ 	.dword	_ZN39_INTERNAL_65e2e322_4_k_cu_9e475242_34294cuda3std6ranges3__45__cpo9iter_moveE
	.align		8
        /*0060*/ 	.dword	_ZN39_INTERNAL_65e2e322_4_k_cu_9e475242_34294cute7productE
	.align		8
        /*0068*/ 	.dword	_ZN39_INTERNAL_65e2e322_4_k_cu_9e475242_34294cute1_E
	.align		8
        /*0070*/ 	.dword	$str$27
	.align		8
        /*0078*/ 	.dword	$str$28
	.align		8
        /*0080*/ 	.dword	$str$29
	.align		8
        /*0088*/ 	.dword	$str$30


//--------------------- .text._ZN7cutlass13device_kernelINS_4conv6kernel13ConvUniversalINS1_16ConvProblemShapeILNS1_8OperatorE2ELi2EEENS1_10collective14CollectiveConvINS1_47MainloopSm100TmaUmmaWarpSpecializedImplicitGemmILS5_2ELi6ELi2ELi1ELi2EN4cute5tupleIJNSA_1CILi2EEENSC_ILi1EEESE_EEEEENSB_IJNSC_ILi128EEENSB_IJSH_EEENSB_IJNSC_ILi64EEEEEEEEENS_10tfloat32_tESM_NSA_8TiledMMAINSA_8MMA_AtomIJNSA_23SM100_MMA_TF32_2x1SM_SSISM_SM_fLi128ELi128ELNSA_4UMMA5MajorE1ELSR_1ELNSQ_7ScaleInE0ELSS_0EEEEEENSA_6LayoutINSB_IJSE_SE_SE_EEENSB_IJNSC_ILi0EEESX_SX_EEEEENSB_IJNSA_10UnderscoreES10_S10_EEEEENS7_6detail27Sm100ImplicitGemmTileTraitsINSA_18SM100_TMA_2SM_LOADENSA_14ComposedLayoutINSA_7SwizzleILi2ELi5ELi2EEENSA_18smem_ptr_flag_bitsILi32EEENSV_INSB_IJNSC_ILi32EEENSC_ILi4EEEEEENSB_IJSE_S1B_EEEEEEEvEENS14_INSA_25SM100_TMA_2SM_LOAD_IM2COLES1G_vEEEENS_8epilogue10collective18CollectiveEpilogueINS1L_23Sm100TmaWarpSpecializedILi4ELi2ELi16ELb1ELb0EEEJNSB_IJSJ_SI_SK_EEENSB_IJNSV_ISJ_SE_EENSV_INSB_IJNSC_ILi16EEESD_EEENSB_IJSE_SJ_EEEEEEEESM_NSB_IJlNSB_IJSE_llEEESX_EEESM_S1Y_NS1L_6fusion15FusionCallbacksIS1P_NS1Z_17LinearCombinationISM_fSM_fLNS_15FloatRoundStyleE2EEES1Q_S1W_JEEENSA_5SM1004TMEM4LOAD26SM100_TMEM_LOAD_32dp32b16xENSA_13SM90_TMA_LOADENS16_INS17_ILi2ELi4ELi3EEES1A_NSV_INSB_IJNSC_ILi8EEES1S_EEENSB_IJS1S_SE_EEEEEEENSA_39AutoVectorizingCopyWithAssumedAlignmentILi128EEENSA_14SM90_TMA_STOREES2F_S2H_S2H_EEEvvEEEEvNT_6ParamsE --------------------------
	.section	.text._ZN7cutlass13device_kernelINS_4conv6kernel13ConvUniversalINS1_16ConvProblemShapeILNS1_8OperatorE2ELi2EEENS1_10collective14CollectiveConvINS1_47MainloopSm100TmaUmmaWarpSpecializedImplicitGemmILS5_2ELi6ELi2ELi1ELi2EN4cute5tupleIJNSA_1CILi2EEENSC_ILi1EEESE_EEEEENSB_IJNSC_ILi128EEENSB_IJSH_EEENSB_IJNSC_ILi64EEEEEEEEENS_10tfloat32_tESM_NSA_8TiledMMAINSA_8MMA_AtomIJNSA_23SM100_MMA_TF32_2x1SM_SSISM_SM_fLi128ELi128ELNSA_4UMMA5MajorE1ELSR_1ELNSQ_7ScaleInE0ELSS_0EEEEEENSA_6LayoutINSB_IJSE_SE_SE_EEENSB_IJNSC_ILi0EEESX_SX_EEEEENSB_IJNSA_10UnderscoreES10_S10_EEEEENS7_6detail27Sm100ImplicitGemmTileTraitsINSA_18SM100_TMA_2SM_LOADENSA_14ComposedLayoutINSA_7SwizzleILi2ELi5ELi2EEENSA_18smem_ptr_flag_bitsILi32EEENSV_INSB_IJNSC_ILi32EEENSC_ILi4EEEEEENSB_IJSE_S1B_EEEEEEEvEENS14_INSA_25SM100_TMA_2SM_LOAD_IM2COLES1G_vEEEENS_8epilogue10collective18CollectiveEpilogueINS1L_23Sm100TmaWarpSpecializedILi4ELi2ELi16ELb1ELb0EEEJNSB_IJSJ_SI_SK_EEENSB_IJNSV_ISJ_SE_EENSV_INSB_IJNSC_ILi16EEESD_EEENSB_IJSE_SJ_EEEEEEEESM_NSB_IJlNSB_IJSE_llEEESX_EEESM_S1Y_NS1L_6fusion15FusionCallbacksIS1P_NS1Z_17LinearCombinationISM_fSM_fLNS_15FloatRoundStyleE2EEES1Q_S1W_JEEENSA_5SM1004TMEM4LOAD26SM100_TMEM_LOAD_32dp32b16xENSA_13SM90_TMA_LOADENS16_INS17_ILi2ELi4ELi3EEES1A_NSV_INSB_IJNSC_ILi8EEES1S_EEENSB_IJS1S_SE_EEEEEEENSA_39AutoVectorizingCopyWithAssumedAlignmentILi128EEENSA_14SM90_TMA_STOREES2F_S2H_S2H_EEEvvEEEEvNT_6ParamsE,"ax",@progbits
	.align	128
.text._ZN7cutlass13device_kernelINS_4conv6kernel13ConvUniversalINS1_16ConvProblemShapeILNS1_8OperatorE2ELi2EEENS1_10collective14CollectiveConvINS1_47MainloopSm100TmaUmmaWarpSpecializedImplicitGemmILS5_2ELi6ELi2ELi1ELi2EN4cute5tupleIJNSA_1CILi2EEENSC_ILi1EEESE_EEEEENSB_IJNSC_ILi128EEENSB_IJSH_EEENSB_IJNSC_ILi64EEEEEEEEENS_10tfloat32_tESM_NSA_8TiledMMAINSA_8MMA_AtomIJNSA_23SM100_MMA_TF32_2x1SM_SSISM_SM_fLi128ELi128ELNSA_4UMMA5MajorE1ELSR_1ELNSQ_7ScaleInE0ELSS_0EEEEEENSA_6LayoutINSB_IJSE_SE_SE_EEENSB_IJNSC_ILi0EEESX_SX_EEEEENSB_IJNSA_10UnderscoreES10_S10_EEEEENS7_6detail27Sm100ImplicitGemmTileTraitsINSA_18SM100_TMA_2SM_LOADENSA_14ComposedLayoutINSA_7SwizzleILi2ELi5ELi2EEENSA_18smem_ptr_flag_bitsILi32EEENSV_INSB_IJNSC_ILi32EEENSC_ILi4EEEEEENSB_IJSE_S1B_EEEEEEEvEENS14_INSA_25SM100_TMA_2SM_LOAD_IM2COLES1G_vEEEENS_8epilogue10collective18CollectiveEpilogueINS1L_23Sm100TmaWarpSpecializedILi4ELi2ELi16ELb1ELb0EEEJNSB_IJSJ_SI_SK_EEENSB_IJNSV_ISJ_SE_EENSV_INSB_IJNSC_ILi16EEESD_EEENSB_IJSE_SJ_EEEEEEEESM_NSB_IJlNSB_IJSE_llEEESX_EEESM_S1Y_NS1L_6fusion15FusionCallbacksIS1P_NS1Z_17LinearCombinationISM_fSM_fLNS_15FloatRoundStyleE2EEES1Q_S1W_JEEENSA_5SM1004TMEM4LOAD26SM100_TMEM_LOAD_32dp32b16xENSA_13SM90_TMA_LOADENS16_INS17_ILi2ELi4ELi3EEES1A_NSV_INSB_IJNSC_ILi8EEES1S_EEENSB_IJS1S_SE_EEEEEEENSA_39AutoVectorizingCopyWithAssumedAlignmentILi128EEENSA_14SM90_TMA_STOREES2F_S2H_S2H_EEEvvEEEEvNT_6ParamsE:
        .type           _ZN7cutlass13device_kernelINS_4conv6kernel13ConvUniversalINS1_16ConvProblemShapeILNS1_8OperatorE2ELi2EEENS1_10collective14CollectiveConvINS1_47MainloopSm100TmaUmmaWarpSpecializedImplicitGemmILS5_2ELi6ELi2ELi1ELi2EN4cute5tupleIJNSA_1CILi2EEENSC_ILi1EEESE_EEEEENSB_IJNSC_ILi128EEENSB_IJSH_EEENSB_IJNSC_ILi64EEEEEEEEENS_10tfloat32_tESM_NSA_8TiledMMAINSA_8MMA_AtomIJNSA_23SM100_MMA_TF32_2x1SM_SSISM_SM_fLi128ELi128ELNSA_4UMMA5MajorE1ELSR_1ELNSQ_7ScaleInE0ELSS_0EEEEEENSA_6LayoutINSB_IJSE_SE_SE_EEENSB_IJNSC_ILi0EEESX_SX_EEEEENSB_IJNSA_10UnderscoreES10_S10_EEEEENS7_6detail27Sm100ImplicitGemmTileTraitsINSA_18SM100_TMA_2SM_LOADENSA_14ComposedLayoutINSA_7SwizzleILi2ELi5ELi2EEENSA_18smem_ptr_flag_bitsILi32EEENSV_INSB_IJNSC_ILi32EEENSC_ILi4EEEEEENSB_IJSE_S1B_EEEEEEEvEENS14_INSA_25SM100_TMA_2SM_LOAD_IM2COLES1G_vEEEENS_8epilogue10collective18CollectiveEpilogueINS1L_23Sm100TmaWarpSpecializedILi4ELi2ELi16ELb1ELb0EEEJNSB_IJSJ_SI_SK_EEENSB_IJNSV_ISJ_SE_EENSV_INSB_IJNSC_ILi16EEESD_EEENSB_IJSE_SJ_EEEEEEEESM_NSB_IJlNSB_IJSE_llEEESX_EEESM_S1Y_NS1L_6fusion15FusionCallbacksIS1P_NS1Z_17LinearCombinationISM_fSM_fLNS_15FloatRoundStyleE2EEES1Q_S1W_JEEENSA_5SM1004TMEM4LOAD26SM100_TMEM_LOAD_32dp32b16xENSA_13SM90_TMA_LOADENS16_INS17_ILi2ELi4ELi3EEES1A_NSV_INSB_IJNSC_ILi8EEES1S_EEENSB_IJS1S_SE_EEEEEEENSA_39AutoVectorizingCopyWithAssumedAlignmentILi128EEENSA_14SM90_TMA_STOREES2F_S2H_S2H_EEEvvEEEEvNT_6ParamsE,@function
        .size           _ZN7cutlass13device_kernelINS_4conv6kernel13ConvUniversalINS1_16ConvProblemShapeILNS1_8OperatorE2ELi2EEENS1_10collective14CollectiveConvINS1_47MainloopSm100TmaUmmaWarpSpecializedImplicitGemmILS5_2ELi6ELi2ELi1ELi2EN4cute5tupleIJNSA_1CILi2EEENSC_ILi1EEESE_EEEEENSB_IJNSC_ILi128EEENSB_IJSH_EEENSB_IJNSC_ILi64EEEEEEEEENS_10tfloat32_tESM_NSA_8TiledMMAINSA_8MMA_AtomIJNSA_23SM100_MMA_TF32_2x1SM_SSISM_SM_fLi128ELi128ELNSA_4UMMA5MajorE1ELSR_1ELNSQ_7ScaleInE0ELSS_0EEEEEENSA_6LayoutINSB_IJSE_SE_SE_EEENSB_IJNSC_ILi0EEESX_SX_EEEEENSB_IJNSA_10UnderscoreES10_S10_EEEEENS7_6detail27Sm100ImplicitGemmTileTraitsINSA_18SM100_TMA_2SM_LOADENSA_14ComposedLayoutINSA_7SwizzleILi2ELi5ELi2EEENSA_18smem_ptr_flag_bitsILi32EEENSV_INSB_IJNSC_ILi32EEENSC_ILi4EEEEEENSB_IJSE_S1B_EEEEEEEvEENS14_INSA_25SM100_TMA_2SM_LOAD_IM2COLES1G_vEEEENS_8epilogue10collective18CollectiveEpilogueINS1L_23Sm100TmaWarpSpecializedILi4ELi2ELi16ELb1ELb0EEEJNSB_IJSJ_SI_SK_EEENSB_IJNSV_ISJ_SE_EENSV_INSB_IJNSC_ILi16EEESD_EEENSB_IJSE_SJ_EEEEEEEESM_NSB_IJlNSB_IJSE_llEEESX_EEESM_S1Y_NS1L_6fusion15FusionCallbacksIS1P_NS1Z_17LinearCombinationISM_fSM_fLNS_15FloatRoundStyleE2EEES1Q_S1W_JEEENSA_5SM1004TMEM4LOAD26SM100_TMEM_LOAD_32dp32b16xENSA_13SM90_TMA_LOADENS16_INS17_ILi2ELi4ELi3EEES1A_NSV_INSB_IJNSC_ILi8EEES1S_EEENSB_IJS1S_SE_EEEEEEENSA_39AutoVectorizingCopyWithAssumedAlignmentILi128EEENSA_14SM90_TMA_STOREES2F_S2H_S2H_EEEvvEEEEvNT_6ParamsE,(.L_x_193 - _ZN7cutlass13device_kernelINS_4conv6kernel13ConvUniversalINS1_16ConvProblemShapeILNS1_8OperatorE2ELi2EEENS1_10collective14CollectiveConvINS1_47MainloopSm100TmaUmmaWarpSpecializedImplicitGemmILS5_2ELi6ELi2ELi1ELi2EN4cute5tupleIJNSA_1CILi2EEENSC_ILi1EEESE_EEEEENSB_IJNSC_ILi128EEENSB_IJSH_EEENSB_IJNSC_ILi64EEEEEEEEENS_10tfloat32_tESM_NSA_8TiledMMAINSA_8MMA_AtomIJNSA_23SM100_MMA_TF32_2x1SM_SSISM_SM_fLi128ELi128ELNSA_4UMMA5MajorE1ELSR_1ELNSQ_7ScaleInE0ELSS_0EEEEEENSA_6LayoutINSB_IJSE_SE_SE_EEENSB_IJNSC_ILi0EEESX_SX_EEEEENSB_IJNSA_10UnderscoreES10_S10_EEEEENS7_6detail27Sm100ImplicitGemmTileTraitsINSA_18SM100_TMA_2SM_LOADENSA_14ComposedLayoutINSA_7SwizzleILi2ELi5ELi2EEENSA_18smem_ptr_flag_bitsILi32EEENSV_INSB_IJNSC_ILi32EEENSC_ILi4EEEEEENSB_IJSE_S1B_EEEEEEEvEENS14_INSA_25SM100_TMA_2SM_LOAD_IM2COLES1G_vEEEENS_8epilogue10collective18CollectiveEpilogueINS1L_23Sm100TmaWarpSpecializedILi4ELi2ELi16ELb1ELb0EEEJNSB_IJSJ_SI_SK_EEENSB_IJNSV_ISJ_SE_EENSV_INSB_IJNSC_ILi16EEESD_EEENSB_IJSE_SJ_EEEEEEEESM_NSB_IJlNSB_IJSE_llEEESX_EEESM_S1Y_NS1L_6fusion15FusionCallbacksIS1P_NS1Z_17LinearCombinationISM_fSM_fLNS_15FloatRoundStyleE2EEES1Q_S1W_JEEENSA_5SM1004TMEM4LOAD26SM100_TMEM_LOAD_32dp32b16xENSA_13SM90_TMA_LOADENS16_INS17_ILi2ELi4ELi3EEES1A_NSV_INSB_IJNSC_ILi8EEES1S_EEENSB_IJS1S_SE_EEEEEEENSA_39AutoVectorizingCopyWithAssumedAlignmentILi128EEENSA_14SM90_TMA_STOREES2F_S2H_S2H_EEEvvEEEEvNT_6ParamsE)
        .other          _ZN7cutlass13device_kernelINS_4conv6kernel13ConvUniversalINS1_16ConvProblemShapeILNS1_8OperatorE2ELi2EEENS1_10collective14CollectiveConvINS1_47MainloopSm100TmaUmmaWarpSpecializedImplicitGemmILS5_2ELi6ELi2ELi1ELi2EN4cute5tupleIJNSA_1CILi2EEENSC_ILi1EEESE_EEEEENSB_IJNSC_ILi128EEENSB_IJSH_EEENSB_IJNSC_ILi64EEEEEEEEENS_10tfloat32_tESM_NSA_8TiledMMAINSA_8MMA_AtomIJNSA_23SM100_MMA_TF32_2x1SM_SSISM_SM_fLi128ELi128ELNSA_4UMMA5MajorE1ELSR_1ELNSQ_7ScaleInE0ELSS_0EEEEEENSA_6LayoutINSB_IJSE_SE_SE_EEENSB_IJNSC_ILi0EEESX_SX_EEEEENSB_IJNSA_10UnderscoreES10_S10_EEEEENS7_6detail27Sm100ImplicitGemmTileTraitsINSA_18SM100_TMA_2SM_LOADENSA_14ComposedLayoutINSA_7SwizzleILi2ELi5ELi2EEENSA_18smem_ptr_flag_bitsILi32EEENSV_INSB_IJNSC_ILi32EEENSC_ILi4EEEEEENSB_IJSE_S1B_EEEEEEEvEENS14_INSA_25SM100_TMA_2SM_LOAD_IM2COLES1G_vEEEENS_8epilogue10collective18CollectiveEpilogueINS1L_23Sm100TmaWarpSpecializedILi4ELi2ELi16ELb1ELb0EEEJNSB_IJSJ_SI_SK_EEENSB_IJNSV_ISJ_SE_EENSV_INSB_IJNSC_ILi16EEESD_EEENSB_IJSE_SJ_EEEEEEEESM_NSB_IJlNSB_IJSE_llEEESX_EEESM_S1Y_NS1L_6fusion15FusionCallbacksIS1P_NS1Z_17LinearCombinationISM_fSM_fLNS_15FloatRoundStyleE2EEES1Q_S1W_JEEENSA_5SM1004TMEM4LOAD26SM100_TMEM_LOAD_32dp32b16xENSA_13SM90_TMA_LOADENS16_INS17_ILi2ELi4ELi3EEES1A_NSV_INSB_IJNSC_ILi8EEES1S_EEENSB_IJS1S_SE_EEEEEEENSA_39AutoVectorizingCopyWithAssumedAlignmentILi128EEENSA_14SM90_TMA_STOREES2F_S2H_S2H_EEEvvEEEEvNT_6ParamsE,@"STO_CUDA_ENTRY STV_DEFAULT"
_ZN7cutlass13device_kernelINS_4conv6kernel13ConvUniversalINS1_16ConvProblemShapeILNS1_8OperatorE2ELi2EEENS1_10collective14CollectiveConvINS1_47MainloopSm100TmaUmmaWarpSpecializedImplicitGemmILS5_2ELi6ELi2ELi1ELi2EN4cute5tupleIJNSA_1CILi2EEENSC_ILi1EEESE_EEEEENSB_IJNSC_ILi128EEENSB_IJSH_EEENSB_IJNSC_ILi64EEEEEEEEENS_10tfloat32_tESM_NSA_8TiledMMAINSA_8MMA_AtomIJNSA_23SM100_MMA_TF32_2x1SM_SSISM_SM_fLi128ELi128ELNSA_4UMMA5MajorE1ELSR_1ELNSQ_7ScaleInE0ELSS_0EEEEEENSA_6LayoutINSB_IJSE_SE_SE_EEENSB_IJNSC_ILi0EEESX_SX_EEEEENSB_IJNSA_10UnderscoreES10_S10_EEEEENS7_6detail27Sm100ImplicitGemmTileTraitsINSA_18SM100_TMA_2SM_LOADENSA_14ComposedLayoutINSA_7SwizzleILi2ELi5ELi2EEENSA_18smem_ptr_flag_bitsILi32EEENSV_INSB_IJNSC_ILi32EEENSC_ILi4EEEEEENSB_IJSE_S1B_EEEEEEEvEENS14_INSA_25SM100_TMA_2SM_LOAD_IM2COLES1G_vEEEENS_8epilogue10collective18CollectiveEpilogueINS1L_23Sm100TmaWarpSpecializedILi4ELi2ELi16ELb1ELb0EEEJNSB_IJSJ_SI_SK_EEENSB_IJNSV_ISJ_SE_EENSV_INSB_IJNSC_ILi16EEESD_EEENSB_IJSE_SJ_EEEEEEEESM_NSB_IJlNSB_IJSE_llEEESX_EEESM_S1Y_NS1L_6fusion15FusionCallbacksIS1P_NS1Z_17LinearCombinationISM_fSM_fLNS_15FloatRoundStyleE2EEES1Q_S1W_JEEENSA_5SM1004TMEM4LOAD26SM100_TMEM_LOAD_32dp32b16xENSA_13SM90_TMA_LOADENS16_INS17_ILi2ELi4ELi3EEES1A_NSV_INSB_IJNSC_ILi8EEES1S_EEENSB_IJS1S_SE_EEEEEEENSA_39AutoVectorizingCopyWithAssumedAlignmentILi128EEENSA_14SM90_TMA_STOREES2F_S2H_S2H_EEEvvEEEEvNT_6ParamsE:
[----:B------:R-:W1:Y:S01]  /*0000*/  LDC R1, c[0x0][0x37c] ;  /* 0x0000df00ff017b82 */ /* 0x000e620000000800 */
[----:B------:R-:W2:Y:S01]  /*0010*/  S2R R64, SR_TID.X ;  /* 0x0000000000407919 */ /* 0x000ea20000002100 */
[----:B------:R-:W3:Y:S06]  /*0020*/  LDCU.64 UR8, c[0x0][0x890] ;  /* 0x00011200ff0877ac */ /* 0x000eec0008000a00 */
[----:B------:R-:W4:Y:S01]  /*0030*/  S2UR UR4, SR_CgaCtaId ;  /* 0x00000000000479c3 */ /* 0x000f220000008800 */
[----:B-1----:R-:W-:Y:S01]  /*0040*/  VIADD R1, R1, 0xfffffff8 ;  /* 0xfffffff801017836 */ /* 0x002fe20000000000 */
[----:B------:R-:W-:-:S02]  /*0050*/  PRMT R52, RZ, 0x7610, R52 ;  /* 0x00007610ff347816 */ /* 0x000fc40000000034 */
[----:B------:R-:W-:Y:S02]  /*0060*/  ELECT P1, URZ, PT ;  /* 0x0000000000ff782f */ /* 0x000fe40003820000 */
[----:B------:R-:W-:Y:S01]  /*0070*/  R2UR UR48, R1 ;  /* 0x00000000013072ca */ /* 0x000fe200000e0000 */
[----:B---3--:R-:W-:-:S04]  /*0080*/  UISETP.NE.U32.AND UP0, UPT, UR8, URZ, UPT ;  /* 0x000000ff0800728c */ /* 0x008fc8000bf05070 */
[----:B------:R-:W-:Y:S02]  /*0090*/  UISETP.NE.AND.EX UP0, UPT, UR9, URZ, UPT, UP0 ;  /* 0x000000ff0900728c */ /* 0x000fe4000bf05300 */
[----:B----4-:R-:W-:Y:S02]  /*00a0*/  ULOP3.LUT UR52, UR4, 0x1, URZ, 0xc0, !UPT ;  /* 0x0000000104347892 */ /* 0x010fe4000f8ec0ff */
[----:B------:R-:W-:Y:S01]  /*00b0*/  ULOP3.LUT UR50, UR4, 0x1, URZ, 0x3c, !UPT ;  /* 0x0000000104327892 */ /* 0x000fe2000f8e3cff */
[----:B--2---:R-:W-:-:S05]  /*00c0*/  SHF.R.U32.HI R53, RZ, 0x5, R64 ;  /* 0x00000005ff357819 */ /* 0x004fca0000011640 */
[----:B------:R-:W1:Y:S02]  /*00d0*/  SHFL.IDX PT, R0, R53, RZ, 0x1f ;  /* 0x00001fff35007589 */ /* 0x000e6400000e0000 */
[----:B-1----:R-:W-:Y:S01]  /*00e0*/  R2UR UR18, R0 ;  /* 0x00000000001272ca */ /* 0x002fe200000e0000 */
[----:B------:R-:W-:-:S14]  /*00f0*/  BRA.U UP0, `(.L_x_0) ;  /* 0x0000000100307547 */ /* 0x000fdc000b800000 */
[----:B------:R-:W1:Y:S02]  /*0100*/  LDCU.64 UR4, c[0x0][0x888] ;  /* 0x00011100ff0477ac */ /* 0x000e640008000a00 */
[----:B-1----:R-:W-:-:S04]  /*0110*/  UISETP.NE.U32.AND UP0, UPT, UR4, URZ, UPT ;  /* 0x000000ff0400728c */ /* 0x002fc8000bf05070 */
[----:B------:R-:W-:-:S09]  /*0120*/  UISETP.NE.AND.EX UP0, UPT, UR5, URZ, UPT, UP0 ;  /* 0x000000ff0500728c */ /* 0x000fd2000bf05300 */
[----:B------:R-:W-:Y:S05]  /*0130*/  BRA.U !UP0, `(.L_x_1) ;  /* 0x0000000108147547 */ /* 0x000fea000b800000 */
[----:B------:R-:W1:Y:S01]  /*0140*/  LDC.64 R2, c[0x0][0x888] ;  /* 0x00022200ff027b82 */ /* 0x000e620000000a00 */
[----:B------:R-:W1:Y:S02]  /*0150*/  LDCU.64 UR4, c[0x0][0x358] ;  /* 0x00006b00ff0477ac */ /* 0x000e640008000a00 */
[----:B-1----:R1:W5:Y:S01]  /*0160*/  LDG.E R27, desc[UR4][R2.64] ;  /* 0x00000004021b7981 */ /* 0x002362000c1e1900 */
[----:B------:R-:W-:Y:S01]  /*0170*/  HFMA2 R52, -RZ, RZ, 0, 5.9604644775390625e-08 ;  /* 0x00000001ff347431 */ /* 0x000fe200000001ff */
[----:B------:R-:W-:Y:S05]  /*0180*/  BRA `(.L_x_0) ;  /* 0x00000000000c7947 */ /* 0x000fea0003800000 */
.L_x_1:
[----:B------:R-:W1:Y:S01]  /*0190*/  LDCU UR4, c[0x0][0x880] ;  /* 0x00011000ff0477ac */ /* 0x000e620008000800 */
[----:B------:R-:W-:Y:S01]  /*01a0*/  HFMA2 R52, -RZ, RZ, 0, 5.9604644775390625e-08 ;  /* 0x00000001ff347431 */ /* 0x000fe200000001ff */
[----:B-1----:R-:W-:-:S07]  /*01b0*/  MOV R27, UR4 ;  /* 0x00000004001b7c02 */ /* 0x002fce0008000f00 */
.L_x_0:
[----:B------:R-:W2:Y:S02]  /*01c0*/  LDCU.64 UR4, c[0x0][0x8b0] ;  /* 0x00011600ff0477ac */ /* 0x000ea40008000a00 */
[----:B--2---:R-:W-:-:S04]  /*01d0*/  UISETP.NE.U32.AND UP0, UPT, UR4, URZ, UPT ;  /* 0x000000ff0400728c */ /* 0x004fc8000bf05070 */
[----:B------:R-:W-:-:S09]  /*01e0*/  UISETP.NE.AND.EX UP0, UPT, UR5, URZ, UPT, UP0 ;  /* 0x000000ff0500728c */ /* 0x000fd2000bf05300 */
[----:B------:R-:W-:Y:S05]  /*01f0*/  BRA.U UP0, `(.L_x_2) ;  /* 0x0000000100287547 */ /* 0x000fea000b800000 */
[----:B------:R-:W2:Y:S02]  /*0200*/  LDCU.64 UR4, c[0x0][0x8a8] ;  /* 0x00011500ff0477ac */ /* 0x000ea40008000a00 */
[----:B--2---:R-:W-:-:S04]  /*0210*/  UISETP.NE.U32.AND UP0, UPT, UR4, URZ, UPT ;  /* 0x000000ff0400728c */ /* 0x004fc8000bf05070 */
[----:B------:R-:W-:-:S09]  /*0220*/  UISETP.NE.AND.EX UP0, UPT, UR5, URZ, UPT, UP0 ;  /* 0x000000ff0500728c */ /* 0x000fd2000bf05300 */
[----:B------:R-:W-:Y:S05]  /*0230*/  BRA.U !UP0, `(.L_x_3) ;  /* 0x0000000108107547 */ /* 0x000fea000b800000 */
[----:B------:R-:W2:Y:S01]  /*0240*/  LDC.64 R24, c[0x0][0x8a8] ;  /* 0x00022a00ff187b82 */ /* 0x000ea20000000a00 */
[----:B------:R-:W2:Y:S02]  /*0250*/  LDCU.64 UR4, c[0x0][0x358] ;  /* 0x00006b00ff0477ac */ /* 0x000ea40008000a00 */
[----:B--2---:R2:W5:Y:S01]  /*0260*/  LDG.E R24, desc[UR4][R24.64] ;  /* 0x0000000418187981 */ /* 0x004562000c1e1900 */
[----:B------:R-:W-:Y:S05]  /*0270*/  BRA `(.L_x_2) ;  /* 0x0000000000087947 */ /* 0x000fea0003800000 */
.L_x_3:
[----:B------:R-:W2:Y:S02]  /*0280*/  LDCU UR4, c[0x0][0x8a0] ;  /* 0x00011400ff0477ac */ /* 0x000ea40008000800 */
[----:B--2---:R-:W-:Y:S02]  /*0290*/  MOV R24, UR4 ;  /* 0x0000000400187c02 */ /* 0x004fe40008000f00 */
.L_x_2:
[----:B------:R-:W-:Y:S01]  /*02a0*/  IMAD.U32 R0, RZ, RZ, UR18 ;  /* 0x00000012ff007e24 */ /* 0x000fe2000f8e00ff */
[----:B------:R-:W-:Y:S04]  /*02b0*/  BSSY.RECONVERGENT B0, `(.L_x_4) ;  /* 0x000000c000007945 */ /* 0x000fe80003800200 */
[C---:B------:R-:W-:Y:S02]  /*02c0*/  ISETP.NE.OR P2, PT, R0.reuse, 0x1, !P1 ;  /* 0x000000010000780c */ /* 0x040fe40004f45670 */
[----:B------:R-:W-:-:S11]  /*02d0*/  ISETP.NE.OR P0, PT, R0, 0x3, !P1 ;  /* 0x000000030000780c */ /* 0x000fd60004f05670 */
[----:B------:R-:W-:Y:S05]  /*02e0*/  @P2 BRA `(.L_x_5) ;  /* 0x0000000000202947 */ /* 0x000fea0003800000 */
[----:B------:R-:W3:Y:S02]  /*02f0*/  LDCU.64 UR4, c[0x0][0x348] ;  /* 0x00006900ff0477ac */ /* 0x000ee40008000a00 */
[----:B---3--:R-:W-:Y:S02]  /*0300*/  UIADD3 UR6, UP1, UPT, UR4, 0x80, URZ ;  /* 0x0000008004067890 */ /* 0x008fe4000ff3e0ff */
[----:B------:R-:W-:Y:S02]  /*0310*/  UIADD3 UR4, UP0, UPT, UR4, 0x180, URZ ;  /* 0x0000018004047890 */ /* 0x000fe4000ff1e0ff */
[----:B------:R-:W-:Y:S02]  /*0320*/  UIADD3.X UR7, UPT, UPT, URZ, UR5, URZ, UP1, !UPT ;  /* 0x00000005ff077290 */ /* 0x000fe40008ffe4ff */
[----:B------:R-:W-:-:S07]  /*0330*/  UIADD3.X UR5, UPT, UPT, URZ, UR5, URZ, UP0, !UPT ;  /* 0x00000005ff057290 */ /* 0x000fce00087fe4ff */
[----:B------:R3:W-:Y:S02]  /*0340*/  UTMACCTL.PF [UR6] ;  /* 0x00000000060079b9 */ /* 0x0007e40008040000 */
[----:B------:R3:W-:Y:S02]  /*0350*/  UTMACCTL.PF [UR4] ;  /* 0x00000000040079b9 */ /* 0x0007e40008040000 */
[----:B---3--:R-:W-:Y:S01]  /*0360*/  NOP ;  /* 0x0000000000007918 */ /* 0x008fe20000000000 */
.L_x_5:
[----:B------:R-:W-:Y:S05]  /*0370*/  BSYNC.RECONVERGENT B0 ;  /* 0x0000000000007941 */ /* 0x000fea0003800200 */
.L_x_4:
[----:B------:R-:W-:Y:S04]  /*0380*/  BSSY.RECONVERGENT B0, `(.L_x_6) ;  /* 0x000000a000007945 */ /* 0x000fe80003800200 */
        /* <DEDUP_REMOVED lines=9> */
.L_x_7:
[----:B------:R-:W-:Y:S05]  /*0420*/  BSYNC.RECONVERGENT B0 ;  /* 0x0000000000007941 */ /* 0x000fea0003800200 */
.L_x_6:
[----:B------:R-:W3:Y:S01]  /*0430*/  LDCU.64 UR4, c[0x0][0x888] ;  /* 0x00011100ff0477ac */ /* 0x000ee20008000a00 */
[----:B------:R-:W-:Y:S02]  /*0440*/  UISETP.EQ.U32.AND UP2, UPT, UR8, URZ, UPT ;  /* 0x000000ff0800728c */ /* 0x000fe4000bf42070 */
[----:B------:R-:W-:Y:S02]  /*0450*/  UPLOP3.LUT UP3, UPT, UPT, UPT, UPT, 0x80, 0x8 ;  /* 0x000000000008789c */ /* 0x000fe40003f6f070 */
[----:B---3--:R-:W-:-:S04]  /*0460*/  UISETP.NE.U32.AND UP0, UPT, UR4, URZ, UPT ;  /* 0x000000ff0400728c */ /* 0x008fc8000bf05070 */
[----:B------:R-:W-:-:S04]  /*0470*/  UISETP.NE.AND.EX UP1, UPT, UR5, URZ, UPT, UP0 ;  /* 0x000000ff0500728c */ /* 0x000fc8000bf25300 */
[----:B------:R-:W-:-:S04]  /*0480*/  UISETP.EQ.OR.EX UP4, UPT, UR9, URZ, !UP1, UP2 ;  /* 0x000000ff0900728c */ /* 0x000fc8000cf82720 */
[----:B------:R-:W-:-:S06]  /*0490*/  UP2UR UR4, UPR, URZ, 0x10 ;  /* 0x00000010ff047883 */ /* 0x000fcc0008000000 */
[----:B------:R-:W-:Y:S01]  /*04a0*/  MOV R56, UR4 ;  /* 0x0000000400387c02 */ /* 0x000fe20008000f00 */
[----:B------:R-:W-:Y:S06]  /*04b0*/  BRA.U !UP4, `(.L_x_8) ;  /* 0x000000010c207547 */ /* 0x000fec000b800000 */
[----:B------:R-:W-:Y:S01]  /*04c0*/  UISETP.NE.U32.AND UP2, UPT, UR8, URZ, UPT ;  /* 0x000000ff0800728c */ /* 0x000fe2000bf45070 */
[----:B-----5:R-:W-:Y:S01]  /*04d0*/  FSETP.NEU.AND P0, PT, R27, RZ, PT ;  /* 0x000000ff1b00720b */ /* 0x020fe20003f0d000 */
[----:B------:R-:W-:Y:S02]  /*04e0*/  USEL UR4, URZ, 0xffffffff, UP1 ;  /* 0xffffffffff047887 */ /* 0x000fe40008800000 */
[----:B------:R-:W-:-:S10]  /*04f0*/  UISETP.NE.AND.EX UP2, UPT, UR9, URZ, UPT, UP2 ;  /* 0x000000ff0900728c */ /* 0x000fd4000bf45320 */
[----:B------:R-:W-:Y:S01]  /*0500*/  VOTEU.ANY UP0, P0 ;  /* 0x0000000000ff7886 */ /* 0x000fe20000000100 */
[----:B------:R-:W-:-:S04]  /*0510*/  @!UP2 USEL UR4, URZ, 0xffffffff, UP0 ;  /* 0xffffffffff04a887 */ /* 0x000fc80008000000 */
[----:B------:R-:W-:-:S04]  /*0520*/  ULOP3.LUT UR4, UR4, 0x1, URZ, 0xc0, !UPT ;  /* 0x0000000104047892 */ /* 0x000fc8000f8ec0ff */
[----:B------:R-:W-:-:S11]  /*0530*/  UISETP.NE.U32.AND UP3, UPT, UR4, 0x1, UPT ;  /* 0x000000010400788c */ /* 0x000fd6000bf65070 */
.L_x_8:
[----:B------:R-:W3:Y:S01]  /*0540*/  SHFL.IDX PT, R0, R53, RZ, 0x1f ;  /* 0x00001fff35007589 */ /* 0x000ee200000e0000 */
[----:B------:R-:W-:Y:S02]  /*0550*/  UISETP.NE.AND UP5, UPT, UR18, 0x2, UPT ;  /* 0x000000021200788c */ /* 0x000fe4000bfa5270 */
[----:B------:R-:W-:Y:S02]  /*0560*/  UISETP.NE.AND UP0, UPT, UR18, 0x2, UPT ;  /* 0x000000021200788c */ /* 0x000fe4000bf05270 */
[----:B------:R-:W-:Y:S02]  /*0570*/  UISETP.NE.OR UP2, UPT, UR52, URZ, UP5 ;  /* 0x000000ff3400728c */ /* 0x000fe4000af45670 */
[----:B------:R-:W-:-:S04]  /*0580*/  USEL UR67, URZ, 0x1, UP0 ;  /* 0x00000001ff437887 */ /* 0x000fc80008000000 */
[----:B------:R-:W-:Y:S02]  /*0590*/  PLOP3.LUT P3, PT, P1, PT, UP2, 0xae, 0xea ;  /* 0x0000000000ea781c */ /* 0x000fe40000f6f52e */
[----:B---3--:R-:W-:-:S13]  /*05a0*/  ISETP.NE.AND P0, PT, R0, RZ, PT ;  /* 0x000000ff0000720c */ /* 0x008fda0003f05270 */
[----:B------:R-:W-:Y:S05]  /*05b0*/  @P0 BRA `(.L_x_9) ;  /* 0x0000000000580947 */ /* 0x000fea0003800000 */
[----:B------:R-:W3:Y:S01]  /*05c0*/  S2UR UR5, SR_CgaCtaId ;  /* 0x00000000000579c3 */ /* 0x000ee20000008800 */
[----:B------:R-:W-:Y:S01]  /*05d0*/  UMOV UR4, 0x400 ;  /* 0x0000040000047882 */ /* 0x000fe20000000000 */
[----:B------:R-:W-:Y:S01]  /*05e0*/  UMOV UR6, 0x1 ;  /* 0x0000000100067882 */ /* 0x000fe20000000000 */
[----:B------:R-:W-:Y:S01]  /*05f0*/  ELECT P0, URZ, PT ;  /* 0x0000000000ff782f */ /* 0x000fe20003800000 */
[----:B------:R-:W-:-:S04]  /*0600*/  UIADD3 UR6, UPT, UPT, -UR6, 0x100000, URZ ;  /* 0x0010000006067890 */ /* 0x000fc8000fffe1ff */
[----:B------:R-:W-:Y:S02]  /*0610*/  USHF.L.U32 UR7, UR6, 0xb, URZ ;  /* 0x0000000b06077899 */ /* 0x000fe400080006ff */
[----:B------:R-:W-:Y:S02]  /*0620*/  USHF.L.U32 UR6, UR6, 0x1, URZ ;  /* 0x0000000106067899 */ /* 0x000fe400080006ff */
[----:B---3--:R-:W-:Y:S01]  /*0630*/  ULEA UR4, UR5, UR4, 0x18 ;  /* 0x0000000405047291 */ /* 0x008fe2000f8ec0ff */
[----:B------:R-:W3:Y:S11]  /*0640*/  FENCE.VIEW.ASYNC.S ;  /* 0x00000000000073c6 */ /* 0x000ef60000000000 */
[----:B---3--:R3:W4:Y:S01]  /*0650*/  SYNCS.EXCH.64 URZ, [UR4], UR6 ;  /* 0x0000000604ff75b2 */ /* 0x0087220008000100 */
[----:B------:R3:W1:Y:S01]  /*0660*/  SYNCS.EXCH.64 URZ, [UR4+0x30], UR6 ;  /* 0x0000300604ff75b2 */ /* 0x0006620008000100 */
        /* <DEDUP_REMOVED lines=10> */
[----:B------:R-:W-:Y:S01]  /*0710*/  NOP ;  /* 0x0000000000007918 */ /* 0x000fe20000000000 */
.L_x_9:
[----:B------:R-:W2:Y:S01]  /*0720*/  SHFL.IDX PT, R0, R53, RZ, 0x1f ;  /* 0x00001fff35007589 */ /* 0x000ea200000e0000 */
[----:B------:R-:W-:Y:S01]  /*0730*/  NOP ;  /* 0x0000000000007918 */ /* 0x000fe20000000000 */
[----:B--2---:R-:W-:-:S13]  /*0740*/  ISETP.NE.AND P0, PT, R0, 0x1, PT ;  /* 0x000000010000780c */ /* 0x004fda0003f05270 */
[----:B------:R-:W-:Y:S05]  /*0750*/  @P0 BRA `(.L_x_10) ;  /* 0x0000000000580947 */ /* 0x000fea0003800000 */
[----:B------:R-:W2:Y:S01]  /*0760*/  S2UR UR5, SR_CgaCtaId ;  /* 0x00000000000579c3 */ /* 0x000ea20000008800 */
[----:B---3--:R-:W-:Y:S01]  /*0770*/  UMOV UR4, 0x400 ;  /* 0x0000040000047882 */ /* 0x008fe20000000000 */
[----:B------:R-:W-:Y:S01]  /*0780*/  UMOV UR8, 0x20 ;  /* 0x0000002000087882 */ /* 0x000fe20000000000 */
[----:B------:R-:W-:Y:S01]  /*0790*/  UMOV UR6, 0x80 ;  /* 0x0000008000067882 */ /* 0x000fe20000000000 */
[----:B------:R-:W-:-:S04]  /*07a0*/  UIADD3 UR8, UPT, UPT, -UR8, 0x100000, URZ ;  /* 0x0010000008087890 */ /* 0x000fc8000fffe1ff */
[----:B------:R-:W-:Y:S02]  /*07b0*/  USHF.L.U32 UR9, UR8, 0xb, URZ ;  /* 0x0000000b08097899 */ /* 0x000fe400080006ff */
[----:B------:R-:W-:Y:S02]  /*07c0*/  USHF.L.U32 UR8, UR8, 0x1, URZ ;  /* 0x0000000108087899 */ /* 0x000fe400080006ff */
[----:B------:R-:W-:-:S04]  /*07d0*/  UIADD3 UR6, UPT, UPT, -UR6, 0x100000, URZ ;  /* 0x0010000006067890 */ /* 0x000fc8000fffe1ff */
[----:B------:R-:W-:Y:S02]  /*07e0*/  USHF.L.U32 UR7, UR6, 0xb, URZ ;  /* 0x0000000b06077899 */ /* 0x000fe400080006ff */
[----:B------:R-:W-:Y:S01]  /*07f0*/  USHF.L.U32 UR6, UR6, 0x1, URZ ;  /* 0x0000000106067899 */ /* 0x000fe200080006ff */
[----:B------:R-:W-:Y:S01]  /*0800*/  ELECT P0, URZ, PT ;  /* 0x0000000000ff782f */ /* 0x000fe20003800000 */
[----:B--2---:R-:W-:Y:S01]  /*0810*/  ULEA UR4, UR5, UR4, 0x18 ;  /* 0x0000000405047291 */ /* 0x004fe2000f8ec0ff */
[----:B------:R-:W2:Y:S11]  /*0820*/  FENCE.VIEW.ASYNC.S ;  /* 0x00000000000073c6 */ /* 0x000eb60000000000 */
[----:B--2---:R2:W3:Y:S01]  /*0830*/  SYNCS.EXCH.64 URZ, [UR4+0x60], UR8 ;  /* 0x0000600804ff75b2 */ /* 0x0044e20008000100 */
        /* <DEDUP_REMOVED lines=8> */
.L_x_10:
[----:B------:R-:W4:Y:S01]  /*08c0*/  SHFL.IDX PT, R0, R53, RZ, 0x1f ;  /* 0x00001fff35007589 */ /* 0x000f2200000e0000 */
[----:B------:R-:W-:Y:S01]  /*08d0*/  NOP ;  /* 0x0000000000007918 */ /* 0x000fe20000000000 */
[----:B----4-:R-:W-:-:S13]  /*08e0*/  ISETP.NE.AND P0, PT, R0, 0x3, PT ;  /* 0x000000030000780c */ /* 0x010fda0003f05270 */
[----:B------:R-:W-:Y:S05]  /*08f0*/  @P0 BRA `(.L_x_11) ;  /* 0x0000000000300947 */ /* 0x000fea0003800000 */
[----:B------:R-:W4:Y:S01]  /*0900*/  S2UR UR5, SR_CgaCtaId ;  /* 0x00000000000579c3 */ /* 0x000f220000008800 */
[----:B--23--:R-:W-:Y:S01]  /*0910*/  UMOV UR4, 0x400 ;  /* 0x0000040000047882 */ /* 0x00cfe20000000000 */
[----:B------:R-:W-:Y:S01]  /*0920*/  UMOV UR6, 0x20 ;  /* 0x0000002000067882 */ /* 0x000fe20000000000 */
[----:B------:R-:W-:Y:S01]  /*0930*/  ELECT P0, URZ, PT ;  /* 0x0000000000ff782f */ /* 0x000fe20003800000 */
[----:B------:R-:W-:-:S04]  /*0940*/  UIADD3 UR6, UPT, UPT, -UR6, 0x100000, URZ ;  /* 0x0010000006067890 */ /* 0x000fc8000fffe1ff */
[----:B------:R-:W-:Y:S02]  /*0950*/  USHF.L.U32 UR7, UR6, 0xb, URZ ;  /* 0x0000000b06077899 */ /* 0x000fe400080006ff */
[----:B------:R-:W-:Y:S02]  /*0960*/  USHF.L.U32 UR6, UR6, 0x1, URZ ;  /* 0x0000000106067899 */ /* 0x000fe400080006ff */
[----:B----4-:R-:W-:Y:S01]  /*0970*/  ULEA UR4, UR5, UR4, 0x18 ;  /* 0x0000000405047291 */ /* 0x010fe2000f8ec0ff */
[----:B------:R-:W2:Y:S11]  /*0980*/  FENCE.VIEW.ASYNC.S ;  /* 0x00000000000073c6 */ /* 0x000eb60000000000 */
[----:B--2---:R4:W2:Y:S01]  /*0990*/  SYNCS.EXCH.64 URZ, [UR4+0xa0], UR6 ;  /* 0x0000a00604ff75b2 */ /* 0x0048a20008000100 */
[----:B------:R4:W3:Y:S02]  /*09a0*/  SYNCS.EXCH.64 URZ, [UR4+0xa8], UR6 ;  /* 0x0000a80604ff75b2 */ /* 0x0008e40008000100 */
[----:B----4-:R-:W-:Y:S01]  /*09b0*/  NOP ;  /* 0x0000000000007918 */ /* 0x010fe20000000000 */
.L_x_11:
[----:B------:R-:W4:Y:S01]  /*09c0*/  SHFL.IDX PT, R0, R53, RZ, 0x1f ;  /* 0x00001fff35007589 */ /* 0x000f2200000e0000 */
[----:B------:R-:W-:Y:S01]  /*09d0*/  NOP ;  /* 0x0000000000007918 */ /* 0x000fe20000000000 */
[----:B----4-:R-:W-:-:S13]  /*09e0*/  ISETP.NE.AND P0, PT, R0, 0x4, PT ;  /* 0x000000040000780c */ /* 0x010fda0003f05270 */
[----:B------:R-:W-:Y:S05]  /*09f0*/  @P0 BRA `(.L_x_12) ;  /* 0x0000000000440947 */ /* 0x000fea0003800000 */
[----:B------:R-:W4:Y:S01]  /*0a00*/  S2UR UR5, SR_CgaCtaId ;  /* 0x00000000000579c3 */ /* 0x000f220000008800 */
[----:B--23--:R-:W-:Y:S01]  /*0a10*/  UMOV UR4, 0x1e0 ;  /* 0x000001e000047882 */ /* 0x00cfe20000000000 */
[----:B------:R-:W-:Y:S01]  /*0a20*/  UMOV UR6, 0x400 ;  /* 0x0000040000067882 */ /* 0x000fe20000000000 */
[----:B------:R-:W-:Y:S01]  /*0a30*/  USEL UR4, UR4, 0x1a0, UP3 ;  /* 0x000001a004047887 */ /* 0x000fe20009800000 */
[----:B------:R-:W-:Y:S01]  /*0a40*/  UMOV UR8, 0x1 ;  /* 0x0000000100087882 */ /* 0x000fe20000000000 */
[----:B------:R-:W-:Y:S01]  /*0a50*/  ELECT P0, URZ, PT ;  /* 0x0000000000ff782f */ /* 0x000fe20003800000 */
[----:B------:R-:W-:-:S04]  /*0a60*/  UIADD3 UR8, UPT, UPT, -UR8, 0x100000, URZ ;  /* 0x0010000008087890 */ /* 0x000fc8000fffe1ff */
[----:B------:R-:W-:Y:S02]  /*0a70*/  USHF.L.U32 UR9, UR8, 0xb, URZ ;  /* 0x0000000b08097899 */ /* 0x000fe400080006ff */
[----:B------:R-:W-:Y:S02]  /*0a80*/  USHF.L.U32 UR8, UR8, 0x1, URZ ;  /* 0x0000000108087899 */ /* 0x000fe400080006ff */
[----:B----4-:R-:W-:Y:S02]  /*0a90*/  ULEA UR6, UR5, UR6, 0x18 ;  /* 0x0000000605067291 */ /* 0x010fe4000f8ec0ff */
[----:B------:R-:W-:-:S04]  /*0aa0*/  UIADD3 UR4, UPT, UPT, -UR4, 0x100000, URZ ;  /* 0x0010000004047890 */ /* 0x000fc8000fffe1ff */
[----:B------:R-:W-:Y:S02]  /*0ab0*/  USHF.L.U32 UR5, UR4, 0xb, URZ ;  /* 0x0000000b04057899 */ /* 0x000fe400080006ff */
[----:B------:R-:W-:Y:S01]  /*0ac0*/  USHF.L.U32 UR4, UR4, 0x1, URZ ;  /* 0x0000000104047899 */ /* 0x000fe200080006ff */
[----:B------:R-:W2:Y:S03]  /*0ad0*/  FENCE.VIEW.ASYNC.S ;  /* 0x00000000000073c6 */ /* 0x000ea60000000000 */
[----:B--2---:R4:W2:Y:S08]  /*0ae0*/  SYNCS.EXCH.64 URZ, [UR6+0xb0], UR8 ;  /* 0x0000b00806ff75b2 */ /* 0x0048b00008000100 */
[----:B------:R4:W3:Y:S02]  /*0af0*/  SYNCS.EXCH.64 URZ, [UR6+0xb8], UR4 ;  /* 0x0000b80406ff75b2 */ /* 0x0008e40008000100 */
[----:B----4-:R-:W-:Y:S01]  /*0b00*/  NOP ;  /* 0x0000000000007918 */ /* 0x010fe20000000000 */
.L_x_12:
[----:B------:R-:W4:Y:S01]  /*0b10*/  SHFL.IDX PT, R0, R53, RZ, 0x1f ;  /* 0x00001fff35007589 */ /* 0x000f2200000e0000 */
[----:B------:R-:W-:Y:S01]  /*0b20*/  ISETP.NE.OR P1, PT, RZ, UR18, !P1 ;  /* 0x00000012ff007c0c */ /* 0x000fe2000cf25670 */
[----:B------:R-:W-:Y:S01]  /*0b30*/  NOP ;  /* 0x0000000000007918 */ /* 0x000fe20000000000 */
[----:B----4-:R-:W-:-:S13]  /*0b40*/  ISETP.NE.AND P0, PT, R0, 0x5, PT ;  /* 0x000000050000780c */ /* 0x010fda0003f05270 */
[----:B------:R-:W-:Y:S05]  /*0b50*/  @P0 BRA `(.L_x_13) ;  /* 0x0000000000480947 */ /* 0x000fea0003800000 */
[----:B------:R-:W4:Y:S01]  /*0b60*/  S2UR UR5, SR_CgaCtaId ;  /* 0x00000000000579c3 */ /* 0x000f220000008800 */
[----:B--23--:R-:W-:Y:S01]  /*0b70*/  UMOV UR4, 0x400 ;  /* 0x0000040000047882 */ /* 0x00cfe20000000000 */
        /* <DEDUP_REMOVED lines=9> */
[----:B----4-:R-:W-:Y:S01]  /*0c10*/  ULEA UR4, UR5, UR4, 0x18 ;  /* 0x0000000405047291 */ /* 0x010fe2000f8ec0ff */
[----:B------:R-:W2:Y:S11]  /*0c20*/  FENCE.VIEW.ASYNC.S ;  /* 0x00000000000073c6 */ /* 0x000eb60000000000 */
[----:B--2---:R4:W2:Y:S01]  /*0c30*/  SYNCS.EXCH.64 URZ, [UR4+0xc0], UR6 ;  /* 0x0000c00604ff75b2 */ /* 0x0048a20008000100 */
[----:B------:R4:W3:Y:S01]  /*0c40*/  SYNCS.EXCH.64 URZ, [UR4+0xd0], UR8 ;  /* 0x0000d00804ff75b2 */ /* 0x0008e20008000100 */
[----:B------:R4:W1:Y:S01]  /*0c50*/  SYNCS.EXCH.64 URZ, [UR4+0xc8], UR6 ;  /* 0x0000c80604ff75b2 */ /* 0x0008620008000100 */
[----:B------:R4:W1:Y:S02]  /*0c60*/  SYNCS.EXCH.64 URZ, [UR4+0xd8], UR8 ;  /* 0x0000d80804ff75b2 */ /* 0x0008640008000100 */
[----:B----4-:R-:W-:Y:S01]  /*0c70*/  NOP ;  /* 0x0000000000007918 */ /* 0x010fe20000000000 */
.L_x_13:
[----:B--23--:R-:W2:Y:S01]  /*0c80*/  S2UR UR7, SR_CgaCtaId ;  /* 0x00000000000779c3 */ /* 0x00cea20000008800 */
[----:B------:R-:W-:Y:S01]  /*0c90*/  VOTEU.ALL UP0, P1 ;  /* 0x0000000000ff7886 */ /* 0x000fe20000800000 */
[----:B------:R-:W-:Y:S01]  /*0ca0*/  UMOV UR4, 0x20 ;  /* 0x0000002000047882 */ /* 0x000fe20000000000 */
[----:B------:R-:W-:Y:S01]  /*0cb0*/  NOP ;  /* 0x0000000000007918 */ /* 0x000fe20000000000 */
[----:B-1----:R-:W-:Y:S01]  /*0cc0*/  LOP3.LUT R3, R64, 0x1f, RZ, 0xc0, !PT ;  /* 0x0000001f40037812 */ /* 0x002fe200078ec0ff */
[----:B------:R-:W-:Y:S01]  /*0cd0*/  UISETP.NE.AND UP4, UPT, UR18, URZ, UPT ;  /* 0x000000ff1200728c */ /* 0x000fe2000bf85270 */
[----:B------:R-:W-:Y:S01]  /*0ce0*/  @!UP0 UMOV UR6, 0x400 ;  /* 0x0000040000068882 */ /* 0x000fe20000000000 */
[----:B------:R-:W-:-:S04]  /*0cf0*/  @!UP0 UIADD3 UR4, UPT, UPT, -UR4, 0x100000, URZ ;  /* 0x0010000004048890 */ /* 0x000fc8000fffe1ff */
[----:B------:R-:W-:Y:S02]  /*0d00*/  @!UP0 USHF.L.U32 UR5, UR4, 0xb, URZ ;  /* 0x0000000b04058899 */ /* 0x000fe400080006ff */
[----:B------:R-:W-:Y:S02]  /*0d10*/  @!UP0 USHF.L.U32 UR4, UR4, 0x1, URZ ;  /* 0x0000000104048899 */ /* 0x000fe400080006ff */
[----:B--2---:R-:W-:Y:S01]  /*0d20*/  @!UP0 ULEA UR6, UR7, UR6, 0x18 ;  /* 0x0000000607068291 */ /* 0x004fe2000f8ec0ff */
[----:B------:R-:W1:Y:S01]  /*0d30*/  LDCU UR7, c[0x0][0x36c] ;  /* 0x00006d80ff0777ac */ /* 0x000e620008000800 */
[----:B------:R-:W-:Y:S01]  /*0d40*/  VOTEU.ALL UP0, P1 ;  /* 0x0000000000ff7886 */ /* 0x000fe20000800000 */
[----:B------:R-:W2:Y:S09]  /*0d50*/  FENCE.VIEW.ASYNC.S ;  /* 0x00000000000073c6 */ /* 0x000eb20000000000 */
[----:B--2---:R2:W3:Y:S01]  /*0d60*/  @!UP0 SYNCS.EXCH.64 URZ, [UR6+0xe0], UR4 ;  /* 0x0000e00406ff85b2 */ /* 0x0044e20008000100 */
[----:B-1----:R-:W-:-:S09]  /*0d70*/  UISETP.EQ.U32.AND UP6, UPT, UR7, 0x1, UPT ;  /* 0x000000010700788c */ /* 0x002fd2000bfc2070 */
[----:B--2---:R-:W-:Y:S05]  /*0d80*/  BRA.U !UP6, `(.L_x_14) ;  /* 0x000000010e087547 */ /* 0x004fea000b800000 */
[----:B---3--:R-:W-:Y:S01]  /*0d90*/  UCGABAR_ARV ;  /* 0x00000000000079c7 */ /* 0x008fe20008000000 */
[----:B------:R-:W-:Y:S05]  /*0da0*/  BRA `(.L_x_15) ;  /* 0x0000000000047947 */ /* 0x000fea0003800000 */
.L_x_14:
[----:B---3--:R-:W-:Y:S01]  /*0db0*/  NOP ;  /* 0x0000000000007918 */ /* 0x008fe20000000000 */
.L_x_15:
[----:B------:R-:W1:Y:S01]  /*0dc0*/  S2UR UR22, SR_CTAID.X ;  /* 0x00000000001679c3 */ /* 0x000e620000002500 */
[----:B------:R-:W-:-:S05]  /*0dd0*/  CS2R.32 R55, SR_CgaSize ;  /* 0x0000000000377805 */ /* 0x000fca0000008a00 */
[----:B------:R-:W-:-:S05]  /*0de0*/  IMAD R55, R55, -0xa0, RZ ;  /* 0xffffff6037377824 */ /* 0x000fca00078e02ff */
[----:B------:R-:W-:-:S14]  /*0df0*/  R2UR UR5, R55 ;  /* 0x00000000370572ca */ /* 0x000fdc00000e0000 */
[----:B------:R-:W2:Y:S01]  /*0e00*/  LDCU UR5, c[0x0][UR5+0x2b0] ;  /* 0x00005600050577ac */ /* 0x000ea20008000800 */
[----:B------:R-:W-:-:S05]  /*0e10*/  CS2R.32 R55, SR_CgaSize ;  /* 0x0000000000377805 */ /* 0x000fca0000008a00 */
[----:B------:R-:W-:-:S05]  /*0e20*/  IMAD R55, R55, -0xa0, RZ ;  /* 0xffffff6037377824 */ /* 0x000fca00078e02ff */
[----:B------:R-:W-:-:S14]  /*0e30*/  R2UR UR4, R55 ;  /* 0x00000000370472ca */ /* 0x000fdc00000e0000 */
[----:B------:R-:W3:Y:S01]  /*0e40*/  LDCU UR4, c[0x0][UR4+0x2b4] ;  /* 0x00005680040477ac */ /* 0x000ee20008000800 */
[----:B------:R-:W4:Y:S01]  /*0e50*/  S2UR UR19, SR_CTAID.Y ;  /* 0x00000000001379c3 */ /* 0x000f220000002600 */
[----:B------:R-:W-:-:S05]  /*0e60*/  CS2R.32 R55, SR_CgaSize ;  /* 0x0000000000377805 */ /* 0x000fca0000008a00 */
[----:B------:R-:W-:-:S05]  /*0e70*/  IMAD R55, R55, -0xa0, RZ ;  /* 0xffffff6037377824 */ /* 0x000fca00078e02ff */
[----:B------:R-:W-:-:S14]  /*0e80*/  R2UR UR7, R55 ;  /* 0x00000000370772ca */ /* 0x000fdc00000e0000 */
[----:B------:R-:W3:Y:S01]  /*0e90*/  LDCU UR7, c[0x0][UR7+0x2a0] ;  /* 0x00005400070777ac */ /* 0x000ee20008000800 */
[----:B------:R-:W-:-:S05]  /*0ea0*/  CS2R.32 R55, SR_CgaSize ;  /* 0x0000000000377805 */ /* 0x000fca0000008a00 */
[----:B------:R-:W-:-:S05]  /*0eb0*/  IMAD R55, R55, -0xa0, RZ ;  /* 0xffffff6037377824 */ /* 0x000fca00078e02ff */
[----:B------:R-:W-:-:S14]  /*0ec0*/  R2UR UR8, R55 ;  /* 0x00000000370872ca */ /* 0x000fdc00000e0000 */
[----:B------:R-:W3:Y:S01]  /*0ed0*/  LDCU UR8, c[0x0][UR8+0x2a4] ;  /* 0x00005480080877ac */ /* 0x000ee20008000800 */
[----:B------:R-:W3:Y:S01]  /*0ee0*/  LDCU UR20, c[0x0][0xb24] ;  /* 0x00016480ff1477ac */ /* 0x000ee20008000800 */
[----:B------:R-:W3:Y:S01]  /*0ef0*/  LDCU UR39, c[0x0][0xb24] ;  /* 0x00016480ff2777ac */ /* 0x000ee20008000800 */
[----:B-1----:R-:W-:Y:S01]  /*0f00*/  I2FP.F32.U32 R2, UR22 ;  /* 0x0000001600027c45 */ /* 0x002fe20008201000 */
[----:B------:R-:W1:Y:S04]  /*0f10*/  LDCU UR24, c[0x0][0xb30] ;  /* 0x00016600ff1877ac */ /* 0x000e680008000800 */
[----:B--2---:R-:W-:Y:S01]  /*0f20*/  FMUL R2, R2, UR5 ;  /* 0x0000000502027c20 */ /* 0x004fe20008400000 */
[----:B----4-:R-:W-:-:S05]  /*0f30*/  I2FP.F32.U32 R0, UR19 ;  /* 0x0000001300007c45 */ /* 0x010fca0008201000 */
[----:B------:R-:W2:Y:S01]  /*0f40*/  F2I.U32.TRUNC.NTZ R2, R2 ;  /* 0x0000000200027305 */ /* 0x000ea2000020f000 */
[----:B---3--:R-:W-:-:S07]  /*0f50*/  FMUL R0, R0, UR4 ;  /* 0x0000000400007c20 */ /* 0x008fce0008400000 */
[----:B------:R-:W3:Y:S01]  /*0f60*/  F2I.U32.TRUNC.NTZ R0, R0 ;  /* 0x0000000000007305 */ /* 0x000ee2000020f000 */
[----:B--2---:R-:W-:Y:S02]  /*0f70*/  R2UR UR4, R2 ;  /* 0x00000000020472ca */ /* 0x004fe400000e0000 */
[----:B------:R-:W-:Y:S02]  /*0f80*/  PRMT R2, RZ, 0x7610, R2 ;  /* 0x00007610ff027816 */ /* 0x000fe40000000002 */
[----:B---3--:R-:W-:Y:S02]  /*0f90*/  R2UR UR6, R0 ;  /* 0x00000000000672ca */ /* 0x008fe400000e0000 */
[----:B------:R-:W-:-:S07]  /*0fa0*/  PRMT R0, RZ, 0x7610, R0 ;  /* 0x00007610ff007816 */ /* 0x000fce0000000000 */
[----:B------:R-:W-:-:S04]  /*0fb0*/  UIADD3 UR5, UPT, UPT, -UR4, URZ, URZ ;  /* 0x000000ff04057290 */ /* 0x000fc8000fffe1ff */
[----:B------:R-:W-:Y:S02]  /*0fc0*/  UIMAD UR5, UR7, UR5, UR22 ;  /* 0x00000005070572a4 */ /* 0x000fe4000f8e0216 */
[----:B------:R-:W-:-:S04]  /*0fd0*/  UIADD3 UR4, UPT, UPT, -UR6, URZ, URZ ;  /* 0x000000ff06047290 */ /* 0x000fc8000fffe1ff */
[----:B------:R-:W-:Y:S01]  /*0fe0*/  IMAD.U32 R55, RZ, RZ, UR5 ;  /* 0x00000005ff377e24 */ /* 0x000fe2000f8e00ff */
[----:B------:R-:W-:-:S06]  /*0ff0*/  UIMAD UR4, UR8, UR4, UR19 ;  /* 0x00000004080472a4 */ /* 0x000fcc000f8e0213 */
[----:B------:R-:W-:Y:S01]  /*1000*/  IMAD.U32 R54, RZ, RZ, UR4 ;  /* 0x00000004ff367e24 */ /* 0x000fe2000f8e00ff */
[----:B-1----:R-:W-:Y:S06]  /*1010*/  BRA.U UP4, `(.L_x_16) ;  /* 0x0000000104307547 */ /* 0x002fec000b800000 */
[----:B------:R-:W-:Y:S01]  /*1020*/  R2UR UR5, R54 ;  /* 0x00000000360572ca */ /* 0x000fe200000e0000 */
[----:B------:R-:W-:Y:S01]  /*1030*/  UMOV UR7, 0x3 ;  /* 0x0000000300077882 */ /* 0x000fe20000000000 */
[----:B------:R-:W-:-:S11]  /*1040*/  R2UR UR4, R55 ;  /* 0x00000000370472ca */ /* 0x000fd600000e0000 */
[----:B------:R-:W-:-:S04]  /*1050*/  UISETP.NE.AND UP0, UPT, UR5, URZ, UPT ;  /* 0x000000ff0500728c */ /* 0x000fc8000bf05270 */
[----:B------:R-:W-:Y:S02]  /*1060*/  UISETP.LT.U32.OR UP0, UPT, UR4, 0x2, !UP0 ;  /* 0x000000020400788c */ /* 0x000fe4000c701470 */
[----:B------:R-:W-:Y:S02]  /*1070*/  ULOP3.LUT UR4, UR4, 0xfffffffe, URZ, 0xc0, !UPT ;  /* 0xfffffffe04047892 */ /* 0x000fe4000f8ec0ff */
[----:B------:R-:W-:Y:S02]  /*1080*/  USEL UR6, URZ, 0x1, !UP0 ;  /* 0x00000001ff067887 */ /* 0x000fe4000c000000 */
[----:B------:R-:W-:Y:S02]  /*1090*/  USEL UR5, URZ, 0x2, !UP0 ;  /* 0x00000002ff057887 */ /* 0x000fe4000c000000 */
[----:B------:R-:W-:Y:S02]  /*10a0*/  USHF.L.U32 UR4, UR7, UR4, URZ ;  /* 0x0000000407047299 */ /* 0x000fe400080006ff */
[----:B------:R-:W-:-:S04]  /*10b0*/  UIADD3 UR5, UPT, UPT, UR6, UR5, URZ ;  /* 0x0000000506057290 */ /* 0x000fc8000fffe0ff */
[----:B------:R-:W-:Y:S02]  /*10c0*/  IMAD.U32 R0, RZ, RZ, UR4 ;  /* 0x00000004ff007e24 */ /* 0x000fe4000f8e00ff */
[----:B------:R-:W-:-:S07]  /*10d0*/  IMAD.U32 R2, RZ, RZ, UR5 ;  /* 0x00000005ff027e24 */ /* 0x000fce000f8e00ff */
.L_x_16:
[----:B------:R-:W1:Y:S01]  /*10e0*/  S2UR UR51, SR_CTAID.Z ;  /* 0x00000000003379c3 */ /* 0x000e620000002700 */
[----:B------:R-:W-:Y:S01]  /*10f0*/  UISETP.GE.AND UP0, UPT, UR20, 0x1, UPT ;  /* 0x000000011400788c */ /* 0x000fe2000bf06270 */
[----:B------:R-:W-:-:S08]  /*1100*/  UMOV UR21, UR22 ;  /* 0x0000001600157c82 */ /* 0x000fd00008000000 */
[----:B------:R-:W-:Y:S05]  /*1110*/  BRA.U !UP0, `(.L_x_17) ;  /* 0x0000000108d47547 */ /* 0x000fea000b800000 */
[----:B------:R-:W2:Y:S01]  /*1120*/  LDCU.128 UR12, c[0x0][0xb10] ;  /* 0x00016200ff0c77ac */ /* 0x000ea20008000c00 */
[----:B------:R-:W3:Y:S01]  /*1130*/  LDCU UR23, c[0x0][0xb0c] ;  /* 0x00016180ff1777ac */ /* 0x000ee20008000800 */
[----:B------:R-:W4:Y:S01]  /*1140*/  LDCU UR6, c[0x0][0x370] ;  /* 0x00006e00ff0677ac */ /* 0x000f220008000800 */
[----:B------:R-:W1:Y:S01]  /*1150*/  LDCU UR7, c[0x0][0x374] ;  /* 0x00006e80ff0777ac */ /* 0x000e620008000800 */
[----:B------:R-:W1:Y:S01]  /*1160*/  LDCU UR21, c[0x0][0xb20] ;  /* 0x00016400ff1577ac */ /* 0x000e620008000800 */
[----:B--2---:R-:W-:Y:S02]  /*1170*/  UIMAD.WIDE.U32 UR4, UR22, UR12, URZ ;  /* 0x0000000c160472a5 */ /* 0x004fe4000f8e00ff */
[----:B---3--:R-:W-:Y:S01]  /*1180*/  UISETP.NE.AND UP0, UPT, UR23, 0x1, UPT ;  /* 0x000000011700788c */ /* 0x008fe2000bf05270 */
[----:B------:R-:W2:Y:S01]  /*1190*/  LDCU.64 UR8, c[0x0][0xb28] ;  /* 0x00016500ff0877ac */ /* 0x000ea20008000a00 */
[----:B----4-:R-:W-:-:S03]  /*11a0*/  UIMAD.WIDE.U32 UR10, UR6, UR12, URZ ;  /* 0x0000000c060a72a5 */ /* 0x010fc6000f8e00ff */
[----:B------:R-:W-:Y:S01]  /*11b0*/  UMOV UR4, UR5 ;  /* 0x0000000500047c82 */ /* 0x000fe20008000000 */
[----:B------:R-:W-:Y:S02]  /*11c0*/  UISETP.NE.AND UP2, UPT, UR20, 0x1, UPT ;  /* 0x000000011400788c */ /* 0x000fe4000bf45270 */
[----:B------:R-:W-:Y:S01]  /*11d0*/  USHF.R.U32.HI UR4, URZ, UR13, UR4 ;  /* 0x0000000dff047299 */ /* 0x000fe20008011604 */
[----:B------:R-:W-:Y:S01]  /*11e0*/  UMOV UR10, UR11 ;  /* 0x0000000b000a7c82 */ /* 0x000fe20008000000 */
[----:B------:R-:W-:Y:S02]  /*11f0*/  UIMAD.WIDE.U32 UR16, UR19, UR15, URZ ;  /* 0x0000000f131072a5 */ /* 0x000fe4000f8e00ff */
[----:B------:R-:W-:Y:S02]  /*1200*/  USEL UR5, UR22, UR4, !UP0 ;  /* 0x0000000416057287 */ /* 0x000fe4000c000000 */
[----:B------:R-:W-:Y:S02]  /*1210*/  @UP0 USHF.R.U32.HI UR6, URZ, UR13, UR10 ;  /* 0x0000000dff060299 */ /* 0x000fe4000801160a */
[----:B------:R-:W-:-:S02]  /*1220*/  UISETP.NE.AND UP0, UPT, UR14, 0x1, UPT ;  /* 0x000000010e00788c */ /* 0x000fc4000bf05270 */
[----:B-1----:R-:W-:Y:S02]  /*1230*/  UIMAD.WIDE.U32 UR10, UR7, UR15, URZ ;  /* 0x0000000f070a72a5 */ /* 0x002fe4000f8e00ff */
[----:B--2---:R-:W-:Y:S01]  /*1240*/  UIMAD.WIDE.U32 UR12, UR6, UR8, URZ ;  /* 0x00000008060c72a5 */ /* 0x004fe2000f8e00ff */
[----:B------:R-:W-:Y:S02]  /*1250*/  UMOV UR4, UR17 ;  /* 0x0000001100047c82 */ /* 0x000fe40008000000 */
[----:B------:R-:W-:Y:S02]  /*1260*/  USHF.R.U32.HI UR4, URZ, UR21, UR4 ;  /* 0x00000015ff047299 */ /* 0x000fe40008011604 */
[----:B------:R-:W-:Y:S02]  /*1270*/  UMOV UR10, UR11 ;  /* 0x0000000b000a7c82 */ /* 0x000fe40008000000 */
[----:B------:R-:W-:Y:S01]  /*1280*/  UMOV UR12, UR13 ;  /* 0x0000000d000c7c82 */ /* 0x000fe20008000000 */
[----:B------:R-:W-:-:S02]  /*1290*/  @UP0 USHF.R.U32.HI UR7, URZ, UR21, UR10 ;  /* 0x00000015ff070299 */ /* 0x000fc4000801160a */
[----:B------:R-:W-:Y:S02]  /*12a0*/  USEL UR4, UR19, UR4, !UP0 ;  /* 0x0000000413047287 */ /* 0x000fe4000c000000 */
[----:B------:R-:W-:Y:S02]  /*12b0*/  UIMAD.WIDE.U32 UR10, UR7, UR8, URZ ;  /* 0x00000008070a72a5 */ /* 0x000fe4000f8e00ff */
[----:B------:R-:W-:Y:S02]  /*12c0*/  @UP2 USHF.R.U32.HI UR6, URZ, UR9, UR12 ;  /* 0x00000009ff062299 */ /* 0x000fe4000801160c */
[----:B------:R-:W-:Y:S02]  /*12d0*/  UIMAD.WIDE.U32 UR12, UR4, UR8, URZ ;  /* 0x00000008040c72a5 */ /* 0x000fe4000f8e00ff */
[----:B------:R-:W-:Y:S01]  /*12e0*/  UIADD3 UR21, UPT, UPT, -UR5, URZ, URZ ;  /* 0x000000ff05157290 */ /* 0x000fe2000fffe1ff */
[----:B------:R-:W-:Y:S02]  /*12f0*/  UMOV UR10, UR11 ;  /* 0x0000000b000a7c82 */ /* 0x000fe40008000000 */
[----:B------:R-:W-:-:S02]  /*1300*/  @UP2 USHF.R.U32.HI UR7, URZ, UR9, UR10 ;  /* 0x00000009ff072299 */ /* 0x000fc4000801160a */
[----:B------:R-:W-:Y:S02]  /*1310*/  UIMAD UR10, UR6, UR20, URZ ;  /* 0x00000014060a72a4 */ /* 0x000fe4000f8e02ff */
[----:B------:R-:W-:Y:S02]  /*1320*/  UIMAD UR7, UR7, UR20, URZ ;  /* 0x00000014070772a4 */ /* 0x000fe4000f8e02ff */
[----:B------:R-:W-:Y:S02]  /*1330*/  UIMAD UR21, UR23, UR21, UR22 ;  /* 0x00000015171572a4 */ /* 0x000fe4000f8e0216 */
[----:B------:R-:W-:-:S03]  /*1340*/  UISETP.GE.AND UP0, UPT, UR4, UR7, UPT ;  /* 0x000000070400728c */ /* 0x000fc6000bf06270 */
[----:B------:R-:W-:Y:S01]  /*1350*/  UMOV UR7, UR13 ;  /* 0x0000000d00077c82 */ /* 0x000fe20008000000 */
[----:B------:R-:W-:Y:S02]  /*1360*/  UISETP.GE.OR UP0, UPT, UR5, UR10, UP0 ;  /* 0x0000000a0500728c */ /* 0x000fe40008706670 */
[----:B------:R-:W-:Y:S02]  /*1370*/  UIMAD.WIDE.U32 UR10, UR5, UR8, URZ ;  /* 0x00000008050a72a5 */ /* 0x000fe4000f8e00ff */
[----:B------:R-:W-:Y:S02]  /*1380*/  USHF.R.U32.HI UR7, URZ, UR9, UR7 ;  /* 0x00000009ff077299 */ /* 0x000fe40008011607 */
[----:B------:R-:W-:Y:S02]  /*1390*/  UIADD3 UR10, UPT, UPT, -UR4, URZ, URZ ;  /* 0x000000ff040a7290 */ /* 0x000fe4000fffe1ff */
[----:B------:R-:W-:Y:S02]  /*13a0*/  USEL UR7, UR4, UR7, !UP2 ;  /* 0x0000000704077287 */ /* 0x000fe4000d000000 */
[----:B------:R-:W-:Y:S01]  /*13b0*/  UIMAD UR10, UR14, UR10, UR19 ;  /* 0x0000000a0e0a72a4 */ /* 0x000fe2000f8e0213 */
[----:B------:R-:W-:-:S02]  /*13c0*/  @!UP0 UMOV UR8, UR11 ;  /* 0x0000000b00088c82 */ /* 0x000fc40008000000 */
[----:B------:R-:W-:Y:S02]  /*13d0*/  @!UP0 USHF.R.U32.HI UR8, URZ, UR9, UR8 ;  /* 0x00000009ff088299 */ /* 0x000fe40008011608 */
[----:B------:R-:W-:Y:S02]  /*13e0*/  UIADD3 UR9, UPT, UPT, -UR7, URZ, URZ ;  /* 0x000000ff07097290 */ /* 0x000fe4000fffe1ff */
[----:B------:R-:W-:Y:S02]  /*13f0*/  @!UP0 USEL UR8, UR5, UR8, !UP2 ;  /* 0x0000000805088287 */ /* 0x000fe4000d000000 */
[----:B------:R-:W-:Y:S02]  /*1400*/  UIMAD UR9, UR20, UR9, UR4 ;  /* 0x00000009140972a4 */ /* 0x000fe4000f8e0204 */
[----:B------:R-:W-:Y:S02]  /*1410*/  @!UP0 UIADD3 UR7, UPT, UPT, UR7, -UR8, URZ ;  /* 0x8000000807078290 */ /* 0x000fe4000fffe0ff */
[----:B------:R-:W-:-:S02]  /*1420*/  @!UP0 UIMAD UR6, UR9, UR6, UR8 ;  /* 0x00000006090682a4 */ /* 0x000fc4000f8e0208 */
[----:B------:R-:W-:-:S04]  /*1430*/  @!UP0 UIMAD UR4, UR7, UR20, UR5 ;  /* 0x00000014070482a4 */ /* 0x000fc8000f8e0205 */
[----:B------:R-:W-:Y:S01]  /*1440*/  UIMAD UR19, UR4, UR14, UR10 ;  /* 0x0000000e041372a4 */ /* 0x000fe2000f8e020a */
[----:B------:R-:W-:Y:S02]  /*1450*/  @!UP0 UMOV UR5, UR6 ;  /* 0x0000000600058c82 */ /* 0x000fe40008000000 */
[----:B------:R-:W-:-:S12]  /*1460*/  UIMAD UR21, UR5, UR23, UR21 ;  /* 0x00000017051572a4 */ /* 0x000fd8000f8e0215 */
.L_x_17:
[----:B------:R-:W-:-:S09]  /*1470*/  UISETP.NE.AND UP0, UPT, UR24, 0x1, UPT ;  /* 0x000000011800788c */ /* 0x000fd2000bf05270 */
[----:B------:R-:W-:Y:S05]  /*1480*/  BRA.U UP0, `(.L_x_18) ;  /* 0x0000000100407547 */ /* 0x000fea000b800000 */
[----:B------:R-:W2:Y:S01]  /*1490*/  LDCU.128 UR8, c[0x0][0xb10] ;  /* 0x00016200ff0877ac */ /* 0x000ea20008000c00 */
[----:B------:R-:W3:Y:S01]  /*14a0*/  LDCU UR12, c[0x0][0xb0c] ;  /* 0x00016180ff0c77ac */ /* 0x000ee20008000800 */
[----:B------:R-:W4:Y:S01]  /*14b0*/  LDCU UR13, c[0x0][0xb20] ;  /* 0x00016400ff0d77ac */ /* 0x000f220008000800 */
[----:B--2---:R-:W-:Y:S02]  /*14c0*/  UIMAD.WIDE.U32 UR4, UR21, UR8, URZ ;  /* 0x00000008150472a5 */ /* 0x004fe4000f8e00ff */
[----:B------:R-:W-:Y:S02]  /*14d0*/  UIMAD.WIDE.U32 UR6, UR19, UR11, URZ ;  /* 0x0000000b130672a5 */ /* 0x000fe4000f8e00ff */
[----:B---3--:R-:W-:Y:S02]  /*14e0*/  UISETP.NE.AND UP0, UPT, UR12, 0x1, UPT ;  /* 0x000000010c00788c */ /* 0x008fe4000bf05270 */
[----:B------:R-:W-:-:S03]  /*14f0*/  USHF.R.U32.HI UR5, URZ, UR9, UR5 ;  /* 0x00000009ff057299 */ /* 0x000fc60008011605 */
[----:B------:R-:W-:Y:S01]  /*1500*/  UMOV UR4, UR7 ;  /* 0x0000000700047c82 */ /* 0x000fe20008000000 */
[----:B------:R-:W-:Y:S02]  /*1510*/  USEL UR5, UR21, UR5, !UP0 ;  /* 0x0000000515057287 */ /* 0x000fe4000c000000 */
[----:B------:R-:W-:Y:S02]  /*1520*/  UISETP.NE.AND UP0, UPT, UR10, 0x1, UPT ;  /* 0x000000010a00788c */ /* 0x000fe4000bf05270 */
[----:B----4-:R-:W-:-:S04]  /*1530*/  USHF.R.U32.HI UR4, URZ, UR13, UR4 ;  /* 0x0000000dff047299 */ /* 0x010fc80008011604 */
[----:B------:R-:W-:-:S04]  /*1540*/  USEL UR4, UR19, UR4, !UP0 ;  /* 0x0000000413047287 */ /* 0x000fc8000c000000 */
[----:B------:R-:W-:Y:S02]  /*1550*/  UIADD3 UR6, UPT, UPT, -UR4, UR5, URZ ;  /* 0x0000000504067290 */ /* 0x000fe4000fffe1ff */
[----:B------:R-:W-:Y:S02]  /*1560*/  UIADD3 UR4, UPT, UPT, UR4, -UR5, URZ ;  /* 0x8000000504047290 */ /* 0x000fe4000fffe0ff */
[----:B------:R-:W-:Y:S02]  /*1570*/  UIMAD UR19, UR6, UR10, UR19 ;  /* 0x0000000a061372a4 */ /* 0x000fe4000f8e0213 */
[----:B------:R-:W-:-:S12]  /*1580*/  UIMAD UR21, UR4, UR12, UR21 ;  /* 0x0000000c041572a4 */ /* 0x000fd8000f8e0215 */
.L_x_18:
[----:B------:R-:W-:Y:S05]  /*1590*/  BRA.U !UP6, `(.L_x_19) ;  /* 0x000000010e0c7547 */ /* 0x000fea000b800000 */
[----:B------:R-:W-:Y:S01]  /*15a0*/  UCGABAR_WAIT ;  /* 0x0000000000007dc7 */ /* 0x000fe20008000000 */
[----:B------:R-:W-:Y:S01]  /*15b0*/  CCTL.IVALL ;  /* 0x00000000ff00798f */ /* 0x000fe20002000000 */
[----:B------:R-:W-:Y:S05]  /*15c0*/  BRA `(.L_x_20) ;  /* 0x0000000000047947 */ /* 0x000fea0003800000 */
.L_x_19:
[----:B------:R-:W-:Y:S06]  /*15d0*/  BAR.SYNC.DEFER_BLOCKING 0x0 ;  /* 0x0000000000007b1d */ /* 0x000fec0000010000 */
.L_x_20:
[----:B------:R-:W-:Y:S05]  /*15e0*/  BRA.U UP5, `(.L_x_21) ;  /* 0x0000001d052c7547 */ /* 0x000fea000b800000 */
[----:B------:R-:W2:Y:S01]  /*15f0*/  LDCU UR8, c[0x0][0x390] ;  /* 0x00007200ff0877ac */ /* 0x000ea20008000800 */
[----:B------:R-:W-:Y:S01]  /*1600*/  PLOP3.LUT P1, PT, PT, PT, UP3, 0x80, 0x8 ;  /* 0x000000000008781c */ /* 0x000fe20003f2f038 */
[----:B------:R-:W-:Y:S01]  /*1610*/  IMAD.MOV.U32 R2, RZ, RZ, RZ ;  /* 0x000000ffff027224 */ /* 0x000fe200078e00ff */
[----:B------:R-:W-:Y:S01]  /*1620*/  ISETP.EQ.OR P2, PT, R3, RZ, P3 ;  /* 0x000000ff0300720c */ /* 0x000fe20001f42670 */
[----:B------:R-:W3:Y:S01]  /*1630*/  LDCU UR7, c[0x0][0x5c0] ;  /* 0x0000b800ff0777ac */ /* 0x000ee20008000800 */
[----:B------:R-:W-:Y:S01]  /*1640*/  PLOP3.LUT P1, PT, P1, PT, PT, 0x8, 0x80 ;  /* 0x000000000080781c */ /* 0x000fe20000f2e170 */
[----:B------:R-:W-:Y:S02]  /*1650*/  UISETP.NE.AND UP0, UPT, UR18, URZ, UPT ;  /* 0x000000ff1200728c */ /* 0x000fe4000bf05270 */
[----:B------:R-:W-:Y:S02]  /*1660*/  USHF.L.U32 UR6, UR22, 0x6, URZ ;  /* 0x0000000616067899 */ /* 0x000fe400080006ff */
[----:B------:R-:W-:Y:S01]  /*1670*/  USEL UR50, UR67, 0x2, UP0 ;  /* 0x0000000243327887 */ /* 0x000fe20008000000 */
[----:B------:R-:W4:Y:S01]  /*1680*/  LDCU UR60, c[0x0][0x370] ;  /* 0x00006e00ff3c77ac */ /* 0x000f220008000800 */
[----:B--2---:R-:W-:Y:S01]  /*1690*/  UIADD3 UR5, UPT, UPT, UR8, 0x3f, URZ ;  /* 0x0000003f08057890 */ /* 0x004fe2000fffe0ff */
[----:B------:R-:W2:Y:S03]  /*16a0*/  LDCU.64 UR52, c[0x0][0x348] ;  /* 0x00006900ff3477ac */ /* 0x000ea60008000a00 */
[----:B------:R-:W-:-:S02]  /*16b0*/  USHF.R.S32.HI UR4, URZ, 0x1f, UR5 ;  /* 0x0000001fff047899 */ /* 0x000fc40008011405 */
[----:B---3--:R-:W-:Y:S02]  /*16c0*/  UIADD3 UR7, UPT, UPT, UR7, 0x7f, URZ ;  /* 0x0000007f07077890 */ /* 0x008fe4000fffe0ff */
[----:B------:R-:W-:Y:S02]  /*16d0*/  ULEA.HI UR4, UR4, UR5, URZ, 0x6 ;  /* 0x0000000504047291 */ /* 0x000fe4000f8f30ff */
[----:B------:R-:W-:Y:S02]  /*16e0*/  UIADD3 UR5, UPT, UPT, UR8, -0x1, URZ ;  /* 0xffffffff08057890 */ /* 0x000fe4000fffe0ff */
[----:B------:R-:W-:Y:S02]  /*16f0*/  USHF.R.S32.HI UR62, URZ, 0x6, UR4 ;  /* 0x00000006ff3e7899 */ /* 0x000fe40008011404 */
[----:B------:R-:W-:Y:S02]  /*1700*/  UISETP.GE.U32.AND UP1, UPT, UR5, -0x7f, UPT ;  /* 0xffffff810500788c */ /* 0x000fe4000bf26070 */
[----:B------:R-:W-:-:S02]  /*1710*/  UISETP.LT.U32.AND UP0, UPT, UR62, 0x6, UPT ;  /* 0x000000063e00788c */ /* 0x000fc4000bf01070 */
[----:B------:R-:W-:Y:S02]  /*1720*/  USHF.R.S32.HI UR4, URZ, 0x1f, UR7 ;  /* 0x0000001fff047899 */ /* 0x000fe40008011407 */
[----:B------:R-:W-:Y:S02]  /*1730*/  USEL UR61, UR62, 0x6, UP0 ;  /* 0x000000063e3d7887 */ /* 0x000fe40008000000 */
[----:B------:R-:W-:Y:S02]  /*1740*/  ULEA.HI UR4, UR4, UR7, URZ, 0x7 ;  /* 0x0000000704047291 */ /* 0x000fe4000f8f38ff */
[----:B------:R-:W-:Y:S02]  /*1750*/  UIADD3 UR38, UPT, UPT, UR61, -0x1, URZ ;  /* 0xffffffff3d267890 */ /* 0x000fe4000fffe0ff */
[----:B------:R-:W-:Y:S02]  /*1760*/  @UP1 UIADD3 UR38, UPT, UPT, UR61, URZ, URZ ;  /* 0x000000ff3d261290 */ /* 0x000fe4000fffe0ff */
[----:B------:R-:W-:-:S02]  /*1770*/  ULOP3.LUT UR59, UR6, 0x40, URZ, 0xc0, !UPT ;  /* 0x00000040063b7892 */ /* 0x000fc4000f8ec0ff */
[----:B------:R-:W-:Y:S01]  /*1780*/  UIADD3 UR64, UPT, UPT, UR8, 0x7e, URZ ;  /* 0x0000007e08407890 */ /* 0x000fe2000fffe0ff */
[----:B------:R-:W3:Y:S01]  /*1790*/  LDCU UR58, c[0x0][0x374] ;  /* 0x00006e80ff3a77ac */ /* 0x000ee20008000800 */
[----:B------:R-:W-:Y:S02]  /*17a0*/  USHF.R.S32.HI UR57, URZ, 0x7, UR4 ;  /* 0x00000007ff397899 */ /* 0x000fe40008011404 */
[----:B------:R-:W-:Y:S02]  /*17b0*/  UIADD3 UR63, UPT, UPT, UR62, -UR61, URZ ;  /* 0x8000003d3e3f7290 */ /* 0x000fe4000fffe0ff */
[----:B------:R-:W-:Y:S01]  /*17c0*/  UIADD3 UR38, UPT, UPT, UR38, 0x1, URZ ;  /* 0x0000000126267890 */ /* 0x000fe2000fffe0ff */
[----:B------:R-:W-:Y:S01]  /*17d0*/  UMOV UR32, 0x1 ;  /* 0x0000000100207882 */ /* 0x000fe20000000000 */
[----:B--2-4-:R-:W-:-:S10]  /*17e0*/  UMOV UR33, URZ ;  /* 0x000000ff00217c82 */ /* 0x014fd40008000000 */
.L_x_39:
[----:B------:R-:W-:Y:S01]  /*17f0*/  IMAD.U32 R4, RZ, RZ, UR57 ;  /* 0x00000039ff047e24 */ /* 0x000fe2000f8e00ff */
[----:B------:R-:W2:Y:S04]  /*1800*/  LDCU UR56, c[0x0][0x5c4] ;  /* 0x0000b880ff3877ac */ /* 0x000ea80008000800 */
[-C--:B------:R-:W-:Y:S01]  /*1810*/  IABS R0, R4.reuse ;  /* 0x0000000400007213 */ /* 0x080fe20000000000 */
[----:B------:R-:W-:Y:S01]  /*1820*/  UMOV UR34, 0x400 ;  /* 0x0000040000227882 */ /* 0x000fe20000000000 */
[----:B------:R-:W-:Y:S01]  /*1830*/  IABS R4, R4 ;  /* 0x0000000400047213 */ /* 0x000fe20000000000 */
[----:B------:R-:W-:Y:S01]  /*1840*/  UMOV UR15, URZ ;  /* 0x000000ff000f7c82 */ /* 0x000fe20008000000 */
[----:B------:R-:W-:Y:S01]  /*1850*/  R2UR UR6, R0 ;  /* 0x00000000000672ca */ /* 0x000fe200000e0000 */
[----:B--2---:R-:W-:-:S12]  /*1860*/  IMAD.U32 R3, RZ, RZ, UR56 ;  /* 0x00000038ff037e24 */ /* 0x004fd8000f8e00ff */
[----:B------:R-:W2:Y:S08]  /*1870*/  I2F.RP R0, UR6 ;  /* 0x0000000600007d06 */ /* 0x000eb00008209400 */
[----:B--2---:R-:W2:Y:S02]  /*1880*/  MUFU.RCP R0, R0 ;  /* 0x0000000000007308 */ /* 0x004ea40000001000 */
[----:B--2---:R-:W-:-:S06]  /*1890*/  VIADD R0, R0, 0xffffffe ;  /* 0x0ffffffe00007836 */ /* 0x004fcc0000000000 */
[----:B------:R-:W2:Y:S02]  /*18a0*/  F2I.FTZ.U32.TRUNC.NTZ R0, R0 ;  /* 0x0000000000007305 */ /* 0x000ea4000021f000 */
[----:B--2---:R-:W-:Y:S02]  /*18b0*/  R2UR UR5, R0 ;  /* 0x00000000000572ca */ /* 0x004fe400000e0000 */
[----:B------:R-:W-:Y:S01]  /*18c0*/  IABS R0, R3 ;  /* 0x0000000300007213 */ /* 0x000fe20000000000 */
[----:B------:R-:W-:-:S03]  /*18d0*/  IMAD.U32 R3, RZ, RZ, UR19 ;  /* 0x00000013ff037e24 */ /* 0x000fc6000f8e00ff */
[----:B------:R-:W-:Y:S01]  /*18e0*/  R2UR UR8, R0 ;  /* 0x00000000000872ca */ /* 0x000fe200000e0000 */
[----:B------:R-:W-:Y:S01]  /*18f0*/  IMAD.MOV R0, RZ, RZ, -R4 ;  /* 0x000000ffff007224 */ /* 0x000fe200078e0a04 */
[----:B------:R-:W-:-:S04]  /*1900*/  IABS R3, R3 ;  /* 0x0000000300037213 */ /* 0x000fc80000000000 */
[----:B------:R-:W-:Y:S01]  /*1910*/  R2UR UR9, R3 ;  /* 0x00000000030972ca */ /* 0x000fe200000e0000 */
[----:B------:R-:W-:-:S04]  /*1920*/  UIADD3 UR4, UPT, UPT, URZ, -UR5, URZ ;  /* 0x80000005ff047290 */ /* 0x000fc8000fffe0ff */
[----:B------:R-:W-:Y:S02]  /*1930*/  UIMAD UR7, UR4, UR6, URZ ;  /* 0x00000006040772a4 */ /* 0x000fe4000f8e02ff */
[----:B------:R-:W2:Y:S01]  /*1940*/  I2F.RP R3, UR8 ;  /* 0x0000000800037d06 */ /* 0x000ea20008209400 */
[----:B------:R-:W-:Y:S02]  /*1950*/  UMOV UR4, URZ ;  /* 0x000000ff00047c82 */ /* 0x000fe40008000000 */
[----:B------:R-:W-:Y:S02]  /*1960*/  UIMAD.WIDE.U32 UR4, UR5, UR7, UR4 ;  /* 0x00000007050472a5 */ /* 0x000fe4000f8e0004 */
[----:B------:R-:W-:-:S05]  /*1970*/  R2UR UR7, R0 ;  /* 0x00000000000772ca */ /* 0x000fca00000e0000 */
[----:B------:R-:W-:Y:S02]  /*1980*/  UMOV UR4, UR5 ;  /* 0x0000000500047c82 */ /* 0x000fe40008000000 */
[----:B------:R-:W-:Y:S01]  /*1990*/  UIMAD.WIDE.U32 UR4, UR4, UR9, URZ ;  /* 0x00000009040472a5 */ /* 0x000fe2000f8e00ff */
[----:B--2---:R-:W2:Y:S06]  /*19a0*/  MUFU.RCP R0, R3 ;  /* 0x0000000300007308 */ /* 0x004eac0000001000 */
[----:B------:R-:W-:Y:S02]  /*19b0*/  UMOV UR4, UR5 ;  /* 0x0000000500047c82 */ /* 0x000fe40008000000 */
[----:B------:R-:W-:Y:S01]  /*19c0*/  UIMAD UR5, UR4, UR7, UR9 ;  /* 0x00000007040572a4 */ /* 0x000fe2000f8e0209 */
[----:B------:R-:W4:Y:S03]  /*19d0*/  S2UR UR7, SR_CgaCtaId ;  /* 0x00000000000779c3 */ /* 0x000f260000008800 */
[----:B------:R-:W-:Y:S01]  /*19e0*/  UISETP.GT.U32.AND UP0, UPT, UR6, UR5, UPT ;  /* 0x000000050600728c */ /* 0x000fe2000bf04070 */
[----:B--2---:R-:W-:-:S02]  /*19f0*/  VIADD R0, R0, 0xffffffe ;  /* 0x0ffffffe00007836 */ /* 0x004fc40000000000 */
[----:B------:R-:W-:-:S08]  /*1a00*/  IMAD.U32 R3, RZ, RZ, UR32 ;  /* 0x00000020ff037e24 */ /* 0x000fd0000f8e00ff */
[----:B------:R-:W-:Y:S01]  /*1a10*/  @!UP0 UIADD3 UR5, UPT, UPT, UR5, -UR6, URZ ;  /* 0x8000000605058290 */ /* 0x000fe2000fffe0ff */
[----:B------:R-:W2:Y:S01]  /*1a20*/  F2I.FTZ.U32.TRUNC.NTZ R0, R0 ;  /* 0x0000000000007305 */ /* 0x000ea2000021f000 */
[----:B------:R-:W-:Y:S01]  /*1a30*/  @!UP0 UIADD3 UR4, UPT, UPT, UR4, 0x1, URZ ;  /* 0x0000000104048890 */ /* 0x000fe2000fffe0ff */
[----:B------:R-:W-:Y:S01]  /*1a40*/  SHF.L.U32 R3, R3, 0x1f, RZ ;  /* 0x0000001f03037819 */ /* 0x000fe200000006ff */
[----:B------:R-:W-:Y:S02]  /*1a50*/  UISETP.GE.U32.AND UP1, UPT, UR5, UR6, UPT ;  /* 0x000000060500728c */ /* 0x000fe4000bf26070 */
[----:B------:R-:W-:Y:S02]  /*1a60*/  ULOP3.LUT UR5, UR19, UR57, URZ, 0x3c, !UPT ;  /* 0x0000003913057292 */ /* 0x000fe4000f8e3cff */
[----:B----4-:R-:W-:Y:S02]  /*1a70*/  ULEA UR34, UR7, UR34, 0x18 ;  /* 0x0000002207227291 */ /* 0x010fe4000f8ec0ff */
[----:B------:R-:W-:-:S02]  /*1a80*/  UISETP.GE.AND UP0, UPT, UR5, URZ, UPT ;  /* 0x000000ff0500728c */ /* 0x000fc4000bf06270 */
[----:B------:R-:W-:-:S03]  /*1a90*/  ULEA UR7, UR33, UR34, 0x3 ;  /* 0x0000002221077291 */ /* 0x000fc6000f8e18ff */
[----:B------:R-:W-:Y:S01]  /*1aa0*/  @UP1 UIADD3 UR4, UPT, UPT, UR4, 0x1, URZ ;  /* 0x0000000104041890 */ /* 0x000fe2000fffe0ff */
[----:B--2---:R-:W-:Y:S01]  /*1ab0*/  R2UR UR5, R0 ;  /* 0x00000000000572ca */ /* 0x004fe200000e0000 */
[----:B------:R-:W-:-:S05]  /*1ac0*/  UISETP.NE.AND UP1, UPT, UR57, URZ, UPT ;  /* 0x000000ff3900728c */ /* 0x000fca000bf25270 */
[----:B------:R-:W-:Y:S01]  /*1ad0*/  UMOV UR6, UR4 ;  /* 0x0000000400067c82 */ /* 0x000fe20008000000 */
[----:B------:R2:W4:Y:S01]  /*1ae0*/  SYNCS.PHASECHK.TRANS64.TRYWAIT P0, [UR7+0x30], R3 ;  /* 0x00003003ff0075a7 */ /* 0x0005220008001107 */
[----:B------:R-:W-:-:S04]  /*1af0*/  @!UP0 UIADD3 UR6, UPT, UPT, -UR6, URZ, URZ ;  /* 0x000000ff06068290 */ /* 0x000fc8000fffe1ff */
[----:B------:R-:W-:Y:S02]  /*1b00*/  @!UP1 ULOP3.LUT UR6, URZ, UR57, URZ, 0x33, !UPT ;  /* 0x00000039ff069292 */ /* 0x000fe4000f8e33ff */
[----:B------:R-:W-:-:S04]  /*1b10*/  UIADD3 UR4, UPT, UPT, URZ, -UR5, URZ ;  /* 0x80000005ff047290 */ /* 0x000fc8000fffe0ff */
[----:B------:R-:W-:Y:S01]  /*1b20*/  IMAD.U32 R0, RZ, RZ, UR6 ;  /* 0x00000006ff007e24 */ /* 0x000fe2000f8e00ff */
[----:B------:R-:W-:-:S03]  /*1b30*/  UIMAD UR7, UR4, UR8, URZ ;  /* 0x00000008040772a4 */ /* 0x000fc6000f8e02ff */
[----:B------:R-:W-:Y:S01]  /*1b40*/  UMOV UR4, URZ ;  /* 0x000000ff00047c82 */ /* 0x000fe20008000000 */
[----:B------:R-:W-:Y:S01]  /*1b50*/  IABS R0, R0 ;  /* 0x0000000000007213 */ /* 0x000fe20000000000 */
[----:B------:R-:W-:-:S03]  /*1b60*/  UIMAD.WIDE.U32 UR4, UR5, UR7, UR4 ;  /* 0x00000007050472a5 */ /* 0x000fc6000f8e0004 */
[----:B------:R-:W-:-:S04]  /*1b70*/  R2UR UR9, R0 ;  /* 0x00000000000972ca */ /* 0x000fc800000e0000 */
[----:B------:R-:W-:-:S09]  /*1b80*/  UMOV UR4, UR5 ;  /* 0x0000000500047c82 */ /* 0x000fd20008000000 */
[----:B------:R-:W-:-:S07]  /*1b90*/  UIMAD.WIDE.U32 UR4, UR4, UR9, URZ ;  /* 0x00000009040472a5 */ /* 0x000fce000f8e00ff */
[----:B------:R-:W-:Y:S02]  /*1ba0*/  UMOV UR4, UR5 ;  /* 0x0000000500047c82 */ /* 0x000fe40008000000 */
[----:B------:R-:W-:-:S04]  /*1bb0*/  UIADD3 UR5, UPT, UPT, -UR4, URZ, URZ ;  /* 0x000000ff04057290 */ /* 0x000fc8000fffe1ff */
[----:B------:R-:W-:-:S04]  /*1bc0*/  UIMAD UR5, UR8, UR5, UR9 ;  /* 0x00000005080572a4 */ /* 0x000fc8000f8e0209 */
[----:B------:R-:W-:-:S11]  /*1bd0*/  UISETP.GT.U32.AND UP0, UPT, UR8, UR5, UPT ;  /* 0x000000050800728c */ /* 0x000fd6000bf04070 */
[----:B------:R-:W-:Y:S02]  /*1be0*/  @!UP0 UIADD3 UR5, UPT, UPT, UR5, -UR8, URZ ;  /* 0x8000000805058290 */ /* 0x000fe4000fffe0ff */
[----:B------:R-:W-:Y:S02]  /*1bf0*/  @!UP0 UIADD3 UR4, UPT, UPT, UR4, 0x1, URZ ;  /* 0x0000000104048890 */ /* 0x000fe4000fffe0ff */
[----:B------:R-:W-:Y:S02]  /*1c00*/  UISETP.GE.U32.AND UP1, UPT, UR5, UR8, UPT ;  /* 0x000000080500728c */ /* 0x000fe4000bf26070 */
[----:B------:R-:W-:-:S04]  /*1c10*/  ULOP3.LUT UR5, UR6, UR56, URZ, 0x3c, !UPT ;  /* 0x0000003806057292 */ /* 0x000fc8000f8e3cff */
[----:B------:R-:W-:Y:S02]  /*1c20*/  UISETP.GE.AND UP0, UPT, UR5, URZ, UPT ;  /* 0x000000ff0500728c */ /* 0x000fe4000bf06270 */
[----:B------:R-:W-:-:S03]  /*1c30*/  ULEA.HI UR5, UR21, UR21, URZ, 0x1 ;  /* 0x0000001515057291 */ /* 0x000fc6000f8f08ff */
[----:B------:R-:W-:Y:S02]  /*1c40*/  @UP1 UIADD3 UR4, UPT, UPT, UR4, 0x1, URZ ;  /* 0x0000000104041890 */ /* 0x000fe4000fffe0ff */
[----:B------:R-:W-:Y:S02]  /*1c50*/  UISETP.NE.AND UP1, UPT, UR56, URZ, UPT ;  /* 0x000000ff3800728c */ /* 0x000fe4000bf25270 */
[----:B------:R-:W-:-:S03]  /*1c60*/  USHF.L.U32 UR42, UR5, 0x6, URZ ;  /* 0x00000006052a7899 */ /* 0x000fc600080006ff */
[----:B-1----:R-:W-:Y:S01]  /*1c70*/  UMOV UR51, UR4 ;  /* 0x0000000400337c82 */ /* 0x002fe20008000000 */
[----:B------:R-:W-:Y:S02]  /*1c80*/  UIADD3 UR4, UPT, UPT, -UR6, URZ, URZ ;  /* 0x000000ff06047290 */ /* 0x000fe4000fffe1ff */
[----:B------:R-:W-:Y:S02]  /*1c90*/  @!UP0 UIADD3 UR51, UPT, UPT, -UR51, URZ, URZ ;  /* 0x000000ff33338290 */ /* 0x000fe4000fffe1ff */
[----:B------:R-:W-:Y:S02]  /*1ca0*/  UISETP.GE.U32.AND UP0, UPT, UR64, 0x7f, UPT ;  /* 0x0000007f4000788c */ /* 0x000fe4000bf06070 */
[----:B------:R-:W-:Y:S02]  /*1cb0*/  @!UP1 ULOP3.LUT UR51, URZ, UR56, URZ, 0x33, !UPT ;  /* 0x00000038ff339292 */ /* 0x000fe4000f8e33ff */
[----:B------:R-:W-:Y:S02]  /*1cc0*/  UIMAD UR4, UR57, UR4, UR19 ;  /* 0x00000004390472a4 */ /* 0x000fe4000f8e0213 */
[----:B------:R-:W-:-:S02]  /*1cd0*/  UIADD3 UR5, UPT, UPT, -UR51, URZ, URZ ;  /* 0x000000ff33057290 */ /* 0x000fc4000fffe1ff */
[----:B------:R-:W-:Y:S02]  /*1ce0*/  ULOP3.LUT UR42, UR59, 0xffffff80, UR42, 0xf8, !UPT ;  /* 0xffffff803b2a7892 */ /* 0x000fe4000f8ef82a */
[----:B------:R-:W-:Y:S02]  /*1cf0*/  ULEA UR18, UR4, UR59, 0x7 ;  /* 0x0000003b04127291 */ /* 0x000fe4000f8e38ff */
[----:B------:R-:W-:Y:S01]  /*1d00*/  UIMAD UR56, UR56, UR5, UR6 ;  /* 0x00000005383872a4 */ /* 0x000fe2000f8e0206 */
[----:B--2-4-:R-:W-:Y:S11]  /*1d10*/  BRA.U !UP0, `(.L_x_22) ;  /* 0x0000000508587547 */ /* 0x014ff6000b800000 */
[----:B------:R-:W1:Y:S01]  /*1d20*/  LDCU.64 UR8, c[0x0][0x5b0] ;  /* 0x0000b600ff0877ac */ /* 0x000e620008000a00 */
[----:B------:R-:W1:Y:S01]  /*1d30*/  LDCU.64 UR36, c[0x0][0x5d8] ;  /* 0x0000bb00ff2477ac */ /* 0x000e620008000a00 */
[----:B------:R-:W2:Y:S01]  /*1d40*/  LDCU UR25, c[0x0][0x598] ;  /* 0x0000b300ff1977ac */ /* 0x000ea20008000800 */
[----:B------:R-:W4:Y:S01]  /*1d50*/  LDCU UR24, c[0x0][0x58c] ;  /* 0x0000b180ff1877ac */ /* 0x000f220008000800 */
[----:B------:R-:W2:Y:S01]  /*1d60*/  LDCU UR27, c[0x0][0x59c] ;  /* 0x0000b380ff1b77ac */ /* 0x000ea20008000800 */
[----:B------:R-:W2:Y:S01]  /*1d70*/  LDCU UR26, c[0x0][0x5a0] ;  /* 0x0000b400ff1a77ac */ /* 0x000ea20008000800 */
[----:B------:R-:W2:Y:S01]  /*1d80*/  LDCU.64 UR22, c[0x0][0x590] ;  /* 0x0000b200ff1677ac */ /* 0x000ea20008000a00 */
[----:B------:R-:W2:Y:S01]  /*1d90*/  LDCU.64 UR6, c[0x0][0x5b8] ;  /* 0x0000b700ff0677ac */ /* 0x000ea20008000a00 */
[----:B------:R-:W2:Y:S01]  /*1da0*/  LDCU.64 UR4, c[0x0][0x5d0] ;  /* 0x0000ba00ff0477ac */ /* 0x000ea20008000a00 */
[----:B-1----:R-:W-:Y:S02]  /*1db0*/  UIMAD UR36, UR56, UR8, UR36 ;  /* 0x00000008382472a4 */ /* 0x002fe4000f8e0224 */
[----:B------:R-:W-:-:S02]  /*1dc0*/  UIMAD UR35, UR51, UR9, UR37 ;  /* 0x00000009332372a4 */ /* 0x000fc4000f8e0225 */
[----:B------:R-:W-:Y:S02]  /*1dd0*/  UIADD3 UR46, UPT, UPT, UR42, 0x20, URZ ;  /* 0x000000202a2e7890 */ /* 0x000fe4000fffe0ff */
[----:B------:R-:W-:Y:S01]  /*1de0*/  UIADD3 UR10, UPT, UPT, UR18, 0x20, URZ ;  /* 0x00000020120a7890 */ /* 0x000fe2000fffe0ff */
[----:B------:R-:W-:Y:S01]  /*1df0*/  UMOV UR14, URZ ;  /* 0x000000ff000e7c82 */ /* 0x000fe20008000000 */
[----:B--2-4-:R-:W-:-:S10]  /*1e00*/  UMOV UR12, UR33 ;  /* 0x00000021000c7c82 */ /* 0x014fd40008000000 */
.L_x_28:
[----:B--2---:R-:W-:Y:S01]  /*1e10*/  @!P3 MOV R3, 0x10000 ;  /* 0x000100000003b802 */ /* 0x004fe20000000f00 */
[----:B------:R-:W-:Y:S01]  /*1e20*/  ULEA UR11, UR12, UR34, 0x3 ;  /* 0x000000220c0b7291 */ /* 0x000fe2000f8e18ff */
[----:B----4-:R-:W-:Y:S11]  /*1e30*/  @P0 BRA `(.L_x_23) ;  /* 0x0000000000100947 */ /* 0x010ff60003800000 */
[----:B------:R-:W-:Y:S04]  /*1e40*/  MOV R4, UR32 ;  /* 0x0000002000047c02 */ /* 0x000fe80008000f00 */
[----:B------:R-:W-:Y:S04]  /*1e50*/  SHF.L.U32 R4, R4, 0x1f, RZ ;  /* 0x0000001f04047819 */ /* 0x000fe800000006ff */
[----:B------:R-:W1:Y:S02]  /*1e60*/  SYNCS.PHASECHK.TRANS64.TRYWAIT P0, [UR11+0x30], R4 ;  /* 0x00003004ff0075a7 */ /* 0x000e64000800110b */
[----:B-1----:R-:W-:Y:S05]  /*1e70*/  @!P0 BRA `(.L_x_24) ;  /* 0x00000080008c8947 */ /* 0x002fea0003800000 */
.L_x_23:
[----:B------:R2:W-:Y:S01]  /*1e80*/  @!P3 SYNCS.ARRIVE.TRANS64 RZ, [UR11], R3 ;  /* 0x00000003ffffb9a7 */ /* 0x0005e2000800000b */
[----:B------:R-:W-:Y:S04]  /*1e90*/  ULOP3.LUT UR8, UR50, 0x2, URZ, 0xfc, !UPT ;  /* 0x0000000232087892 */ /* 0x000fe8000f8efcff */
[----:B------:R-:W-:Y:S09]  /*1ea0*/  UISETP.NE.AND UP0, UPT, UR8, 0x2, UPT ;  /* 0x000000020800788c */ /* 0x000ff2000bf05270 */
[----:B------:R-:W-:Y:S05]  /*1eb0*/  BRA.U UP0, `(.L_x_25) ;  /* 0x0000000100047547 */ /* 0x000fea000b800000 */
[----:B---3--:R-:W-:Y:S05]  /*1ec0*/  BPT.TRAP 0x1 ;  /* 0x000000040000795c */ /* 0x008fea0000300000 */
.L_x_25:
[----:B------:R-:W-:Y:S04]  /*1ed0*/  BSSY.RECONVERGENT B0, `(.L_x_26) ;  /* 0x0000003000007945 */ /* 0x000fe80003800200 */
[----:B------:R-:W-:Y:S05]  /*1ee0*/  @P2 BRA `(.L_x_27) ;  /* 0x0000000000042947 */ /* 0x000fea0003800000 */
[----:B---3--:R-:W-:Y:S05]  /*1ef0*/  BPT.TRAP 0x1 ;  /* 0x000000040000795c */ /* 0x008fea0000300000 */
.L_x_27:
[----:B---3--:R-:W-:Y:S05]  /*1f00*/  BSYNC.RECONVERGENT B0 ;  /* 0x0000000000007941 */ /* 0x008fea0003800200 */
.L_x_26:
[----:B------:R-:W-:Y:S02]  /*1f10*/  UIADD3 UR8, UPT, UPT, UR12, 0x1, URZ ;  /* 0x000000010c087890 */ /* 0x000fe4000fffe0ff */
[----:B------:R-:W-:Y:S02]  /*1f20*/  USHF.L.U32 UR43, UR14, 0x6, URZ ;  /* 0x000000060e2b7899 */ /* 0x000fe400080006ff */
[----:B------:R-:W-:Y:S02]  /*1f30*/  UISETP.NE.AND UP0, UPT, UR8, 0x6, UPT ;  /* 0x000000060800788c */ /* 0x000fe4000bf05270 */
[----:B------:R-:W-:Y:S02]  /*1f40*/  UISETP.NE.AND UP2, UPT, UR24, 0x1, UPT ;  /* 0x000000011800788c */ /* 0x000fe4000bf45270 */
[----:B------:R-:W-:Y:S02]  /*1f50*/  USEL UR9, URZ, 0x1, UP0 ;  /* 0x00000001ff097887 */ /* 0x000fe40008000000 */
[----:B------:R-:W-:Y:S02]  /*1f60*/  USEL UR33, UR8, URZ, UP0 ;  /* 0x000000ff08217287 */ /* 0x000fe40008000000 */
[----:B------:R-:W-:Y:S02]  /*1f70*/  ULOP3.LUT UR32, UR32, UR9, URZ, 0x3c, !UPT ;  /* 0x0000000920207292 */ /* 0x000fe4000f8e3cff */
[----:B------:R-:W-:Y:S02]  /*1f80*/  ULEA UR8, UR33, UR34, 0x3 ;  /* 0x0000002221087291 */ /* 0x000fe4000f8e18ff */
[----:B------:R-:W-:Y:S02]  /*1f90*/  ULEA UR15, UR12, UR34, 0xe ;  /* 0x000000220c0f7291 */ /* 0x000fe4000f8e70ff */
[----:B------:R-:W-:Y:S01]  /*1fa0*/  UIADD3 UR28, UP1, UPT, UR52, 0x80, URZ ;  /* 0x00000080341c7890 */ /* 0x000fe2000ff3e0ff */
[----:B-1----:R-:W-:Y:S01]  /*1fb0*/  MOV R0, UR32 ;  /* 0x0000002000007c02 */ /* 0x002fe20008000f00 */
[----:B------:R-:W-:Y:S02]  /*1fc0*/  ULOP3.LUT UR41, UR11, 0xfefffff8, URZ, 0xc0, !UPT ;  /* 0xfefffff80b297892 */ /* 0x000fe4000f8ec0ff */
[----:B------:R-:W-:Y:S01]  /*1fd0*/  UISETP.NE.AND UP3, UPT, UR25, 0x1, UPT ;  /* 0x000000011900788c */ /* 0x000fe2000bf65270 */
[----:B------:R-:W-:Y:S01]  /*1fe0*/  SHF.L.U32 R0, R0, 0x1f, RZ ;  /* 0x0000001f00007819 */ /* 0x000fe200000006ff */
[----:B------:R-:W-:Y:S02]  /*1ff0*/  UIADD3.X UR29, UPT, UPT, URZ, UR53, URZ, UP1, !UPT ;  /* 0x00000035ff1d7290 */ /* 0x000fe40008ffe4ff */
[----:B------:R-:W-:Y:S01]  /*2000*/  UIADD3 UR40, UPT, UPT, UR15, 0x8400, URZ ;  /* 0x000084000f287890 */ /* 0x000fe2000fffe0ff */
[----:B------:R1:W4:Y:S01]  /*2010*/  SYNCS.PHASECHK.TRANS64.TRYWAIT P0, [UR8+0x30], R0 ;  /* 0x00003000ff0075a7 */ /* 0x0003220008001108 */
[----:B------:R-:W-:Y:S02]  /*2020*/  UIMAD.WIDE.U32 UR8, UR43, UR22, URZ ;  /* 0x000000162b0872a5 */ /* 0x000fe4000f8e00ff */
[----:B------:R-:W-:Y:S02]  /*2030*/  UIADD3 UR44, UPT, UPT, UR15, 0xa400, URZ ;  /* 0x0000a4000f2c7890 */ /* 0x000fe4000fffe0ff */
[----:B------:R-:W-:Y:S02]  /*2040*/  USHF.R.U32.HI UR9, URZ, UR23, UR9 ;  /* 0x00000017ff097299 */ /* 0x000fe40008011609 */
[----:B------:R-:W-:Y:S02]  /*2050*/  UPRMT UR20, UR36, 0x40, UR35 ;  /* 0x0000004024147896 */ /* 0x000fe40008000023 */
[----:B------:R-:W-:Y:S02]  /*2060*/  USEL UR9, UR43, UR9, !UP2 ;  /* 0x000000092b097287 */ /* 0x000fe4000d000000 */
[----:B------:R-:W-:Y:S02]  /*2070*/  UIADD3 UR30, UP0, UPT, UR52, 0x180, URZ ;  /* 0x00000180341e7890 */ /* 0x000fe4000ff1e0ff */
[----:B------:R-:W-:Y:S02]  /*2080*/  UIMAD.WIDE.U32 UR12, UR9, UR27, URZ ;  /* 0x0000001b090c72a5 */ /* 0x000fe4000f8e00ff */
[----:B------:R-:W-:Y:S02]  /*2090*/  UIADD3 UR12, UPT, UPT, -UR9, URZ, URZ ;  /* 0x000000ff090c7290 */ /* 0x000fe4000fffe1ff */
[----:B------:R-:W-:Y:S02]  /*20a0*/  UIADD3 UR16, UPT, UPT, UR15, 0x20400, URZ ;  /* 0x000204000f107890 */ /* 0x000fe4000fffe0ff */
[----:B------:R-:W-:Y:S02]  /*20b0*/  UIMAD UR12, UR24, UR12, UR43 ;  /* 0x0000000c180c72a4 */ /* 0x000fe4000f8e022b */
[----:B------:R-:W-:Y:S02]  /*20c0*/  UIADD3.X UR31, UPT, UPT, URZ, UR53, URZ, UP0, !UPT ;  /* 0x00000035ff1f7290 */ /* 0x000fe400087fe4ff */
[----:B------:R-:W-:Y:S01]  /*20d0*/  UIMAD UR19, UR12, UR6, UR4 ;  /* 0x000000060c1372a4 */ /* 0x000fe2000f8e0204 */
[----:B------:R-:W-:Y:S01]  /*20e0*/  UMOV UR8, UR13 ;  /* 0x0000000d00087c82 */ /* 0x000fe20008000000 */
[----:B------:R-:W-:Y:S01]  /*20f0*/  UMOV UR48, 0x0 ;  /* 0x0000000000307882 */ /* 0x000fe20000000000 */
[----:B------:R-:W-:Y:S01]  /*2100*/  USHF.R.U32.HI UR11, URZ, UR26, UR8 ;  /* 0x0000001aff0b7299 */ /* 0x000fe20008011608 */
[----:B------:R-:W-:Y:S01]  /*2110*/  UMOV UR49, 0x10000000 ;  /* 0x1000000000317882 */ /* 0x000fe20000000000 */
[----:B------:R-:W-:Y:S01]  /*2120*/  UIADD3 UR8, UPT, UPT, UR15, 0x22400, URZ ;  /* 0x000224000f087890 */ /* 0x000fe2000fffe0ff */
[----:B------:R-:W-:Y:S01]  /*2130*/  UTMALDG.2D.2CTA [UR40], [UR28], desc[UR48] ;  /* 0x000030281c0075b4 */ /* 0x000fe20008209000 */
[----:B------:R-:W-:Y:S01]  /*2140*/  USEL UR21, UR9, UR11, !UP3 ;  /* 0x0000000b09157287 */ /* 0x000fe2000d800000 */
[----:B------:R-:W-:Y:S01]  /*2150*/  UMOV UR45, UR41 ;  /* 0x00000029002d7c82 */ /* 0x000fe20008000000 */
[----:B------:R-:W-:Y:S02]  /*2160*/  UMOV UR47, UR43 ;  /* 0x0000002b002f7c82 */ /* 0x000fe40008000000 */
[----:B------:R-:W-:Y:S02]  /*2170*/  UIADD3 UR11, UPT, UPT, -UR21, URZ, URZ ;  /* 0x000000ff150b7290 */ /* 0x000fe4000fffe1ff */
[----:B------:R-:W-:Y:S01]  /*2180*/  UPRMT UR15, UR20, 0x5410, URZ ;  /* 0x00005410140f7896 */ /* 0x000fe200080000ff */
[----:B------:R-:W-:Y:S01]  /*2190*/  UTMALDG.2D.2CTA [UR44], [UR28], desc[UR48] ;  /* 0x0000302c1c0075b4 */ /* 0x000fe20008209000 */
[----:B------:R-:W-:Y:S01]  /*21a0*/  UIMAD UR9, UR25, UR11, UR9 ;  /* 0x0000000b190972a4 */ /* 0x000fe2000f8e0209 */
[----:B------:R-:W-:Y:S02]  /*21b0*/  UMOV UR17, UR41 ;  /* 0x0000002900117c82 */ /* 0x000fe40008000000 */
[----:B------:R-:W-:Y:S01]  /*21c0*/  UMOV UR11, UR19 ;  /* 0x00000013000b7c82 */ /* 0x000fe20008000000 */
[----:B------:R-:W-:Y:S01]  /*21d0*/  UIMAD UR20, UR9, UR7, UR5 ;  /* 0x00000007091472a4 */ /* 0x000fe2000f8e0205 */
[----:B------:R-:W-:Y:S02]  /*21e0*/  UMOV UR13, UR21 ;  /* 0x00000015000d7c82 */ /* 0x000fe40008000000 */
[----:B------:R-:W-:Y:S01]  /*21f0*/  UMOV UR9, UR41 ;  /* 0x0000002900097c82 */ /* 0x000fe20008000000 */
[----:B------:R-:W-:Y:S03]  /*2200*/  UIADD3 UR14, UPT, UPT, UR14, 0x1, URZ ;  /* 0x000000010e0e7890 */ /* 0x000fe6000fffe0ff */
[----:B------:R-:W-:Y:S01]  /*2210*/  UMOV UR12, UR20 ;  /* 0x00000014000c7c82 */ /* 0x000fe20008000000 */
[----:B------:R-:W-:Y:S01]  /*2220*/  UISETP.NE.AND UP0, UPT, UR14, UR38, UPT ;  /* 0x000000260e00728c */ /* 0x000fe2000bf05270 */
[----:B------:R-:W-:Y:S01]  /*2230*/  UTMALDG.4D.IM2COL.2CTA [UR16], [UR30], UR15, desc[UR48] ;  /* 0x000030101e0073b4 */ /* 0x000fe2000825900f */
[----:B------:R3:W-:Y:S02]  /*2240*/  UTMALDG.4D.IM2COL.2CTA [UR8], [UR30], UR15, desc[UR48] ;  /* 0x000030081e0073b4 */ /* 0x0007e4000825900f */
[----:B---3--:R-:W-:Y:S01]  /*2250*/  UMOV UR15, UR38 ;  /* 0x00000026000f7c82 */ /* 0x008fe20008000000 */
[----:B------:R-:W-:Y:S04]  /*2260*/  UMOV UR12, UR33 ;  /* 0x00000021000c7c82 */ /* 0x000fe80008000000 */
[----:B-1----:R-:W-:Y:S05]  /*2270*/  BRA.U UP0, `(.L_x_28) ;  /* 0xfffffff900e47547 */ /* 0x002fea000b83ffff */
.L_x_22:
[----:B------:R-:W-:Y:S01]  /*2280*/  ULEA UR4, UR33, UR34, 0x3 ;  /* 0x0000002221047291 */ /* 0x000fe2000f8e18ff */
[----:B------:R-:W-:Y:S01]  /*2290*/  MOV R0, UR32 ;  /* 0x0000002000007c02 */ /* 0x000fe20008000f00 */
[----:B------:R-:W-:Y:S01]  /*22a0*/  @!P1 SYNCS.ARRIVE.TRANS64.A1T0 RZ, [UR34+0xa8], RZ ;  /* 0x0000a8ffffff99a7 */ /* 0x000fe20008100022 */
[----:B------:R-:W-:Y:S02]  /*22b0*/  UISETP.GT.AND UP0, UPT, UR62, UR61, UPT ;  /* 0x0000003d3e00728c */ /* 0x000fe4000bf04270 */
[----:B------:R-:W-:-:S04]  /*22c0*/  SHF.L.U32 R0, R0, 0x1f, RZ ;  /* 0x0000001f00007819 */ /* 0x000fc800000006ff */
[----:B----4-:R1:W4:Y:S03]  /*22d0*/  SYNCS.PHASECHK.TRANS64.TRYWAIT P0, [UR4+0x30], R0 ;  /* 0x00003000ff0075a7 */ /* 0x0103260008001104 */
[----:B------:R-:W-:Y:S05]  /*22e0*/  BRA.U !UP0, `(.L_x_29) ;  /* 0x0000000508587547 */ /* 0x000fea000b800000 */
[----:B------:R-:W2:Y:S01]  /*22f0*/  LDCU.64 UR8, c[0x0][0x5b0] ;  /* 0x0000b600ff0877ac */ /* 0x000ea20008000a00 */
[----:B------:R-:W2:Y:S01]  /*2300*/  LDCU.64 UR36, c[0x0][0x5d8] ;  /* 0x0000bb00ff2477ac */ /* 0x000ea20008000a00 */
[----:B------:R-:W1:Y:S01]  /*2310*/  LDCU UR24, c[0x0][0x598] ;  /* 0x0000b300ff1877ac */ /* 0x000e620008000800 */
[----:B------:R-:W1:Y:S01]  /*2320*/  LDCU UR14, c[0x0][0x58c] ;  /* 0x0000b180ff0e77ac */ /* 0x000e620008000800 */
[----:B------:R-:W1:Y:S01]  /*2330*/  LDCU UR26, c[0x0][0x59c] ;  /* 0x0000b380ff1a77ac */ /* 0x000e620008000800 */
[----:B------:R-:W1:Y:S01]  /*2340*/  LDCU UR25, c[0x0][0x5a0] ;  /* 0x0000b400ff1977ac */ /* 0x000e620008000800 */
[----:B--2---:R-:W-:Y:S02]  /*2350*/  UIMAD UR36, UR56, UR8, UR36 ;  /* 0x00000008382472a4 */ /* 0x004fe4000f8e0224 */
[----:B------:R-:W-:Y:S01]  /*2360*/  UIMAD UR35, UR51, UR9, UR37 ;  /* 0x00000009332372a4 */ /* 0x000fe2000f8e0225 */
[----:B------:R-:W2:Y:S01]  /*2370*/  LDCU.64 UR22, c[0x0][0x590] ;  /* 0x0000b200ff1677ac */ /* 0x000ea20008000a00 */
[----:B------:R-:W1:Y:S01]  /*2380*/  LDCU.64 UR6, c[0x0][0x5b8] ;  /* 0x0000b700ff0677ac */ /* 0x000e620008000a00 */
[----:B------:R-:W1:Y:S01]  /*2390*/  LDCU.64 UR4, c[0x0][0x5d0] ;  /* 0x0000ba00ff0477ac */ /* 0x000e620008000a00 */
[----:B------:R-:W-:-:S02]  /*23a0*/  UIADD3 UR37, UPT, UPT, UR63, UR15, URZ ;  /* 0x0000000f3f257290 */ /* 0x000fc4000fffe0ff */
[----:B------:R-:W-:Y:S02]  /*23b0*/  UIADD3 UR46, UPT, UPT, UR42, 0x20, URZ ;  /* 0x000000202a2e7890 */ /* 0x000fe4000fffe0ff */
[----:B------:R-:W-:Y:S01]  /*23c0*/  UIADD3 UR10, UPT, UPT, UR18, 0x20, URZ ;  /* 0x00000020120a7890 */ /* 0x000fe2000fffe0ff */
[----:B------:R-:W-:-:S11]  /*23d0*/  UMOV UR8, UR33 ;  /* 0x0000002100087c82 */ /* 0x000fd60008000000 */
.L_x_35:
[----:B----4-:R-:W-:Y:S01]  /*23e0*/  @!P3 MOV R3, 0x10000 ;  /* 0x000100000003b802 */ /* 0x010fe20000000f00 */
[----:B------:R-:W-:Y:S01]  /*23f0*/  ULEA UR11, UR8, UR34, 0x3 ;  /* 0x00000022080b7291 */ /* 0x000fe2000f8e18ff */
[----:B--2-4-:R-:W-:Y:S11]  /*2400*/  @P0 BRA `(.L_x_30) ;  /* 0x0000000000100947 */ /* 0x014ff60003800000 */
[----:B------:R-:W-:Y:S04]  /*2410*/  MOV R4, UR32 ;  /* 0x0000002000047c02 */ /* 0x000fe80008000f00 */
[----:B------:R-:W-:Y:S04]  /*2420*/  SHF.L.U32 R4, R4, 0x1f, RZ ;  /* 0x0000001f04047819 */ /* 0x000fe800000006ff */
[----:B------:R-:W4:Y:S02]  /*2430*/  SYNCS.PHASECHK.TRANS64.TRYWAIT P0, [UR11+0x30], R4 ;  /* 0x00003004ff0075a7 */ /* 0x000f24000800110b */
[----:B----4-:R-:W-:Y:S05]  /*2440*/  @!P0 BRA `(.L_x_31) ;  /* 0x0000007c00308947 */ /* 0x010fea0003800000 */
.L_x_30:
[----:B------:R4:W-:Y:S01]  /*2450*/  @!P3 SYNCS.ARRIVE.TRANS64 RZ, [UR11], R3 ;  /* 0x00000003ffffb9a7 */ /* 0x0009e2000800000b */
[----:B------:R-:W-:Y:S04]  /*2460*/  ULOP3.LUT UR9, UR50, 0x2, URZ, 0xfc, !UPT ;  /* 0x0000000232097892 */ /* 0x000fe8000f8efcff */
[----:B------:R-:W-:Y:S09]  /*2470*/  UISETP.NE.AND UP0, UPT, UR9, 0x2, UPT ;  /* 0x000000020900788c */ /* 0x000ff2000bf05270 */
[----:B------:R-:W-:Y:S05]  /*2480*/  BRA.U UP0, `(.L_x_32) ;  /* 0x0000000100047547 */ /* 0x000fea000b800000 */
[----:B-123--:R-:W-:Y:S05]  /*2490*/  BPT.TRAP 0x1 ;  /* 0x000000040000795c */ /* 0x00efea0000300000 */
.L_x_32:
[----:B------:R-:W-:Y:S04]  /*24a0*/  BSSY.RECONVERGENT B0, `(.L_x_33) ;  /* 0x0000003000007945 */ /* 0x000fe80003800200 */
[----:B------:R-:W-:Y:S05]  /*24b0*/  @P2 BRA `(.L_x_34) ;  /* 0x0000000000042947 */ /* 0x000fea0003800000 */
[----:B-123--:R-:W-:Y:S05]  /*24c0*/  BPT.TRAP 0x1 ;  /* 0x000000040000795c */ /* 0x00efea0000300000 */
.L_x_34:
[----:B-123--:R-:W-:Y:S05]  /*24d0*/  BSYNC.RECONVERGENT B0 ;  /* 0x0000000000007941 */ /* 0x00efea0003800200 */
.L_x_33:
[----:B------:R-:W-:Y:S02]  /*24e0*/  UIADD3 UR9, UPT, UPT, UR8, 0x1, URZ ;  /* 0x0000000108097890 */ /* 0x000fe4000fffe0ff */
[----:B------:R-:W-:Y:S02]  /*24f0*/  USHF.L.U32 UR43, UR15, 0x6, URZ ;  /* 0x000000060f2b7899 */ /* 0x000fe400080006ff */
[----:B------:R-:W-:Y:S02]  /*2500*/  UISETP.NE.AND UP0, UPT, UR9, 0x6, UPT ;  /* 0x000000060900788c */ /* 0x000fe4000bf05270 */
[----:B------:R-:W-:Y:S02]  /*2510*/  ULEA UR19, UR8, UR34, 0xe ;  /* 0x0000002208137291 */ /* 0x000fe4000f8e70ff */
[----:B------:R-:W-:Y:S02]  /*2520*/  USEL UR12, URZ, 0x1, UP0 ;  /* 0x00000001ff0c7887 */ /* 0x000fe40008000000 */
[----:B------:R-:W-:Y:S02]  /*2530*/  USEL UR33, UR9, URZ, UP0 ;  /* 0x000000ff09217287 */ /* 0x000fe40008000000 */
[----:B------:R-:W-:Y:S02]  /*2540*/  ULOP3.LUT UR32, UR32, UR12, URZ, 0x3c, !UPT ;  /* 0x0000000c20207292 */ /* 0x000fe4000f8e3cff */
[----:B------:R-:W-:Y:S02]  /*2550*/  ULEA UR9, UR33, UR34, 0x3 ;  /* 0x0000002221097291 */ /* 0x000fe4000f8e18ff */
[----:B------:R-:W-:Y:S02]  /*2560*/  UISETP.NE.AND UP2, UPT, UR14, 0x1, UPT ;  /* 0x000000010e00788c */ /* 0x000fe4000bf45270 */
[----:B------:R-:W-:Y:S01]  /*2570*/  UIADD3 UR28, UP1, UPT, UR52, 0x80, URZ ;  /* 0x00000080341c7890 */ /* 0x000fe2000ff3e0ff */
[----:B------:R-:W-:Y:S01]  /*2580*/  MOV R0, UR32 ;  /* 0x0000002000007c02 */ /* 0x000fe20008000f00 */
[----:B------:R-:W-:Y:S02]  /*2590*/  ULOP3.LUT UR41, UR11, 0xfefffff8, URZ, 0xc0, !UPT ;  /* 0xfefffff80b297892 */ /* 0x000fe4000f8ec0ff */
[----:B------:R-:W-:Y:S01]  /*25a0*/  UISETP.NE.AND UP3, UPT, UR24, 0x1, UPT ;  /* 0x000000011800788c */ /* 0x000fe2000bf65270 */
[----:B------:R-:W-:Y:S01]  /*25b0*/  SHF.L.U32 R0, R0, 0x1f, RZ ;  /* 0x0000001f00007819 */ /* 0x000fe200000006ff */
[----:B------:R-:W-:Y:S02]  /*25c0*/  UIADD3.X UR29, UPT, UPT, URZ, UR53, URZ, UP1, !UPT ;  /* 0x00000035ff1d7290 */ /* 0x000fe40008ffe4ff */
[----:B------:R-:W-:Y:S01]  /*25d0*/  UIADD3 UR40, UPT, UPT, UR19, 0x8400, URZ ;  /* 0x0000840013287890 */ /* 0x000fe2000fffe0ff */
[----:B------:R1:W2:Y:S01]  /*25e0*/  SYNCS.PHASECHK.TRANS64.TRYWAIT P0, [UR9+0x30], R0 ;  /* 0x00003000ff0075a7 */ /* 0x0002a20008001109 */
[----:B------:R-:W-:Y:S02]  /*25f0*/  UIMAD.WIDE.U32 UR8, UR43, UR22, URZ ;  /* 0x000000162b0872a5 */ /* 0x000fe4000f8e00ff */
[----:B------:R-:W-:Y:S02]  /*2600*/  UIADD3 UR44, UPT, UPT, UR19, 0xa400, URZ ;  /* 0x0000a400132c7890 */ /* 0x000fe4000fffe0ff */
[----:B------:R-:W-:Y:S02]  /*2610*/  UPRMT UR20, UR36, 0x40, UR35 ;  /* 0x0000004024147896 */ /* 0x000fe40008000023 */
[----:B------:R-:W-:Y:S02]  /*2620*/  UIADD3 UR30, UP0, UPT, UR52, 0x180, URZ ;  /* 0x00000180341e7890 */ /* 0x000fe4000ff1e0ff */
[----:B------:R-:W-:Y:S02]  /*2630*/  UIADD3 UR16, UPT, UPT, UR19, 0x20400, URZ ;  /* 0x0002040013107890 */ /* 0x000fe4000fffe0ff */
[----:B------:R-:W-:Y:S02]  /*2640*/  UPRMT UR27, UR20, 0x5410, URZ ;  /* 0x00005410141b7896 */ /* 0x000fe400080000ff */
[----:B------:R-:W-:Y:S02]  /*2650*/  UIADD3.X UR31, UPT, UPT, URZ, UR53, URZ, UP0, !UPT ;  /* 0x00000035ff1f7290 */ /* 0x000fe400087fe4ff */
[----:B------:R-:W-:Y:S01]  /*2660*/  UIADD3 UR15, UPT, UPT, UR15, 0x1, URZ ;  /* 0x000000010f0f7890 */ /* 0x000fe2000fffe0ff */
[----:B------:R-:W-:Y:S01]  /*2670*/  UMOV UR48, 0x0 ;  /* 0x0000000000307882 */ /* 0x000fe20000000000 */
[----:B------:R-:W-:Y:S02]  /*2680*/  UMOV UR49, 0x10000000 ;  /* 0x1000000000317882 */ /* 0x000fe40000000000 */
[----:B------:R-:W-:Y:S01]  /*2690*/  UISETP.NE.AND UP0, UPT, UR15, UR37, UPT ;  /* 0x000000250f00728c */ /* 0x000fe2000bf05270 */
[----:B------:R-:W-:Y:S01]  /*26a0*/  UTMALDG.2D.2CTA [UR40], [UR28], desc[UR48] ;  /* 0x000030281c0075b4 */ /* 0x000fe20008209000 */
[----:B------:R-:W-:Y:S01]  /*26b0*/  UMOV UR45, UR41 ;  /* 0x00000029002d7c82 */ /* 0x000fe20008000000 */
[----:B------:R-:W-:Y:S01]  /*26c0*/  UMOV UR47, UR43 ;  /* 0x0000002b002f7c82 */ /* 0x000fe20008000000 */
[----:B------:R-:W-:Y:S01]  /*26d0*/  UMOV UR17, UR41 ;  /* 0x0000002900117c82 */ /* 0x000fe20008000000 */
[----:B------:R-:W-:Y:S02]  /*26e0*/  UMOV UR8, UR9 ;  /* 0x0000000900087c82 */ /* 0x000fe40008000000 */
[----:B------:R-:W-:Y:S01]  /*26f0*/  USHF.R.U32.HI UR8, URZ, UR23, UR8 ;  /* 0x00000017ff087299 */ /* 0x000fe20008011608 */
[----:B------:R-:W-:Y:S03]  /*2700*/  UTMALDG.2D.2CTA [UR44], [UR28], desc[UR48] ;  /* 0x0000302c1c0075b4 */ /* 0x000fe60008209000 */
[----:B------:R-:W-:Y:S04]  /*2710*/  USEL UR9, UR43, UR8, !UP2 ;  /* 0x000000082b097287 */ /* 0x000fe8000d000000 */
[----:B------:R-:W-:Y:S02]  /*2720*/  UIMAD.WIDE.U32 UR12, UR9, UR26, URZ ;  /* 0x0000001a090c72a5 */ /* 0x000fe4000f8e00ff */
[----:B------:R-:W-:Y:S04]  /*2730*/  UIADD3 UR12, UPT, UPT, -UR9, URZ, URZ ;  /* 0x000000ff090c7290 */ /* 0x000fe8000fffe1ff */
[----:B------:R-:W-:Y:S01]  /*2740*/  UIMAD UR12, UR14, UR12, UR43 ;  /* 0x0000000c0e0c72a4 */ /* 0x000fe2000f8e022b */
[----:B------:R-:W-:Y:S02]  /*2750*/  UMOV UR8, UR13 ;  /* 0x0000000d00087c82 */ /* 0x000fe40008000000 */
[----:B------:R-:W-:Y:S02]  /*2760*/  USHF.R.U32.HI UR11, URZ, UR25, UR8 ;  /* 0x00000019ff0b7299 */ /* 0x000fe40008011608 */
[----:B------:R-:W-:Y:S02]  /*2770*/  UIADD3 UR8, UPT, UPT, UR19, 0x22400, URZ ;  /* 0x0002240013087890 */ /* 0x000fe4000fffe0ff */
[----:B------:R-:W-:Y:S02]  /*2780*/  USEL UR21, UR9, UR11, !UP3 ;  /* 0x0000000b09157287 */ /* 0x000fe4000d800000 */
[----:B------:R-:W-:Y:S02]  /*2790*/  UIMAD UR19, UR12, UR6, UR4 ;  /* 0x000000060c1372a4 */ /* 0x000fe4000f8e0204 */
[----:B------:R-:W-:Y:S03]  /*27a0*/  UIADD3 UR11, UPT, UPT, -UR21, URZ, URZ ;  /* 0x000000ff150b7290 */ /* 0x000fe6000fffe1ff */
[----:B------:R-:W-:Y:S01]  /*27b0*/  UMOV UR13, UR21 ;  /* 0x00000015000d7c82 */ /* 0x000fe20008000000 */
[----:B------:R-:W-:Y:S03]  /*27c0*/  UIMAD UR9, UR24, UR11, UR9 ;  /* 0x0000000b180972a4 */ /* 0x000fe6000f8e0209 */
[----:B------:R-:W-:Y:S01]  /*27d0*/  UMOV UR11, UR19 ;  /* 0x00000013000b7c82 */ /* 0x000fe20008000000 */
[----:B------:R-:W-:Y:S03]  /*27e0*/  UIMAD UR20, UR9, UR7, UR5 ;  /* 0x00000007091472a4 */ /* 0x000fe6000f8e0205 */
[----:B------:R-:W-:Y:S04]  /*27f0*/  UMOV UR9, UR41 ;  /* 0x0000002900097c82 */ /* 0x000fe80008000000 */
[----:B------:R-:W-:Y:S02]  /*2800*/  UMOV UR12, UR20 ;  /* 0x00000014000c7c82 */ /* 0x000fe40008000000 */
[----:B------:R-:W-:Y:S01]  /*2810*/  UTMALDG.4D.IM2COL.2CTA [UR16], [UR30], UR27, desc[UR48] ;  /* 0x000030101e0073b4 */ /* 0x000fe2000825901b */
[----:B------:R3:W-:Y:S02]  /*2820*/  UTMALDG.4D.IM2COL.2CTA [UR8], [UR30], UR27, desc[UR48] ;  /* 0x000030081e0073b4 */ /* 0x0007e4000825901b */
[----:B---3--:R-:W-:Y:S01]  /*2830*/  UMOV UR8, UR33 ;  /* 0x0000002100087c82 */ /* 0x008fe20008000000 */
[----:B-1----:R-:W-:Y:S05]  /*2840*/  BRA.U UP0, `(.L_x_35) ;  /* 0xfffffff900e47547 */ /* 0x002fea000b83ffff */
.L_x_29:
[----:B--2-4-:R-:W-:Y:S01]  /*2850*/  SHF.L.U32 R3, R2, 0x1f, RZ ;  /* 0x0000001f02037819 */ /* 0x014fe200000006ff */
[----:B------:R-:W-:-:S03]  /*2860*/  NOP ;  /* 0x0000000000007918 */ /* 0x000fc60000000000 */
[----:B------:R-:W2:Y:S02]  /*2870*/  SYNCS.PHASECHK.TRANS64.TRYWAIT P0, [UR34+0xb0], R3 ;  /* 0x0000b003ff0075a7 */ /* 0x000ea40008001122 */
[----:B--2---:R-:W-:Y:S05]  /*2880*/  @!P0 BRA `(.L_x_36) ;  /* 0x0000007800388947 */ /* 0x004fea0003800000 */
.L_x_147:
[----:B------:R-:W2:Y:S01]  /*2890*/  LDS.128 R4, [UR34+0xf0] ;  /* 0x0000f022ff047984 */ /* 0x000ea20008000c00 */
[----:B------:R-:W-:Y:S02]  /*28a0*/  UIADD3 UR4, UPT, UPT, UR34, 0xb8, URZ ;  /* 0x000000b822047890 */ /* 0x000fe4000fffe0ff */
[----:B------:R-:W-:Y:S01]  /*28b0*/  UISETP.GE.AND UP0, UPT, UR39, 0x1, UPT ;  /* 0x000000012700788c */ /* 0x000fe2000bf06270 */
[----:B------:R-:W-:Y:S01]  /*28c0*/  @!PT LDS RZ, [RZ] ;  /* 0x00000000fffff984 */ /* 0x000fe20000000800 */
[----:B------:R-:W-:Y:S01]  /*28d0*/  @!PT LDS RZ, [RZ] ;  /* 0x00000000fffff984 */ /* 0x000fe20000000800 */
[----:B------:R-:W-:Y:S01]  /*28e0*/  @!PT LDS RZ, [RZ] ;  /* 0x00000000fffff984 */ /* 0x000fe20000000800 */
[----:B------:R-:W-:Y:S01]  /*28f0*/  @!PT LDS RZ, [RZ] ;  /* 0x00000000fffff984 */ /* 0x000fe20000000800 */
[----:B------:R4:W-:Y:S06]  /*2900*/  MEMBAR.ALL.CTA ;  /* 0x0000000000007992 */ /* 0x0009ec0000008000 */
[----:B----4-:R-:W4:Y:S01]  /*2910*/  FENCE.VIEW.ASYNC.S ;  /* 0x00000000000073c6 */ /* 0x010f220000000000 */
[----:B------:R-:W-:-:S09]  /*2920*/  UPRMT UR4, URZ, 0x654, UR4 ;  /* 0x00000654ff047896 */ /* 0x000fd20008000004 */
[----:B----4-:R-:W-:Y:S01]  /*2930*/  SYNCS.ARRIVE.TRANS64.RED.A1T0 RZ, [UR4], RZ ;  /* 0x000000ffffff79a7 */ /* 0x010fe20008100404 */
[----:B--2---:R-:W-:-:S13]  /*2940*/  LOP3.LUT P0, RZ, R6, 0x1, RZ, 0xc0, !PT ;  /* 0x0000000106ff7812 */ /* 0x004fda000780c0ff */
[----:B------:R-:W-:Y:S01]  /*2950*/  VOTEU.ANY UP1, P0 ;  /* 0x0000000000ff7886 */ /* 0x000fe20000020100 */
[----:B------:R-:W-:-:S13]  /*2960*/  PLOP3.LUT P0, PT, PT, PT, UP1, 0x80, 0x8 ;  /* 0x000000000008781c */ /* 0x000fda0003f0f018 */
[----:B-1----:R-:W-:Y:S02]  /*2970*/  @P0 MOV R0, R4 ;  /* 0x0000000400000202 */ /* 0x002fe40000000f00 */
[----:B------:R-:W-:Y:S02]  /*2980*/  @P0 LOP3.LUT R4, R5, 0xffff, RZ, 0xc0, !PT ;  /* 0x0000ffff05040812 */ /* 0x000fe400078ec0ff */
[----:B------:R-:W-:Y:S02]  /*2990*/  @P0 R2UR UR6, R0 ;  /* 0x00000000000602ca */ /* 0x000fe400000e0000 */
[----:B------:R-:W-:-:S11]  /*29a0*/  @P0 R2UR UR5, R4 ;  /* 0x00000000040502ca */ /* 0x000fd600000e0000 */
[----:B------:R-:W-:Y:S02]  /*29b0*/  @UP1 UMOV UR55, UR6 ;  /* 0x0000000600371c82 */ /* 0x000fe40008000000 */
[----:B------:R-:W-:Y:S01]  /*29c0*/  @UP1 UMOV UR54, UR5 ;  /* 0x0000000500361c82 */ /* 0x000fe20008000000 */
[----:B------:R-:W-:Y:S05]  /*29d0*/  BRA.U !UP0, `(.L_x_37) ;  /* 0x0000000108d47547 */ /* 0x000fea000b800000 */
[----:B------:R-:W3:Y:S01]  /*29e0*/  LDCU.128 UR16, c[0x0][0xb10] ;  /* 0x00016200ff1077ac */ /* 0x000ee20008000c00 */
[----:B------:R-:W1:Y:S01]  /*29f0*/  LDCU UR21, c[0x0][0xb20] ;  /* 0x00016400ff1577ac */ /* 0x000e620008000800 */
[----:B------:R-:W2:Y:S01]  /*2a00*/  LDCU UR20, c[0x0][0xb0c] ;  /* 0x00016180ff1477ac */ /* 0x000ea20008000800 */
[----:B------:R-:W4:Y:S01]  /*2a10*/  LDCU.64 UR12, c[0x0][0xb28] ;  /* 0x00016500ff0c77ac */ /* 0x000f220008000a00 */
[----:B------:R-:W-:Y:S02]  /*2a20*/  UISETP.NE.AND UP3, UPT, UR39, 0x1, UPT ;  /* 0x000000012700788c */ /* 0x000fe4000bf65270 */
[----:B---3--:R-:W-:Y:S02]  /*2a30*/  UIMAD.WIDE.U32 UR4, UR58, UR19, URZ ;  /* 0x000000133a0472a5 */ /* 0x008fe4000f8e00ff */
[----:B------:R-:W-:Y:S02]  /*2a40*/  UIMAD.WIDE.U32 UR6, UR60, UR16, URZ ;  /* 0x000000103c0672a5 */ /* 0x000fe4000f8e00ff */
[----:B------:R-:W-:-:S02]  /*2a50*/  UISETP.NE.AND UP0, UPT, UR18, 0x1, UPT ;  /* 0x000000011200788c */ /* 0x000fc4000bf05270 */
[----:B------:R-:W-:Y:S01]  /*2a60*/  UIMAD.WIDE.U32 UR14, UR54, UR19, URZ ;  /* 0x00000013360e72a5 */ /* 0x000fe2000f8e00ff */
[----:B------:R-:W-:Y:S01]  /*2a70*/  UMOV UR4, UR5 ;  /* 0x0000000500047c82 */ /* 0x000fe20008000000 */
[----:B--2---:R-:W-:Y:S02]  /*2a80*/  UISETP.NE.AND UP2, UPT, UR20, 0x1, UPT ;  /* 0x000000011400788c */ /* 0x004fe4000bf45270 */
[----:B-1----:R-:W-:Y:S02]  /*2a90*/  USHF.R.U32.HI UR5, URZ, UR21, UR4 ;  /* 0x00000015ff057299 */ /* 0x002fe40008011604 */
[----:B------:R-:W-:Y:S01]  /*2aa0*/  UIMAD.WIDE.U32 UR10, UR55, UR16, URZ ;  /* 0x00000010370a72a5 */ /* 0x000fe2000f8e00ff */
[----:B------:R-:W-:Y:S01]  /*2ab0*/  UMOV UR4, UR7 ;  /* 0x0000000700047c82 */ /* 0x000fe20008000000 */
[----:B------:R-:W-:Y:S02]  /*2ac0*/  USEL UR5, UR58, UR5, !UP0 ;  /* 0x000000053a057287 */ /* 0x000fe4000c000000 */
[----:B------:R-:W-:-:S02]  /*2ad0*/  USHF.R.U32.HI UR4, URZ, UR17, UR4 ;  /* 0x00000011ff047299 */ /* 0x000fc40008011604 */
[----:B----4-:R-:W-:Y:S02]  /*2ae0*/  UIMAD.WIDE.U32 UR8, UR5, UR12, URZ ;  /* 0x0000000c050872a5 */ /* 0x010fe4000f8e00ff */
[----:B------:R-:W-:Y:S01]  /*2af0*/  USEL UR6, UR60, UR4, !UP2 ;  /* 0x000000043c067287 */ /* 0x000fe2000d000000 */
[----:B------:R-:W-:Y:S02]  /*2b00*/  UMOV UR10, UR11 ;  /* 0x0000000b000a7c82 */ /* 0x000fe40008000000 */
[----:B------:R-:W-:Y:S01]  /*2b10*/  UMOV UR4, UR15 ;  /* 0x0000000f00047c82 */ /* 0x000fe20008000000 */
[----:B------:R-:W-:Y:S01]  /*2b20*/  UIMAD.WIDE.U32 UR14, UR6, UR12, URZ ;  /* 0x0000000c060e72a5 */ /* 0x000fe2000f8e00ff */
[----:B------:R-:W-:Y:S01]  /*2b30*/  UMOV UR8, UR9 ;  /* 0x0000000900087c82 */ /* 0x000fe20008000000 */
[----:B------:R-:W-:Y:S02]  /*2b40*/  USHF.R.U32.HI UR4, URZ, UR21, UR4 ;  /* 0x00000015ff047299 */ /* 0x000fe40008011604 */
[----:B------:R-:W-:-:S03]  /*2b50*/  @UP3 USHF.R.U32.HI UR5, URZ, UR13, UR8 ;  /* 0x0000000dff053299 */ /* 0x000fc60008011608 */
[----:B------:R-:W-:Y:S01]  /*2b60*/  UMOV UR7, UR15 ;  /* 0x0000000f00077c82 */ /* 0x000fe20008000000 */
[----:B------:R-:W-:Y:S02]  /*2b70*/  USHF.R.U32.HI UR17, URZ, UR17, UR10 ;  /* 0x00000011ff117299 */ /* 0x000fe4000801160a */
[----:B------:R-:W-:Y:S02]  /*2b80*/  @UP3 USHF.R.U32.HI UR6, URZ, UR13, UR7 ;  /* 0x0000000dff063299 */ /* 0x000fe40008011607 */
[----:B------:R-:W-:Y:S02]  /*2b90*/  USEL UR4, UR54, UR4, !UP0 ;  /* 0x0000000436047287 */ /* 0x000fe4000c000000 */
[----:B------:R-:W-:Y:S02]  /*2ba0*/  UIMAD UR7, UR39, UR5, URZ ;  /* 0x00000005270772a4 */ /* 0x000fe4000f8e02ff */
[----:B------:R-:W-:Y:S02]  /*2bb0*/  USEL UR5, UR55, UR17, !UP2 ;  /* 0x0000001137057287 */ /* 0x000fe4000d000000 */
[----:B------:R-:W-:-:S02]  /*2bc0*/  UIMAD UR10, UR39, UR6, URZ ;  /* 0x00000006270a72a4 */ /* 0x000fc4000f8e02ff */
[----:B------:R-:W-:Y:S02]  /*2bd0*/  UISETP.GE.AND UP0, UPT, UR4, UR7, UPT ;  /* 0x000000070400728c */ /* 0x000fe4000bf06270 */
[----:B------:R-:W-:Y:S02]  /*2be0*/  UIMAD.WIDE.U32 UR8, UR4, UR12, URZ ;  /* 0x0000000c040872a5 */ /* 0x000fe4000f8e00ff */
[----:B------:R-:W-:Y:S02]  /*2bf0*/  UISETP.GE.OR UP0, UPT, UR5, UR10, UP0 ;  /* 0x0000000a0500728c */ /* 0x000fe40008706670 */
[----:B------:R-:W-:-:S03]  /*2c00*/  UIMAD.WIDE.U32 UR10, UR5, UR12, URZ ;  /* 0x0000000c050a72a5 */ /* 0x000fc6000f8e00ff */
[----:B------:R-:W-:Y:S01]  /*2c10*/  UMOV UR7, UR9 ;  /* 0x0000000900077c82 */ /* 0x000fe20008000000 */
[----:B------:R-:W-:Y:S02]  /*2c20*/  UIADD3 UR9, UPT, UPT, -UR4, URZ, URZ ;  /* 0x000000ff04097290 */ /* 0x000fe4000fffe1ff */
[----:B------:R-:W-:Y:S02]  /*2c30*/  USHF.R.U32.HI UR7, URZ, UR13, UR7 ;  /* 0x0000000dff077299 */ /* 0x000fe40008011607 */
[----:B------:R-:W-:Y:S02]  /*2c40*/  UIMAD UR10, UR18, UR9, UR54 ;  /* 0x00000009120a72a4 */ /* 0x000fe4000f8e0236 */
[----:B------:R-:W-:Y:S01]  /*2c50*/  USEL UR7, UR4, UR7, !UP3 ;  /* 0x0000000704077287 */ /* 0x000fe2000d800000 */
[----:B------:R-:W-:Y:S01]  /*2c60*/  @!UP0 UMOV UR8, UR11 ;  /* 0x0000000b00088c82 */ /* 0x000fe20008000000 */
[----:B------:R-:W-:Y:S02]  /*2c70*/  UIADD3 UR11, UPT, UPT, -UR5, URZ, URZ ;  /* 0x000000ff050b7290 */ /* 0x000fe4000fffe1ff */
[----:B------:R-:W-:-:S02]  /*2c80*/  @!UP0 USHF.R.U32.HI UR8, URZ, UR13, UR8 ;  /* 0x0000000dff088299 */ /* 0x000fc40008011608 */
[----:B------:R-:W-:Y:S02]  /*2c90*/  UIADD3 UR9, UPT, UPT, -UR7, URZ, URZ ;  /* 0x000000ff07097290 */ /* 0x000fe4000fffe1ff */
[----:B------:R-:W-:Y:S02]  /*2ca0*/  @!UP0 USEL UR8, UR5, UR8, !UP3 ;  /* 0x0000000805088287 */ /* 0x000fe4000d800000 */
[----:B------:R-:W-:Y:S02]  /*2cb0*/  UIMAD UR9, UR39, UR9, UR4 ;  /* 0x00000009270972a4 */ /* 0x000fe4000f8e0204 */
[----:B------:R-:W-:Y:S02]  /*2cc0*/  @!UP0 UIADD3 UR7, UPT, UPT, UR7, -UR8, URZ ;  /* 0x8000000807078290 */ /* 0x000fe4000fffe0ff */
[----:B------:R-:W-:Y:S02]  /*2cd0*/  @!UP0 UIMAD UR8, UR9, UR6, UR8 ;  /* 0x00000006090882a4 */ /* 0x000fe4000f8e0208 */
[----:B------:R-:W-:-:S02]  /*2ce0*/  @!UP0 UIMAD UR4, UR39, UR7, UR5 ;  /* 0x00000007270482a4 */ /* 0x000fc4000f8e0205 */
[----:B------:R-:W-:Y:S02]  /*2cf0*/  UIMAD UR6, UR20, UR11, UR55 ;  /* 0x0000000b140672a4 */ /* 0x000fe4000f8e0237 */
[----:B------:R-:W-:Y:S01]  /*2d00*/  UIMAD UR54, UR4, UR18, UR10 ;  /* 0x00000012043672a4 */ /* 0x000fe2000f8e020a */
[----:B------:R-:W-:Y:S02]  /*2d10*/  @!UP0 UMOV UR5, UR8 ;  /* 0x0000000800058c82 */ /* 0x000fe40008000000 */
[----:B------:R-:W-:-:S12]  /*2d20*/  UIMAD UR55, UR5, UR20, UR6 ;  /* 0x00000014053772a4 */ /* 0x000fd8000f8e0206 */
.L_x_37:
[----:B------:R-:W1:Y:S02]  /*2d30*/  LDCU UR4, c[0x0][0xb30] ;  /* 0x00016600ff0477ac */ /* 0x000e640008000800 */
[----:B-1----:R-:W-:-:S09]  /*2d40*/  UISETP.NE.AND UP0, UPT, UR4, 0x1, UPT ;  /* 0x000000010400788c */ /* 0x002fd2000bf05270 */
[----:B------:R-:W-:Y:S05]  /*2d50*/  BRA.U UP0, `(.L_x_38) ;  /* 0x0000000100447547 */ /* 0x000fea000b800000 */
[----:B------:R-:W1:Y:S01]  /*2d60*/  LDCU.128 UR8, c[0x0][0xb10] ;  /* 0x00016200ff0877ac */ /* 0x000e620008000c00 */
[----:B------:R-:W2:Y:S01]  /*2d70*/  LDCU UR12, c[0x0][0xb0c] ;  /* 0x00016180ff0c77ac */ /* 0x000ea20008000800 */
[----:B------:R-:W4:Y:S01]  /*2d80*/  LDCU UR13, c[0x0][0xb20] ;  /* 0x00016400ff0d77ac */ /* 0x000f220008000800 */
[----:B-1----:R-:W-:Y:S02]  /*2d90*/  UIMAD.WIDE.U32 UR6, UR55, UR8, URZ ;  /* 0x00000008370672a5 */ /* 0x002fe4000f8e00ff */
[----:B------:R-:W-:Y:S02]  /*2da0*/  UIMAD.WIDE.U32 UR4, UR54, UR11, URZ ;  /* 0x0000000b360472a5 */ /* 0x000fe4000f8e00ff */
[----:B--2---:R-:W-:Y:S02]  /*2db0*/  UISETP.NE.AND UP2, UPT, UR12, 0x1, UPT ;  /* 0x000000010c00788c */ /* 0x004fe4000bf45270 */
[----:B------:R-:W-:Y:S01]  /*2dc0*/  UISETP.NE.AND UP0, UPT, UR10, 0x1, UPT ;  /* 0x000000010a00788c */ /* 0x000fe2000bf05270 */
[----:B------:R-:W-:-:S02]  /*2dd0*/  UMOV UR6, UR7 ;  /* 0x0000000700067c82 */ /* 0x000fc40008000000 */
[----:B------:R-:W-:Y:S01]  /*2de0*/  UMOV UR4, UR5 ;  /* 0x0000000500047c82 */ /* 0x000fe20008000000 */
[----:B------:R-:W-:Y:S02]  /*2df0*/  USHF.R.U32.HI UR6, URZ, UR9, UR6 ;  /* 0x00000009ff067299 */ /* 0x000fe40008011606 */
[----:B----4-:R-:W-:Y:S02]  /*2e00*/  USHF.R.U32.HI UR4, URZ, UR13, UR4 ;  /* 0x0000000dff047299 */ /* 0x010fe40008011604 */
[----:B------:R-:W-:Y:S02]  /*2e10*/  USEL UR5, UR55, UR6, !UP2 ;  /* 0x0000000637057287 */ /* 0x000fe4000d000000 */
[----:B------:R-:W-:-:S04]  /*2e20*/  USEL UR4, UR54, UR4, !UP0 ;  /* 0x0000000436047287 */ /* 0x000fc8000c000000 */
[----:B------:R-:W-:Y:S02]  /*2e30*/  UIADD3 UR6, UPT, UPT, UR5, -UR4, URZ ;  /* 0x8000000405067290 */ /* 0x000fe4000fffe0ff */
[----:B------:R-:W-:Y:S02]  /*2e40*/  UIADD3 UR4, UPT, UPT, -UR5, UR4, URZ ;  /* 0x0000000405047290 */ /* 0x000fe4000fffe1ff */
[----:B------:R-:W-:Y:S02]  /*2e50*/  UIMAD UR54, UR6, UR10, UR54 ;  /* 0x0000000a063672a4 */ /* 0x000fe4000f8e0236 */
[----:B------:R-:W-:-:S12]  /*2e60*/  UIMAD UR55, UR4, UR12, UR55 ;  /* 0x0000000c043772a4 */ /* 0x000fd8000f8e0237 */
.L_x_38:
[----:B------:R-:W-:Y:S02]  /*2e70*/  R2UR UR5, R55 ;  /* 0x00000000370572ca */ /* 0x000fe400000e0000 */
[----:B------:R-:W-:Y:S02]  /*2e80*/  R2UR UR4, R54 ;  /* 0x00000000360472ca */ /* 0x000fe400000e0000 */
[----:B------:R-:W-:Y:S02]  /*2e90*/  PLOP3.LUT P1, PT, PT, PT, PT, 0x80, 0x8 ;  /* 0x000000000008781c */ /* 0x000fe40003f2f070 */
[----:B------:R-:W-:-:S07]  /*2ea0*/  LOP3.LUT R2, R2, 0x1, RZ, 0x3c, !PT ;  /* 0x0000000102027812 */ /* 0x000fce00078e3cff */
[----:B------:R-:W-:Y:S02]  /*2eb0*/  UIADD3 UR21, UPT, UPT, UR55, UR5, URZ ;  /* 0x0000000537157290 */ /* 0x000fe4000fffe0ff */
[----:B------:R-:W-:Y:S01]  /*2ec0*/  UIADD3 UR19, UPT, UPT, UR54, UR4, URZ ;  /* 0x0000000436137290 */ /* 0x000fe2000fffe0ff */
[----:B------:R-:W-:Y:S11]  /*2ed0*/  BRA.U UP1, `(.L_x_39) ;  /* 0xffffffe901447547 */ /* 0x000ff6000b83ffff */
[----:B------:R-:W-:Y:S01]  /*2ee0*/  UIADD3 UR34, UPT, UPT, UR34, 0x30, URZ ;  /* 0x0000003022227890 */ /* 0x000fe2000fffe0ff */
[----:B------:R-:W-:-:S03]  /*2ef0*/  MOV R2, UR32 ;  /* 0x0000002000027c02 */ /* 0x000fc60008000f00 */
[----:B------:R-:W-:Y:S01]  /*2f00*/  ULEA UR4, UR33, UR34, 0x3 ;  /* 0x0000002221047291 */ /* 0x000fe2000f8e18ff */
[----:B------:R-:W-:-:S08]  /*2f10*/  SHF.L.U32 R2, R2, 0x1f, RZ ;  /* 0x0000001f02027819 */ /* 0x000fd000000006ff */
[----:B------:R-:W1:Y:S02]  /*2f20*/  SYNCS.PHASECHK.TRANS64.TRYWAIT P0, [UR4], R2 ;  /* 0x00000002ff0075a7 */ /* 0x000e640008001104 */
[----:B-1----:R-:W-:Y:S05]  /*2f30*/  @!P0 BRA `(.L_x_40) ;  /* 0x0000007000a48947 */ /* 0x002fea0003800000 */
.L_x_149:
[----:B------:R-:W-:-:S04]  /*2f40*/  UIADD3 UR4, UPT, UPT, UR33, 0x1, URZ ;  /* 0x0000000121047890 */ /* 0x000fc8000fffe0ff */
[----:B------:R-:W-:-:S04]  /*2f50*/  UISETP.NE.AND UP0, UPT, UR4, 0x6, UPT ;  /* 0x000000060400788c */ /* 0x000fc8000bf05270 */
[----:B------:R-:W-:Y:S02]  /*2f60*/  USEL UR5, URZ, 0x1, UP0 ;  /* 0x00000001ff057887 */ /* 0x000fe40008000000 */
[----:B------:R-:W-:Y:S02]  /*2f70*/  USEL UR4, UR4, URZ, UP0 ;  /* 0x000000ff04047287 */ /* 0x000fe40008000000 */
[----:B------:R-:W-:Y:S02]  /*2f80*/  ULOP3.LUT UR6, UR32, UR5, URZ, 0x3c, !UPT ;  /* 0x0000000520067292 */ /* 0x000fe4000f8e3cff */
[----:B------:R-:W-:-:S04]  /*2f90*/  ULEA UR5, UR4, UR34, 0x3 ;  /* 0x0000002204057291 */ /* 0x000fc8000f8e18ff */
[----:B-1----:R-:W-:-:S04]  /*2fa0*/  MOV R2, UR6 ;  /* 0x0000000600027c02 */ /* 0x002fc80008000f00 */
[----:B------:R-:W-:-:S04]  /*2fb0*/  SHF.L.U32 R2, R2, 0x1f, RZ ;  /* 0x0000001f02027819 */ /* 0x000fc800000006ff */
[----:B------:R-:W1:Y:S02]  /*2fc0*/  SYNCS.PHASECHK.TRANS64.TRYWAIT P0, [UR5], R2 ;  /* 0x00000002ff0075a7 */ /* 0x000e640008001105 */
[----:B-1----:R-:W-:Y:S05]  /*2fd0*/  @!P0 BRA `(.L_x_41) ;  /* 0x0000007000948947 */ /* 0x002fea0003800000 */
.L_x_151:
        /* <DEDUP_REMOVED lines=10> */
.L_x_153:
        /* <DEDUP_REMOVED lines=10> */
.L_x_155:
        /* <DEDUP_REMOVED lines=10> */
.L_x_157:
[----:B------:R-:W-:-:S04]  /*31c0*/  UIADD3 UR4, UPT, UPT, UR4, 0x1, URZ ;  /* 0x0000000104047890 */ /* 0x000fc8000fffe0ff */
[----:B------:R-:W-:-:S04]  /*31d0*/  UISETP.NE.AND UP0, UPT, UR4, 0x6, UPT ;  /* 0x000000060400788c */ /* 0x000fc8000bf05270 */
[----:B------:R-:W-:Y:S02]  /*31e0*/  USEL UR5, URZ, 0x1, UP0 ;  /* 0x00000001ff057887 */ /* 0x000fe40008000000 */
[----:B------:R-:W-:Y:S02]  /*31f0*/  USEL UR4, UR4, URZ, UP0 ;  /* 0x000000ff04047287 */ /* 0x000fe40008000000 */
[----:B------:R-:W-:Y:S02]  /*3200*/  ULOP3.LUT UR5, UR6, UR5, URZ, 0x3c, !UPT ;  /* 0x0000000506057292 */ /* 0x000fe4000f8e3cff */
[----:B------:R-:W-:-:S04]  /*3210*/  ULEA UR4, UR4, UR34, 0x3 ;  /* 0x0000002204047291 */ /* 0x000fc8000f8e18ff */
[----:B-1----:R-:W-:Y:S02]  /*3220*/  IMAD.U32 R2, RZ, RZ, UR5 ;  /* 0x00000005ff027e24 */ /* 0x002fe4000f8e00ff */
[----:B------:R-:W-:-:S03]  /*3230*/  MOV R0, UR4 ;  /* 0x0000000400007c02 */ /* 0x000fc60008000f00 */
[----:B------:R-:W-:-:S07]  /*3240*/  SHF.L.U32 R2, R2, 0x1f, RZ ;  /* 0x0000001f02027819 */ /* 0x000fce00000006ff */
.L_x_45:
[----:B-1----:R1:W2:Y:S02]  /*3250*/  SYNCS.PHASECHK.TRANS64.TRYWAIT P0, [R0+URZ], R2 ;  /* 0x00000002000075a7 */ /* 0x0022a400080011ff */
[----:B--2---:R-:W-:Y:S05]  /*3260*/  @!P0 NANOSLEEP.SYNCS 0x989680 ;  /* 0x009896800000895d */ /* 0x004fea0003900000 */
[----:B------:R-:W2:Y:S02]  /*3270*/  @!P0 SYNCS.PHASECHK.TRANS64 P0, [R0+URZ], R2 ;  /* 0x00000002000085a7 */ /* 0x000ea400080010ff */
[----:B--23--:R-:W-:Y:S05]  /*3280*/  @P0 EXIT ;  /* 0x000000000000094d */ /* 0x00cfea0003800000 */
[----:B------:R-:W-:Y:S05]  /*3290*/  BRA `(.L_x_45) ;  /* 0xfffffffc00ec7947 */ /* 0x000fea000383ffff */
.L_x_21:
[----:B------:R-:W2:Y:S02]  /*32a0*/  S2UR UR4, SR_CgaCtaId ;  /* 0x00000000000479c3 */ /* 0x000ea40000008800 */
[----:B--2---:R-:W-:-:S04]  /*32b0*/  UISETP.NE.AND UP0, UPT, UR4, URZ, UPT ;  /* 0x000000ff0400728c */ /* 0x004fc8000bf05270 */
[----:B------:R-:W-:-:S09]  /*32c0*/  UISETP.NE.OR UP0, UPT, UR18, 0x1, UP0 ;  /* 0x000000011200788c */ /* 0x000fd20008705670 */
[----:B------:R-:W-:Y:S05]  /*32d0*/  BRA.U UP0, `(.L_x_46) ;  /* 0x0000000100b47547 */ /* 0x000fea000b800000 */
[----:B------:R-:W2:Y:S01]  /*32e0*/  S2UR UR5, SR_CgaCtaId ;  /* 0x00000000000579c3 */ /* 0x000ea20000008800 */
[----:B------:R-:W-:Y:S01]  /*32f0*/  UMOV UR4, 0x400 ;  /* 0x0000040000047882 */ /* 0x000fe20000000000 */
[----:B------:R-:W-:Y:S01]  /*3300*/  HFMA2 R2, -RZ, RZ, 0, 5.9604644775390625e-08 ;  /* 0x00000001ff027431 */ /* 0x000fe200000001ff */
[----:B------:R-:W-:Y:S01]  /*3310*/  ISETP.GE.U32.AND P0, PT, R3, 0x2, PT ;  /* 0x000000020300780c */ /* 0x000fe20003f06070 */
[----:B------:R-:W-:Y:S01]  /*3320*/  IMAD.MOV.U32 R8, RZ, RZ, RZ ;  /* 0x000000ffff087224 */ /* 0x000fe200078e00ff */
[----:B--2---:R-:W-:-:S04]  /*3330*/  ULEA UR4, UR5, UR4, 0x18 ;  /* 0x0000000405047291 */ /* 0x004fc8000f8ec0ff */
[----:B------:R-:W-:Y:S02]  /*3340*/  UIADD3 UR5, UPT, UPT, UR4, 0xb8, URZ ;  /* 0x000000b804057890 */ /* 0x000fe4000fffe0ff */
[----:B------:R-:W-:Y:S02]  /*3350*/  UIADD3 UR8, UPT, UPT, UR4, 0xb0, URZ ;  /* 0x000000b004087890 */ /* 0x000fe4000fffe0ff */
[----:B------:R-:W-:-:S12]  /*3360*/  UPRMT UR5, URZ, 0x654, UR5 ;  /* 0x00000654ff057896 */ /* 0x000fd80008000005 */
.L_x_49:
[----:B------:R-:W-:Y:S01]  /*3370*/  SHF.L.U32 R6, R2, 0x1f, RZ ;  /* 0x0000001f02067819 */ /* 0x000fe200000006ff */
[----:B------:R-:W-:Y:S02]  /*3380*/  IMAD.U32 R4, RZ, RZ, UR8 ;  /* 0x00000008ff047e24 */ /* 0x000fe4000f8e00ff */
[----:B------:R-:W-:Y:S01]  /*3390*/  @!P0 IMAD.MOV.U32 R5, RZ, RZ, 0x10 ;  /* 0x00000010ff058424 */ /* 0x000fe200078e00ff */
[----:B------:R-:W2:Y:S02]  /*33a0*/  SYNCS.PHASECHK.TRANS64.TRYWAIT P1, [UR4+0xb8], R6 ;  /* 0x0000b806ff0075a7 */ /* 0x000ea40008021104 */
[----:B------:R-:W-:-:S04]  /*33b0*/  PRMT R4, R3, 0x654, R4 ;  /* 0x0000065403047816 */ /* 0x000fc80000000004 */
[----:B------:R-:W-:Y:S01]  /*33c0*/  SEL R0, R4, R0, !P0 ;  /* 0x0000000004007207 */ /* 0x000fe20004000000 */
[----:B--2---:R-:W-:Y:S06]  /*33d0*/  @!P1 BRA `(.L_x_47) ;  /* 0x0000006c00f49947 */ /* 0x004fec0003800000 */
.L_x_159:
[----:B------:R-:W-:Y:S01]  /*33e0*/  UIADD3 UR6, UPT, UPT, UR4, 0xf0, URZ ;  /* 0x000000f004067890 */ /* 0x000fe2000fffe0ff */
[----:B------:R3:W-:Y:S01]  /*33f0*/  @!P0 SYNCS.ARRIVE.TRANS64.RED RZ, [R0+URZ], R5 ;  /* 0x0000000500ff89a7 */ /* 0x0007e200080004ff */
[----:B------:R-:W-:Y:S01]  /*3400*/  UIADD3 UR7, UPT, UPT, UR4, 0xb0, URZ ;  /* 0x000000b004077890 */ /* 0x000fe2000fffe0ff */
[----:B------:R-:W-:-:S08]  /*3410*/  LOP3.LUT R2, R2, 0x1, RZ, 0x3c, !PT ;  /* 0x0000000102027812 */ /* 0x000fd000078e3cff */
[----:B------:R-:W-:Y:S06]  /*3420*/  UGETNEXTWORKID.BROADCAST [UR6], [UR7] ;  /* 0x00000000060073ca */ /* 0x000fec0008000100 */
[----:B---3--:R-:W-:-:S04]  /*3430*/  SHF.L.U32 R5, R8, 0x1f, RZ ;  /* 0x0000001f08057819 */ /* 0x008fc800000006ff */
[----:B------:R-:W3:Y:S02]  /*3440*/  SYNCS.PHASECHK.TRANS64.TRYWAIT P1, [UR4+0xb0], R5 ;  /* 0x0000b005ff0075a7 */ /* 0x000ee40008021104 */
[----:B---3--:R-:W-:Y:S05]  /*3450*/  @!P1 BRA `(.L_x_48) ;  /* 0x0000006c00ec9947 */ /* 0x008fea0003800000 */
.L_x_161:
[----:B--2---:R-:W2:Y:S01]  /*3460*/  LDS.128 R4, [UR4+0xf0] ;  /* 0x0000f004ff047984 */ /* 0x004ea20008000c00 */
[----:B------:R-:W-:Y:S01]  /*3470*/  LOP3.LUT R8, R8, 0x1, RZ, 0x3c, !PT ;  /* 0x0000000108087812 */ /* 0x000fe200078e3cff */
[----:B------:R-:W-:Y:S01]  /*3480*/  @!PT LDS RZ, [RZ] ;  /* 0x00000000fffff984 */ /* 0x000fe20000000800 */
[----:B------:R-:W-:Y:S01]  /*3490*/  @!PT LDS RZ, [RZ] ;  /* 0x00000000fffff984 */ /* 0x000fe20000000800 */
[----:B------:R-:W-:Y:S01]  /*34a0*/  @!PT LDS RZ, [RZ] ;  /* 0x00000000fffff984 */ /* 0x000fe20000000800 */
[----:B------:R-:W-:Y:S01]  /*34b0*/  @!PT LDS RZ, [RZ] ;  /* 0x00000000fffff984 */ /* 0x000fe20000000800 */
[----:B------:R3:W-:Y:S06]  /*34c0*/  MEMBAR.ALL.CTA ;  /* 0x0000000000007992 */ /* 0x0007ec0000008000 */
[----:B---3--:R-:W3:Y:S02]  /*34d0*/  FENCE.VIEW.ASYNC.S ;  /* 0x00000000000073c6 */ /* 0x008ee40000000000 */
[----:B---3--:R-:W-:Y:S01]  /*34e0*/  SYNCS.ARRIVE.TRANS64.RED.A1T0 RZ, [UR5], RZ ;  /* 0x000000ffffff79a7 */ /* 0x008fe20008100405 */
[----:B--2---:R-:W-:-:S13]  /*34f0*/  LOP3.LUT P1, RZ, R6, 0x1, RZ, 0xc0, !PT ;  /* 0x0000000106ff7812 */ /* 0x004fda000782c0ff */
[----:B------:R-:W-:Y:S05]  /*3500*/  @P1 BRA `(.L_x_49) ;  /* 0xfffffffc00981947 */ /* 0x000fea000383ffff */
[----:B------:R-:W-:-:S04]  /*3510*/  SHF.L.U32 R0, R2, 0x1f, RZ ;  /* 0x0000001f02007819 */ /* 0x000fc800000006ff */
[----:B------:R-:W2:Y:S02]  /*3520*/  SYNCS.PHASECHK.TRANS64 P0, [UR4+0xb8], R0 ;  /* 0x0000b800ff0075a7 */ /* 0x000ea40008001004 */
[----:B-12---:R-:W-:Y:S05]  /*3530*/  @P0 EXIT ;  /* 0x000000000000094d */ /* 0x006fea0003800000 */
[----:B------:R-:W-:-:S07]  /*3540*/  MOV R0, UR4 ;  /* 0x0000000400007c02 */ /* 0x000fce0008000f00 */
.L_x_50:
[----:B-1----:R-:W-:-:S04]  /*3550*/  SHF.L.U32 R3, R2, 0x1f, RZ ;  /* 0x0000001f02037819 */ /* 0x002fc800000006ff */
[----:B------:R1:W2:Y:S03]  /*3560*/  SYNCS.PHASECHK.TRANS64.TRYWAIT P0, [R0+URZ+0xb8], R3 ;  /* 0x0000b803000075a7 */ /* 0x0002a600080011ff */
[----:B--2---:R-:W-:Y:S05]  /*3570*/  @!P0 NANOSLEEP.SYNCS 0x989680 ;  /* 0x009896800000895d */ /* 0x004fea0003900000 */
[----:B------:R-:W2:Y:S02]  /*3580*/  @!P0 SYNCS.PHASECHK.TRANS64 P0, [R0+URZ+0xb8], R3 ;  /* 0x0000b803000085a7 */ /* 0x000ea400080010ff */
[----:B--2---:R-:W-:Y:S05]  /*3590*/  @P0 EXIT ;  /* 0x000000000000094d */ /* 0x004fea0003800000 */
[----:B------:R-:W-:Y:S05]  /*35a0*/  BRA `(.L_x_50) ;  /* 0xfffffffc00e87947 */ /* 0x000fea000383ffff */
.L_x_46:
[----:B------:R-:W-:Y:S05]  /*35b0*/  BRA.U UP4, `(.L_x_51) ;  /* 0x0000001504247547 */ /* 0x000fea000b800000 */
[----:B------:R-:W2:Y:S01]  /*35c0*/  S2UR UR4, SR_CgaCtaId ;  /* 0x00000000000479c3 */ /* 0x000ea20000008800 */
[----:B------:R-:W-:Y:S01]  /*35d0*/  UMOV UR5, 0x40 ;  /* 0x0000004000057882 */ /* 0x000fe20000000000 */
[----:B------:R-:W-:Y:S01]  /*35e0*/  NOP ;  /* 0x0000000000007918 */ /* 0x000fe20000000000 */
[----:B------:R-:W-:Y:S01]  /*35f0*/  UMOV UR6, 0x400 ;  /* 0x0000040000067882 */ /* 0x000fe20000000000 */
[----:B--2---:R-:W-:Y:S02]  /*3600*/  ULEA UR5, UR4, UR5, 0x18 ;  /* 0x0000000504057291 */ /* 0x004fe4000f8ec0ff */
[----:B------:R-:W-:-:S07]  /*3610*/  ULEA UR6, UR4, UR6, 0x18 ;  /* 0x0000000604067291 */ /* 0x000fce000f8ec0ff */
[----:B------:R-:W2:Y:S02]  /*3620*/  LDS.U8 R3, [UR5+0x1c] ;  /* 0x00001c05ff037984 */ /* 0x000ea40008000000 */
[----:B--2---:R-:W-:-:S13]  /*3630*/  ISETP.NE.AND P0, PT, R3, RZ, PT ;  /* 0x000000ff0300720c */ /* 0x004fda0003f05270 */
[----:B------:R-:W-:Y:S05]  /*3640*/  @P0 BRA `(.L_x_52) ;  /* 0x0000000400080947 */ /* 0x000fea0003800000 */
[----:B------:R-:W-:Y:S02]  /*3650*/  UISETP.NE.U32.AND UP1, UPT, UR52, 0x1, UPT ;  /* 0x000000013400788c */ /* 0x000fe4000bf25070 */
[----:B------:R-:W-:-:S07]  /*3660*/  UIADD3 UR7, UPT, UPT, UR5, 0x8, URZ ;  /* 0x0000000805077890 */ /* 0x000fce000fffe0ff */
[----:B------:R-:W-:Y:S05]  /*3670*/  BRA.U !UP1, `(.L_x_53) ;  /* 0x00000001099c7547 */ /* 0x000fea000b800000 */
[----:B------:R-:W-:Y:S01]  /*3680*/  ELECT P0, URZ, PT ;  /* 0x0000000000ff782f */ /* 0x000fe20003800000 */
[----:B------:R-:W-:-:S12]  /*3690*/  BSSY B0, `(.L_x_53) ;  /* 0x0000025000007945 */ /* 0x000fd80003800000 */
[----:B------:R-:W-:Y:S05]  /*36a0*/  @!P0 BRA `(.L_x_54) ;  /* 0x00000000008c8947 */ /* 0x000fea0003800000 */
[----:B------:R-:W-:-:S05]  /*36b0*/  UMOV UR4, 0x10 ;  /* 0x0000001000047882 */ /* 0x000fca0000000000 */
[----:B------:R-:W-:Y:S04]  /*36c0*/  DEPBAR.LE SB2, 0x36 ;  /* 0x0000ad800000791a */ /* 0x000fe80000000000 */
[----:B------:R-:W2:Y:S02]  /*36d0*/  UTCATOMSWS.2CTA.FIND_AND_SET.ALIGN UP0, UR4, UR4 ;  /* 0x00000004000475e3 */ /* 0x000ea40008200800 */
[----:B--2---:R-:W-:Y:S01]  /*36e0*/  MOV R10, UR4 ;  /* 0x00000004000a7c02 */ /* 0x004fe20008000f00 */
[----:B------:R-:W-:Y:S06]  /*36f0*/  BRA.U UP0, `(.L_x_55) ;  /* 0x0000000100187547 */ /* 0x000fec000b800000 */
.L_x_56:
[----:B------:R-:W-:Y:S05]  /*3700*/  NANOSLEEP 0x64 ;  /* 0x000000640000795d */ /* 0x000fea0003800000 */
[----:B------:R-:W-:-:S05]  /*3710*/  UMOV UR4, 0x10 ;  /* 0x0000001000047882 */ /* 0x000fca0000000000 */
[----:B------:R-:W-:Y:S04]  /*3720*/  DEPBAR.LE SB2, 0x36 ;  /* 0x0000ad800000791a */ /* 0x000fe80000000000 */
[----:B------:R-:W2:Y:S02]  /*3730*/  UTCATOMSWS.2CTA.FIND_AND_SET.ALIGN UP0, UR4, UR4 ;  /* 0x00000004000475e3 */ /* 0x000ea40008200800 */
[----:B--2---:R-:W-:Y:S01]  /*3740*/  MOV R10, UR4 ;  /* 0x00000004000a7c02 */ /* 0x004fe20008000f00 */
[----:B------:R-:W-:Y:S05]  /*3750*/  BRA.U !UP0, `(.L_x_56) ;  /* 0xfffffffd08e87547 */ /* 0x000fea000b83ffff */
.L_x_55:
[----:B------:R-:W2:Y:S01]  /*3760*/  LDS R6, [UR5+0x10] ;  /* 0x00001005ff067984 */ /* 0x000ea20008000800 */
[----:B------:R-:W-:Y:S01]  /*3770*/  IMAD.U32 R3, RZ, RZ, UR6 ;  /* 0x00000006ff037e24 */ /* 0x000fe2000f8e00ff */
[----:B------:R-:W-:-:S03]  /*3780*/  MOV R4, UR50 ;  /* 0x0000003200047c02 */ /* 0x000fc60008000f00 */
[----:B------:R-:W-:Y:S01]  /*3790*/  VIADD R3, R3, 0x100 ;  /* 0x0000010003037836 */ /* 0x000fe20000000000 */
[----:B--2---:R-:W-:-:S04]  /*37a0*/  SHF.L.U32 R6, R6, 0x1f, RZ ;  /* 0x0000001f06067819 */ /* 0x004fc800000006ff */
[----:B------:R-:W2:Y:S02]  /*37b0*/  SYNCS.PHASECHK.TRANS64.TRYWAIT P0, [UR5+0x8], R6 ;  /* 0x00000806ff0075a7 */ /* 0x000ea40008001105 */
[----:B--2---:R-:W-:Y:S05]  /*37c0*/  @P0 BRA `(.L_x_57) ;  /* 0x0000000000080947 */ /* 0x004fea0003800000 */
[----:B------:R-:W2:Y:S02]  /*37d0*/  SYNCS.PHASECHK.TRANS64.TRYWAIT P0, [UR5+0x8], R6 ;  /* 0x00000806ff0075a7 */ /* 0x000ea40008001105 */
[----:B--2---:R-:W-:Y:S05]  /*37e0*/  @!P0 BRA `(.L_x_58) ;  /* 0x0000006c00208947 */ /* 0x004fea0003800000 */
.L_x_57:
[----:B------:R-:W-:Y:S01]  /*37f0*/  PRMT R4, R4, 0x654, R3 ;  /* 0x0000065404047816 */ /* 0x000fe20000000003 */
[----:B------:R-:W-:Y:S01]  /*3800*/  HFMA2 R3, -RZ, RZ, 0, 5.9604644775390625e-08 ;  /* 0x00000001ff037431 */ /* 0x000fe200000001ff */
[----:B------:R-:W-:Y:S01]  /*3810*/  UPRMT UR4, UR50, 0x654, UR7 ;  /* 0x0000065432047896 */ /* 0x000fe20008000007 */
[----:B------:R-:W-:Y:S02]  /*3820*/  IMAD.MOV.U32 R8, RZ, RZ, 0xffff ;  /* 0x0000ffffff087424 */ /* 0x000fe400078e00ff */
[----:B--2---:R-:W-:Y:S02]  /*3830*/  IMAD.MOV.U32 R6, RZ, RZ, 0x4 ;  /* 0x00000004ff067424 */ /* 0x004fe400078e00ff */
[----:B------:R-:W-:Y:S01]  /*3840*/  IMAD.SHL.U32 R9, R10, 0x20, RZ ;  /* 0x000000200a097824 */ /* 0x000fe200078e00ff */
[----:B------:R-:W-:Y:S02]  /*3850*/  MOV R5, UR4 ;  /* 0x0000000400057c02 */ /* 0x000fe40008000f00 */
[-C--:B------:R-:W-:Y:S01]  /*3860*/  SHF.L.U32 R8, R8, R10.reuse, RZ ;  /* 0x0000000a08087219 */ /* 0x080fe200000006ff */
[----:B------:R2:W-:Y:S01]  /*3870*/  SYNCS.ARRIVE.TRANS64.RED RZ, [UR4], R6 ;  /* 0x00000006ffff79a7 */ /* 0x0005e20008000404 */
[----:B------:R-:W-:Y:S01]  /*3880*/  SHF.L.U32 R7, R3, R10, RZ ;  /* 0x0000000a03077219 */ /* 0x000fe200000006ff */
[----:B------:R2:W-:Y:S04]  /*3890*/  STS [UR6+0x100], R9 ;  /* 0x00010009ff007988 */ /* 0x0005e80008000806 */
[----:B------:R2:W-:Y:S04]  /*38a0*/  STAS [R4.64], R10 ;  /* 0x0000000a04007dbd */ /* 0x0005e8000c0008ff */
[----:B------:R2:W-:Y:S04]  /*38b0*/  ATOMS.OR RZ, [UR5+0x14], R8 ;  /* 0x00001408ffff798c */ /* 0x0005e8000b000005 */
[----:B------:R2:W-:Y:S04]  /*38c0*/  ATOMS.OR RZ, [UR5+0x18], R7 ;  /* 0x00001807ffff798c */ /* 0x0005e8000b000005 */
[----:B------:R2:W-:Y:S02]  /*38d0*/  ATOMS.XOR RZ, [UR5+0x10], R3 ;  /* 0x00001003ffff798c */ /* 0x0005e4000b800005 */
.L_x_54:
[----:B-1----:R-:W-:Y:S05]  /*38e0*/  BSYNC B0 ;  /* 0x0000000000007941 */ /* 0x002fea0003800000 */
.L_x_53:
[----:B------:R-:W-:Y:S05]  /*38f0*/  BRA.U UP1, `(.L_x_59) ;  /* 0x00000001016c7547 */ /* 0x000fea000b800000 */
[----:B------:R-:W-:-:S03]  /*3900*/  UMOV UR4, 0xffffffff ;  /* 0xffffffff00047882 */ /* 0x000fc60000000000 */
[----:B------:R-:W-:Y:S05]  /*3910*/  BRA.DIV UR4, `(.L_x_60) ;  /* 0x0000006a04ec7947 */ /* 0x000fea000b800000 */
[----:B------:R-:W-:-:S13]  /*3920*/  ELECT P0, URZ, PT ;  /* 0x0000000000ff782f */ /* 0x000fda0003800000 */
.L_x_164:
[----:B------:R-:W-:Y:S05]  /*3930*/  @!P0 BRA `(.L_x_59) ;  /* 0x00000000005c8947 */ /* 0x000fea0003800000 */
[----:B--2---:R-:W2:Y:S02]  /*3940*/  LDS R4, [UR5+0x10] ;  /* 0x00001005ff047984 */ /* 0x004ea40008000800 */
[----:B--2---:R-:W-:-:S04]  /*3950*/  SHF.L.U32 R4, R4, 0x1f, RZ ;  /* 0x0000001f04047819 */ /* 0x004fc800000006ff */
[----:B------:R-:W2:Y:S02]  /*3960*/  SYNCS.PHASECHK.TRANS64.TRYWAIT P0, [UR5+0x8], R4 ;  /* 0x00000804ff0075a7 */ /* 0x000ea40008001105 */
[----:B--2---:R-:W-:Y:S05]  /*3970*/  @P0 BRA `(.L_x_61) ;  /* 0x0000000000080947 */ /* 0x004fea0003800000 */
[----:B------:R-:W2:Y:S02]  /*3980*/  SYNCS.PHASECHK.TRANS64.TRYWAIT P0, [UR5+0x8], R4 ;  /* 0x00000804ff0075a7 */ /* 0x000ea40008001105 */
[----:B--2---:R-:W-:Y:S05]  /*3990*/  @!P0 BRA `(.L_x_62) ;  /* 0x0000006800f08947 */ /* 0x004fea0003800000 */
.L_x_61:
[----:B------:R-:W3:Y:S01]  /*39a0*/  LDS R6, [UR6+0x100] ;  /* 0x00010006ff067984 */ /* 0x000ee20008000800 */
[----:B--2---:R-:W-:Y:S02]  /*39b0*/  HFMA2 R3, -RZ, RZ, 0, 5.9604644775390625e-08 ;  /* 0x00000001ff037431 */ /* 0x004fe400000001ff */
[----:B------:R-:W-:Y:S01]  /*39c0*/  IMAD.MOV.U32 R4, RZ, RZ, 0xffff ;  /* 0x0000ffffff047424 */ /* 0x000fe200078e00ff */
[----:B------:R-:W-:Y:S01]  /*39d0*/  UPRMT UR4, UR50, 0x654, UR7 ;  /* 0x0000065432047896 */ /* 0x000fe20008000007 */
[----:B---3--:R-:W-:-:S03]  /*39e0*/  IMAD.SHL.U32 R5, R6, 0x20, RZ ;  /* 0x0000002006057824 */ /* 0x008fc600078e00ff */
[-C--:B------:R-:W-:Y:S02]  /*39f0*/  SHF.L.U32 R4, R4, R6.reuse, RZ ;  /* 0x0000000604047219 */ /* 0x080fe400000006ff */
[----:B------:R-:W-:Y:S01]  /*3a00*/  SHF.L.U32 R6, R3, R6, RZ ;  /* 0x0000000603067219 */ /* 0x000fe200000006ff */
[----:B------:R3:W-:Y:S04]  /*3a10*/  STS [UR6+0x100], R5 ;  /* 0x00010005ff007988 */ /* 0x0007e80008000806 */
[----:B------:R3:W-:Y:S04]  /*3a20*/  ATOMS.OR RZ, [UR5+0x14], R4 ;  /* 0x00001404ffff798c */ /* 0x0007e8000b000005 */
[----:B------:R3:W-:Y:S01]  /*3a30*/  ATOMS.OR RZ, [UR5+0x18], R6 ;  /* 0x00001806ffff798c */ /* 0x0007e2000b000005 */
[----:B------:R-:W-:Y:S03]  /*3a40*/  SYNCS.ARRIVE.TRANS64.RED.A1T0 RZ, [UR4], RZ ;  /* 0x000000ffffff79a7 */ /* 0x000fe60008100404 */
[----:B------:R3:W-:Y:S01]  /*3a50*/  ATOMS.XOR RZ, [UR5+0x10], R3 ;  /* 0x00001003ffff798c */ /* 0x0007e2000b800005 */
[----:B------:R-:W-:Y:S05]  /*3a60*/  BRA `(.L_x_59) ;  /* 0x0000000000107947 */ /* 0x000fea0003800000 */
.L_x_52:
[----:B------:R-:W-:Y:S02]  /*3a70*/  MOV R3, 0xffffffff ;  /* 0xffffffff00037802 */ /* 0x000fe40000000f00 */
[----:B------:R-:W-:-:S03]  /*3a80*/  MOV R4, 0x3ab0 ;  /* 0x00003ab000047802 */ /* 0x000fc60000000f00 */
[----:B------:R2:W-:Y:S04]  /*3a90*/  STS [UR6+0x100], R3 ;  /* 0x00010003ff007988 */ /* 0x0005e80008000806 */
[----:B-12--5:R-:W-:Y:S05]  /*3aa0*/  CALL.REL.NOINC `($__internal_1_$__cuda_sm10x_tcgen05_guardrail_trap_phase_invalid_during_alloc) ;  /* 0x0000007000a07944 */ /* 0x026fea0003c00000 */
.L_x_59:
[----:B------:R-:W-:Y:S05]  /*3ab0*/  WARPSYNC.ALL ;  /* 0x0000000000007948 */ /* 0x000fea0003800000 */
[----:B------:R-:W4:Y:S01]  /*3ac0*/  S2UR UR23, SR_CgaCtaId ;  /* 0x00000000001779c3 */ /* 0x000f220000008800 */
[----:B------:R-:W-:Y:S01]  /*3ad0*/  UMOV UR4, 0x400 ;  /* 0x0000040000047882 */ /* 0x000fe20000000000 */
[----:B------:R-:W-:-:S06]  /*3ae0*/  NOP ;  /* 0x0000000000007918 */ /* 0x000fcc0000000000 */
[----:B------:R-:W-:Y:S06]  /*3af0*/  BAR.ARV 0x6, 0xa0 ;  /* 0x0182800000007b1d */ /* 0x000fec0000002000 */
[----:B------:R-:W1:Y:S01]  /*3b00*/  LDCU UR7, c[0x0][0x390] ;  /* 0x00007200ff0777ac */ /* 0x000e620008000800 */
[----:B------:R-:W-:Y:S01]  /*3b10*/  LOP3.LUT R2, R2, 0xffff, RZ, 0xc0, !PT ;  /* 0x0000ffff02027812 */ /* 0x000fe200078ec0ff */
[----:B--2---:R-:W-:Y:S01]  /*3b20*/  IMAD.MOV.U32 R8, RZ, RZ, 0x1 ;  /* 0x00000001ff087424 */ /* 0x004fe200078e00ff */
[----:B------:R-:W-:Y:S01]  /*3b30*/  LOP3.LUT R0, R0, 0xffff, RZ, 0xc0, !PT ;  /* 0x0000ffff00007812 */ /* 0x000fe200078ec0ff */
[----:B------:R-:W-:Y:S01]  /*3b40*/  UMOV UR27, URZ ;  /* 0x000000ff001b7c82 */ /* 0x000fe20008000000 */
[----:B------:R-:W-:Y:S01]  /*3b50*/  R2UR UR24, R2 ;  /* 0x00000000021872ca */ /* 0x000fe200000e0000 */
[----:B------:R-:W-:Y:S01]  /*3b60*/  IMAD.MOV.U32 R2, RZ, RZ, RZ ;  /* 0x000000ffff027224 */ /* 0x000fe200078e00ff */
[----:B------:R-:W-:Y:S01]  /*3b70*/  R2UR UR47, R0 ;  /* 0x00000000002f72ca */ /* 0x000fe200000e0000 */
[----:B------:R-:W-:Y:S01]  /*3b80*/  IMAD.MOV.U32 R0, RZ, RZ, RZ ;  /* 0x000000ffff007224 */ /* 0x000fe200078e00ff */
[----:B------:R-:W-:Y:S01]  /*3b90*/  UMOV UR20, URZ ;  /* 0x000000ff00147c82 */ /* 0x000fe20008000000 */
[----:B----4-:R-:W-:-:S02]  /*3ba0*/  ULEA UR23, UR23, UR4, 0x18 ;  /* 0x0000000417177291 */ /* 0x010fc4000f8ec0ff */
[----:B------:R-:W-:Y:S02]  /*3bb0*/  UISETP.NE.AND UP4, UPT, UR52, URZ, UPT ;  /* 0x000000ff3400728c */ /* 0x000fe4000bf85270 */
[----:B------:R-:W-:Y:S02]  /*3bc0*/  UIADD3 UR6, UPT, UPT, UR23, 0x8400, URZ ;  /* 0x0000840017067890 */ /* 0x000fe4000fffe0ff */
[----:B------:R-:W-:Y:S02]  /*3bd0*/  UIADD3 UR5, UPT, UPT, UR23, 0x20400, URZ ;  /* 0x0002040017057890 */ /* 0x000fe4000fffe0ff */
[----:B-1----:R-:W-:Y:S01]  /*3be0*/  UIADD3 UR7, UPT, UPT, UR7, 0x3f, URZ ;  /* 0x0000003f07077890 */ /* 0x002fe2000fffe0ff */
[----:B---3--:R-:W1:Y:S01]  /*3bf0*/  LDS R3, [UR23+0x100] ;  /* 0x00010017ff037984 */ /* 0x008e620008000800 */
[----:B------:R-:W-:Y:S02]  /*3c00*/  USHF.R.U32.HI UR6, URZ, 0x4, UR6 ;  /* 0x00000004ff067899 */ /* 0x000fe40008011606 */
[----:B------:R-:W-:-:S02]  /*3c10*/  USHF.R.S32.HI UR4, URZ, 0x1f, UR7 ;  /* 0x0000001fff047899 */ /* 0x000fc40008011407 */
[----:B------:R-:W-:Y:S02]  /*3c20*/  USHF.R.U32.HI UR5, URZ, 0x4, UR5 ;  /* 0x00000004ff057899 */ /* 0x000fe40008011605 */
[----:B------:R-:W-:Y:S02]  /*3c30*/  ULEA.HI UR4, UR4, UR7, URZ, 0x6 ;  /* 0x0000000704047291 */ /* 0x000fe4000f8f30ff */
[----:B------:R-:W-:Y:S02]  /*3c40*/  UIADD3 UR46, UPT, UPT, UR23, 0xb8, URZ ;  /* 0x000000b8172e7890 */ /* 0x000fe4000fffe0ff */
[----:B------:R-:W-:Y:S02]  /*3c50*/  USHF.R.S32.HI UR29, URZ, 0x6, UR4 ;  /* 0x00000006ff1d7899 */ /* 0x000fe40008011404 */
[----:B------:R-:W-:Y:S02]  /*3c60*/  ULOP3.LUT UR25, UR6, 0x3fff, URZ, 0xc0, !UPT ;  /* 0x00003fff06197892 */ /* 0x000fe4000f8ec0ff */
[----:B------:R-:W-:-:S02]  /*3c70*/  UISETP.LT.AND UP0, UPT, UR29, 0x1, UPT ;  /* 0x000000011d00788c */ /* 0x000fc4000bf01270 */
[----:B------:R-:W-:Y:S02]  /*3c80*/  ULOP3.LUT UR26, UR5, 0x3fff, URZ, 0xc0, !UPT ;  /* 0x00003fff051a7892 */ /* 0x000fe4000f8ec0ff */
[----:B------:R-:W-:Y:S01]  /*3c90*/  USEL UR49, UR29, 0x1, !UP0 ;  /* 0x000000011d317887 */ /* 0x000fe2000c000000 */
[----:B------:R-:W-:Y:S01]  /*3ca0*/  UMOV UR44, 0x0 ;  /* 0x00000000002c7882 */ /* 0x000fe20000000000 */
[----:B------:R-:W-:Y:S01]  /*3cb0*/  UMOV UR45, 0x8218910 ;  /* 0x08218910002d7882 */ /* 0x000fe20000000000 */
[----:B------:R-:W-:Y:S01]  /*3cc0*/  UMOV UR42, 0x0 ;  /* 0x00000000002a7882 */ /* 0x000fe20000000000 */
[----:B------:R-:W-:Y:S01]  /*3cd0*/  UMOV UR43, 0x8218910 ;  /* 0x08218910002b7882 */ /* 0x000fe20000000000 */
[----:B------:R-:W-:Y:S01]  /*3ce0*/  UMOV UR40, 0x0 ;  /* 0x0000000000287882 */ /* 0x000fe20000000000 */
[----:B------:R-:W-:Y:S01]  /*3cf0*/  UMOV UR41, 0x8218910 ;  /* 0x0821891000297882 */ /* 0x000fe20000000000 */
[----:B------:R-:W-:Y:S01]  /*3d00*/  UMOV UR38, 0x0 ;  /* 0x0000000000267882 */ /* 0x000fe20000000000 */
[----:B------:R-:W-:Y:S01]  /*3d10*/  UMOV UR39, 0x8218910 ;  /* 0x0821891000277882 */ /* 0x000fe20000000000 */
[----:B------:R-:W-:-:S02]  /*3d20*/  UPRMT UR46, URZ, 0x654, UR46 ;  /* 0x00000654ff2e7896 */ /* 0x000fc4000800002e */
[----:B------:R-:W-:Y:S02]  /*3d30*/  ULOP3.LUT UR25, UR25, 0x2000000, URZ, 0xfc, !UPT ;  /* 0x0200000019197892 */ /* 0x000fe4000f8efcff */
[----:B------:R-:W-:Y:S02]  /*3d40*/  ULOP3.LUT UR26, UR26, 0x2000000, URZ, 0xfc, !UPT ;  /* 0x020000001a1a7892 */ /* 0x000fe4000f8efcff */
[----:B------:R-:W-:Y:S01]  /*3d50*/  UIADD3 UR49, UPT, UPT, -UR49, URZ, URZ ;  /* 0x000000ff31317290 */ /* 0x000fe2000fffe1ff */
[----:B------:R-:W-:Y:S01]  /*3d60*/  UMOV UR36, 0x0 ;  /* 0x0000000000247882 */ /* 0x000fe20000000000 */
[----:B------:R-:W-:Y:S01]  /*3d70*/  UMOV UR37, 0x8218910 ;  /* 0x0821891000257882 */ /* 0x000fe20000000000 */
[----:B------:R-:W-:Y:S01]  /*3d80*/  UMOV UR34, 0x0 ;  /* 0x0000000000227882 */ /* 0x000fe20000000000 */
[C---:B-1----:R-:W-:Y:S01]  /*3d90*/  VIADD R5, R3.reuse, 0x40 ;  /* 0x0000004003057836 */ /* 0x042fe20000000000 */
[----:B------:R-:W-:Y:S01]  /*3da0*/  LOP3.LUT R4, R3, 0xffff, RZ, 0xc0, !PT ;  /* 0x0000ffff03047812 */ /* 0x000fe200078ec0ff */
[----:B------:R-:W-:Y:S01]  /*3db0*/  UMOV UR35, 0x8218910 ;  /* 0x0821891000237882 */ /* 0x000fe20000000000 */
[----:B------:R-:W-:Y:S01]  /*3dc0*/  UMOV UR32, 0x0 ;  /* 0x0000000000207882 */ /* 0x000fe20000000000 */
[----:B------:R-:W-:Y:S01]  /*3dd0*/  UMOV UR33, 0x8218910 ;  /* 0x0821891000217882 */ /* 0x000fe20000000000 */
[----:B------:R-:W-:Y:S01]  /*3de0*/  LOP3.LUT R5, R5, 0xffff, RZ, 0xc0, !PT ;  /* 0x0000ffff05057812 */ /* 0x000fe200078ec0ff */
[----:B------:R-:W-:Y:S01]  /*3df0*/  UMOV UR30, 0x0 ;  /* 0x00000000001e7882 */ /* 0x000fe20000000000 */
[----:B------:R-:W-:-:S03]  /*3e00*/  UMOV UR31, 0x8218910 ;  /* 0x08218910001f7882 */ /* 0x000fc60000000000 */
[----:B------:R1:W-:Y:S02]  /*3e10*/  STL.64 [R1], R4 ;  /* 0x0000000401007387 */ /* 0x0003e40000100a00 */
.L_x_71:
[----:B-1----:R-:W-:-:S04]  /*3e20*/  SHF.L.U32 R5, R2, 0x1f, RZ ;  /* 0x0000001f02057819 */ /* 0x002fc800000006ff */
[----:B------:R-:W1:Y:S02]  /*3e30*/  SYNCS.PHASECHK.TRANS64.TRYWAIT P0, [UR23+0xb0], R5 ;  /* 0x0000b005ff0075a7 */ /* 0x000e640008001117 */
[----:B-1-3--:R-:W-:Y:S05]  /*3e40*/  @!P0 BRA `(.L_x_63) ;  /* 0x0000006400dc8947 */ /* 0x00afea0003800000 */
.L_x_166:
[----:B-1----:R-:W1:Y:S01]  /*3e50*/  LDS.128 R4, [UR23+0xf0] ;  /* 0x0000f017ff047984 */ /* 0x002e620008000c00 */
[----:B------:R-:W-:Y:S01]  /*3e60*/  ULEA UR28, UR27, UR23, 0x3 ;  /* 0x000000171b1c7291 */ /* 0x000fe2000f8e18ff */
[----:B------:R-:W-:Y:S01]  /*3e70*/  @!PT LDS RZ, [RZ] ;  /* 0x00000000fffff984 */ /* 0x000fe20000000800 */
[----:B------:R-:W-:Y:S01]  /*3e80*/  @!PT LDS RZ, [RZ] ;  /* 0x00000000fffff984 */ /* 0x000fe20000000800 */
[----:B------:R-:W-:Y:S01]  /*3e90*/  @!PT LDS RZ, [RZ] ;  /* 0x00000000fffff984 */ /* 0x000fe20000000800 */
[----:B------:R-:W-:Y:S01]  /*3ea0*/  @!PT LDS RZ, [RZ] ;  /* 0x00000000fffff984 */ /* 0x000fe20000000800 */
[----:B------:R2:W-:Y:S06]  /*3eb0*/  MEMBAR.ALL.CTA ;  /* 0x0000000000007992 */ /* 0x0005ec0000008000 */
[----:B--2---:R-:W2:Y:S02]  /*3ec0*/  FENCE.VIEW.ASYNC.S ;  /* 0x00000000000073c6 */ /* 0x004ea40000000000 */
[----:B--2---:R-:W-:Y:S01]  /*3ed0*/  SYNCS.ARRIVE.TRANS64.RED.A1T0 RZ, [UR46], RZ ;  /* 0x000000ffffff79a7 */ /* 0x004fe2000810042e */
[----:B-1----:R-:W-:Y:S01]  /*3ee0*/  LOP3.LUT P3, RZ, R6, 0x1, RZ, 0xc0, !PT ;  /* 0x0000000106ff7812 */ /* 0x002fe2000786c0ff */
[----:B------:R-:W-:-:S12]  /*3ef0*/  BRA.U UP4, `(.L_x_64) ;  /* 0x00000001040c7547 */ /* 0x000fd8000b800000 */
[----:B------:R-:W-:-:S04]  /*3f00*/  SHF.L.U32 R5, R8, 0x1f, RZ ;  /* 0x0000001f08057819 */ /* 0x000fc800000006ff */
[----:B------:R-:W1:Y:S02]  /*3f10*/  SYNCS.PHASECHK.TRANS64.TRYWAIT P0, [UR28+0xd0], R5 ;  /* 0x0000d005ff0075a7 */ /* 0x000e64000800111c */
[----:B-1----:R-:W-:Y:S05]  /*3f20*/  @!P0 BRA `(.L_x_65) ;  /* 0x0000006400bc8947 */ /* 0x002fea0003800000 */
.L_x_64:
[----:B------:R-:W-:Y:S05]  /*3f30*/  BRA.U UP4, `(.L_x_66) ;  /* 0x00000005046c7547 */ /* 0x000fea000b800000 */
[----:B------:R-:W2:Y:S02]  /*3f40*/  LDCU UR4, c[0x0][0x390] ;  /* 0x00007200ff0477ac */ /* 0x000ea40008000800 */
[----:B--2---:R-:W-:-:S09]  /*3f50*/  UISETP.GE.AND UP0, UPT, UR4, 0x1, UPT ;  /* 0x000000010400788c */ /* 0x004fd2000bf06270 */
[----:B------:R-:W-:Y:S05]  /*3f60*/  BRA.U !UP0, `(.L_x_67) ;  /* 0x0000000508547547 */ /* 0x000fea000b800000 */
[----:B------:R-:W-:Y:S01]  /*3f70*/  ULEA UR4, UR27, UR48, 0x2 ;  /* 0x000000301b047291 */ /* 0x000fe2000f8e10ff */
[----:B-1----:R-:W-:-:S08]  /*3f80*/  SHF.L.U32 R4, R0, 0x1f, RZ ;  /* 0x0000001f00047819 */ /* 0x002fd000000006ff */
[----:B------:R-:W5:Y:S01]  /*3f90*/  LDL R5, [UR4] ;  /* 0x00000004ff057983 */ /* 0x000f620008100800 */
[----:B------:R-:W-:Y:S02]  /*3fa0*/  ULEA UR4, UR20, UR23, 0x3 ;  /* 0x0000001714047291 */ /* 0x000fe4000f8e18ff */
[----:B------:R-:W-:Y:S01]  /*3fb0*/  UPLOP3.LUT UP2, UPT, UPT, UPT, UPT, 0x40, 0x4 ;  /* 0x000000000004789c */ /* 0x000fe20003f4e870 */
[----:B------:R-:W-:Y:S01]  /*3fc0*/  UMOV UR22, UR49 ;  /* 0x0000003100167c82 */ /* 0x000fe20008000000 */
[----:B------:R-:W-:-:S05]  /*3fd0*/  UMOV UR21, UR29 ;  /* 0x0000001d00157c82 */ /* 0x000fca0008000000 */
[----:B------:R1:W2:Y:S01]  /*3fe0*/  SYNCS.PHASECHK.TRANS64.TRYWAIT P2, [UR4], R4 ;  /* 0x00000004ff0075a7 */ /* 0x0002a20008041104 */
[----:B------:R-:W-:-:S05]  /*3ff0*/  UMOV UR4, UR20 ;  /* 0x0000001400047c82 */ /* 0x000fca0008000000 */
.L_x_70:
[----:B------:R-:W-:Y:S02]  /*4000*/  UIADD3 UR22, UPT, UPT, UR22, 0x1, URZ ;  /* 0x0000000116167890 */ /* 0x000fe4000fffe0ff */
[----:B------:R-:W-:Y:S02]  /*4010*/  ULEA UR19, UR4, UR23, 0x3 ;  /* 0x0000001704137291 */ /* 0x000fe4000f8e18ff */
[----:B------:R-:W-:Y:S01]  /*4020*/  UISETP.NE.AND UP3, UPT, UR22, URZ, UPT ;  /* 0x000000ff1600728c */ /* 0x000fe2000bf65270 */
[----:B--23--:R-:W-:Y:S10]  /*4030*/  @P2 BRA `(.L_x_68) ;  /* 0x00000000000c2947 */ /* 0x00cff40003800000 */
[----:B------:R-:W-:Y:S04]  /*4040*/  SHF.L.U32 R6, R0, 0x1f, RZ ;  /* 0x0000001f00067819 */ /* 0x000fe800000006ff */
[----:B------:R-:W2:Y:S02]  /*4050*/  SYNCS.PHASECHK.TRANS64.TRYWAIT P0, [UR19], R6 ;  /* 0x00000006ff0075a7 */ /* 0x000ea40008001113 */
[----:B--2---:R-:W-:Y:S05]  /*4060*/  @!P0 BRA `(.L_x_69) ;  /* 0x0000006400848947 */ /* 0x004fea0003800000 */
.L_x_68:
[----:B------:R-:W-:Y:S01]  /*4070*/  UISETP.NE.AND UP0, UPT, UR21, 0x1, UPT ;  /* 0x000000011500788c */ /* 0x000fe2000bf05270 */
[----:B------:R-:W-:Y:S01]  /*4080*/  PLOP3.LUT P2, PT, PT, PT, PT, 0x80, 0x8 ;  /* 0x000000000008781c */ /* 0x000fe20003f4f070 */
[----:B------:R-:W-:Y:S02]  /*4090*/  UIADD3 UR5, UPT, UPT, UR4, 0x1, URZ ;  /* 0x0000000104057890 */ /* 0x000fe4000fffe0ff */
[----:B------:R-:W-:Y:S02]  /*40a0*/  ULEA UR16, UR4, UR26, 0xa ;  /* 0x0000001a04107291 */ /* 0x000fe4000f8e50ff */
[----:B------:R-:W-:Y:S01]  /*40b0*/  UISETP.NE.AND UP1, UPT, UR5, 0x6, UPT ;  /* 0x000000060500788c */ /* 0x000fe2000bf25270 */
[----:B------:R-:W-:Y:S01]  /*40c0*/  PLOP3.LUT P0, PT, PT, PT, UP0, 0x80, 0x8 ;  /* 0x000000000008781c */ /* 0x000fe20003f0f008 */
[----:B------:R-:W-:Y:S02]  /*40d0*/  ULEA UR14, UR4, UR25, 0xa ;  /* 0x00000019040e7291 */ /* 0x000fe4000f8e50ff */
[----:B------:R-:W-:Y:S02]  /*40e0*/  USEL UR6, URZ, 0x1, UP1 ;  /* 0x00000001ff067887 */ /* 0x000fe40008800000 */
[----:B------:R-:W-:Y:S01]  /*40f0*/  USEL UR20, UR5, URZ, UP1 ;  /* 0x000000ff05147287 */ /* 0x000fe20008800000 */
[----:B------:R-:W-:Y:S11]  /*4100*/  ELECT P1, URZ, PT ;  /* 0x0000000000ff782f */ /* 0x000ff60003820000 */
[----:B------:R-:W-:Y:S02]  /*4110*/  @!UPT UIADD3 URZ, UPT, UPT, URZ, URZ, URZ ;  /* 0x000000fffffff290 */ /* 0x000fe4000fffe0ff */
[C---:B-----5:R-:W-:Y:S01]  /*4120*/  @P1 R2UR.BROADCAST UR4, R5.reuse ;  /* 0x00000000050412ca */ /* 0x060fe200008e0000 */
[----:B------:R-:W-:Y:S01]  /*4130*/  @UP0 ULEA UR5, UR20, UR23, 0x3 ;  /* 0x0000001714050291 */ /* 0x000fe2000f8e18ff */
[----:B------:R-:W-:Y:S01]  /*4140*/  LOP3.LUT R0, R0, UR6, RZ, 0x3c, !PT ;  /* 0x0000000600007c12 */ /* 0x000fe2000f8e3cff */
[----:B------:R-:W-:Y:S02]  /*4150*/  UIADD3 UR10, UPT, UPT, UR16, 0x40, URZ ;  /* 0x00000040100a7890 */ /* 0x000fe4000fffe0ff */
[----:B------:R-:W-:Y:S01]  /*4160*/  UIADD3 UR6, UPT, UPT, UR14, 0x40, URZ ;  /* 0x000000400e067890 */ /* 0x000fe2000fffe0ff */
[----:B-1----:R-:W-:Y:S01]  /*4170*/  @P0 SHF.L.U32 R4, R0, 0x1f, RZ ;  /* 0x0000001f00040819 */ /* 0x002fe200000006ff */
[----:B------:R-:W-:Y:S02]  /*4180*/  UIADD3 UR8, UPT, UPT, UR16, 0x80, URZ ;  /* 0x0000008010087890 */ /* 0x000fe4000fffe0ff */
[----:B------:R-:W-:Y:S01]  /*4190*/  UIADD3 UR12, UPT, UPT, UR16, 0xc0, URZ ;  /* 0x000000c0100c7890 */ /* 0x000fe2000fffe0ff */
[----:B------:R3:W4:Y:S01]  /*41a0*/  @P0 SYNCS.PHASECHK.TRANS64.TRYWAIT P2, [UR5], R4 ;  /* 0x00000004ff0005a7 */ /* 0x0007220008041105 */
[----:B------:R-:W-:Y:S11]  /*41b0*/  ELECT P0, URZ, PT ;  /* 0x0000000000ff782f */ /* 0x000ff60003800000 */
[----:B------:R-:W-:Y:S02]  /*41c0*/  @!UPT UIADD3 URZ, UPT, UPT, URZ, URZ, URZ ;  /* 0x000000fffffff290 */ /* 0x000fe4000fffe0ff */
[C---:B------:R-:W-:Y:S02]  /*41d0*/  @P0 R2UR.BROADCAST UR18, R5.reuse ;  /* 0x00000000051202ca */ /* 0x040fe400008e0000 */
[----:B------:R-:W-:Y:S01]  /*41e0*/  ELECT P0, URZ, PT ;  /* 0x0000000000ff782f */ /* 0x000fe20003800000 */
[----:B------:R-:W-:Y:S01]  /*41f0*/  UIADD3 UR21, UPT, UPT, UR21, -0x1, URZ ;  /* 0xffffffff15157890 */ /* 0x000fe2000fffe0ff */
[----:B------:R-:W-:Y:S01]  /*4200*/  UMOV UR17, 0x20004020 ;  /* 0x2000402000117882 */ /* 0x000fe20000000000 */
[----:B------:R-:W-:Y:S01]  /*4210*/  UMOV UR15, 0x20004020 ;  /* 0x20004020000f7882 */ /* 0x000fe20000000000 */
[----:B------:R-:W-:Y:S01]  /*4220*/  UMOV UR11, 0x20004020 ;  /* 0x20004020000b7882 */ /* 0x000fe20000000000 */
[----:B------:R1:W-:Y:S01]  /*4230*/  UTCHMMA.2CTA gdesc[UR14], gdesc[UR16], tmem[UR4], tmem[UR44], idesc[UR45], UP2 ;  /* 0x00ff2c100e0075ea */ /* 0x0003e20009200004 */
[----:B------:R-:W-:Y:S01]  /*4240*/  UPLOP3.LUT UP2, UPT, UPT, UPT, UPT, 0x80, 0x8 ;  /* 0x000000000008789c */ /* 0x000fe20003f4f070 */
[----:B------:R-:W-:Y:S01]  /*4250*/  UMOV UR7, 0x20004020 ;  /* 0x2000402000077882 */ /* 0x000fe20000000000 */
[----:B------:R-:W-:Y:S03]  /*4260*/  UMOV UR9, 0x20004020 ;  /* 0x2000402000097882 */ /* 0x000fe60000000000 */
[----:B------:R2:W-:Y:S01]  /*4270*/  UTCHMMA.2CTA gdesc[UR6], gdesc[UR10], tmem[UR18], tmem[UR42], idesc[UR43], UPT ;  /* 0x00ff2a0a060075ea */ /* 0x0005e2000ba00012 */
[----:B------:R-:W-:Y:S01]  /*4280*/  UMOV UR5, 0x20004020 ;  /* 0x2000402000057882 */ /* 0x000fe20000000000 */
[----:B------:R-:W-:Y:S01]  /*4290*/  UMOV UR13, 0x20004020 ;  /* 0x20004020000d7882 */ /* 0x000fe20000000000 */
[----:B-1----:R-:W-:Y:S01]  /*42a0*/  UIADD3 UR4, UPT, UPT, UR14, 0x80, URZ ;  /* 0x000000800e047890 */ /* 0x002fe2000fffe0ff */
[C---:B------:R-:W-:Y:S02]  /*42b0*/  @P0 R2UR.BROADCAST UR15, R5.reuse ;  /* 0x00000000050f02ca */ /* 0x040fe400008e0000 */
[----:B------:R-:W-:Y:S11]  /*42c0*/  ELECT P0, URZ, PT ;  /* 0x0000000000ff782f */ /* 0x000ff60003800000 */
[----:B------:R-:W-:Y:S02]  /*42d0*/  @!UPT UIADD3 URZ, UPT, UPT, URZ, URZ, URZ ;  /* 0x000000fffffff290 */ /* 0x000fe4000fffe0ff */
[C---:B------:R-:W-:Y:S02]  /*42e0*/  @P0 R2UR.BROADCAST UR17, R5.reuse ;  /* 0x00000000051102ca */ /* 0x040fe400008e0000 */
[----:B------:R-:W-:Y:S01]  /*42f0*/  ELECT P0, URZ, PT ;  /* 0x0000000000ff782f */ /* 0x000fe20003800000 */
[----:B--2---:R-:W-:Y:S02]  /*4300*/  UIADD3 UR6, UPT, UPT, UR14, 0xc0, URZ ;  /* 0x000000c00e067890 */ /* 0x004fe4000fffe0ff */
[----:B------:R-:W-:Y:S01]  /*4310*/  UIADD3 UR10, UPT, UPT, UR16, 0x100, URZ ;  /* 0x00000100100a7890 */ /* 0x000fe2000fffe0ff */
[----:B------:R1:W-:Y:S07]  /*4320*/  UTCHMMA.2CTA gdesc[UR4], gdesc[UR8], tmem[UR15], tmem[UR40], idesc[UR41], UPT ;  /* 0x00ff2808040075ea */ /* 0x0003ee000ba0000f */
[----:B------:R2:W-:Y:S01]  /*4330*/  UTCHMMA.2CTA gdesc[UR6], gdesc[UR12], tmem[UR17], tmem[UR38], idesc[UR39], UPT ;  /* 0x00ff260c060075ea */ /* 0x0005e2000ba00011 */
[----:B-1----:R-:W-:Y:S01]  /*4340*/  UIADD3 UR4, UPT, UPT, UR14, 0x100, URZ ;  /* 0x000001000e047890 */ /* 0x002fe2000fffe0ff */
[C---:B------:R-:W-:Y:S02]  /*4350*/  @P0 R2UR.BROADCAST UR15, R5.reuse ;  /* 0x00000000050f02ca */ /* 0x040fe400008e0000 */
[----:B------:R-:W-:Y:S11]  /*4360*/  ELECT P0, URZ, PT ;  /* 0x0000000000ff782f */ /* 0x000ff60003800000 */
[----:B------:R-:W-:Y:S02]  /*4370*/  @!UPT UIADD3 URZ, UPT, UPT, URZ, URZ, URZ ;  /* 0x000000fffffff290 */ /* 0x000fe4000fffe0ff */
[C---:B--2---:R-:W-:Y:S01]  /*4380*/  @P0 R2UR.BROADCAST UR17, R5.reuse ;  /* 0x00000000051102ca */ /* 0x044fe200008e0000 */
[----:B------:R-:W-:Y:S02]  /*4390*/  UIADD3 UR8, UPT, UPT, UR16, 0x140, URZ ;  /* 0x0000014010087890 */ /* 0x000fe4000fffe0ff */
[----:B------:R-:W-:Y:S01]  /*43a0*/  UIADD3 UR6, UPT, UPT, UR14, 0x140, URZ ;  /* 0x000001400e067890 */ /* 0x000fe2000fffe0ff */
[----:B------:R-:W-:Y:S01]  /*43b0*/  ELECT P0, URZ, PT ;  /* 0x0000000000ff782f */ /* 0x000fe20003800000 */
[----:B------:R-:W-:Y:S01]  /*43c0*/  UIADD3 UR12, UPT, UPT, UR16, 0x180, URZ ;  /* 0x00000180100c7890 */ /* 0x000fe2000fffe0ff */
[----:B------:R1:W-:Y:S07]  /*43d0*/  UTCHMMA.2CTA gdesc[UR4], gdesc[UR10], tmem[UR15], tmem[UR36], idesc[UR37], UPT ;  /* 0x00ff240a040075ea */ /* 0x0003ee000ba0000f */
[----:B------:R2:W-:Y:S01]  /*43e0*/  UTCHMMA.2CTA gdesc[UR6], gdesc[UR8], tmem[UR17], tmem[UR34], idesc[UR35], UPT ;  /* 0x00ff2208060075ea */ /* 0x0005e2000ba00011 */
[----:B-1----:R-:W-:Y:S03]  /*43f0*/  UIADD3 UR4, UPT, UPT, UR14, 0x180, URZ ;  /* 0x000001800e047890 */ /* 0x002fe6000fffe0ff */
[C---:B------:R-:W-:Y:S02]  /*4400*/  @P0 R2UR.BROADCAST UR15, R5.reuse ;  /* 0x00000000050f02ca */ /* 0x040fe400008e0000 */
[----:B------:R-:W-:Y:S11]  /*4410*/  ELECT P0, URZ, PT ;  /* 0x0000000000ff782f */ /* 0x000ff60003800000 */
[----:B------:R-:W-:Y:S02]  /*4420*/  @!UPT UIADD3 URZ, UPT, UPT, URZ, URZ, URZ ;  /* 0x000000fffffff290 */ /* 0x000fe4000fffe0ff */
[----:B--2---:R-:W-:Y:S01]  /*4430*/  @P0 R2UR.BROADCAST UR9, R5 ;  /* 0x00000000050902ca */ /* 0x004fe200008e0000 */
[----:B------:R-:W-:Y:S02]  /*4440*/  UIADD3 UR10, UPT, UPT, UR16, 0x1c0, URZ ;  /* 0x000001c0100a7890 */ /* 0x000fe4000fffe0ff */
[----:B------:R-:W-:Y:S02]  /*4450*/  UIADD3 UR6, UPT, UPT, UR14, 0x1c0, URZ ;  /* 0x000001c00e067890 */ /* 0x000fe4000fffe0ff */
[----:B------:R-:W-:Y:S01]  /*4460*/  UIADD3 UR8, UPT, UPT, UR19, 0x30, URZ ;  /* 0x0000003013087890 */ /* 0x000fe2000fffe0ff */
[----:B------:R1:W-:Y:S07]  /*4470*/  UTCHMMA.2CTA gdesc[UR4], gdesc[UR12], tmem[UR15], tmem[UR32], idesc[UR33], UPT ;  /* 0x00ff200c040075ea */ /* 0x0003ee000ba0000f */
[----:B------:R3:W-:Y:S01]  /*4480*/  UTCHMMA.2CTA gdesc[UR6], gdesc[UR10], tmem[UR9], tmem[UR30], idesc[UR31], UPT ;  /* 0x00ff1e0a060075ea */ /* 0x0007e2000ba00009 */
[----:B------:R3:W-:Y:S01]  /*4490*/  UTCBAR.2CTA.MULTICAST [UR8], URZ, UR24 ;  /* 0x000000ff080073e9 */ /* 0x0007e20008200818 */
[----:B-1----:R-:W-:Y:S01]  /*44a0*/  UMOV UR4, UR20 ;  /* 0x0000001400047c82 */ /* 0x002fe20008000000 */
[----:B----4-:R-:W-:Y:S05]  /*44b0*/  BRA.U UP3, `(.L_x_70) ;  /* 0xfffffff903d07547 */ /* 0x010fea000b83ffff */
.L_x_67:
[----:B------:R-:W-:-:S09]  /*44c0*/  UIADD3 UR4, UPT, UPT, UR28, 0xc0, URZ ;  /* 0x000000c01c047890 */ /* 0x000fd2000fffe0ff */
[----:B------:R2:W-:Y:S01]  /*44d0*/  UTCBAR.2CTA.MULTICAST [UR4], URZ, UR47 ;  /* 0x000000ff040073e9 */ /* 0x0005e2000820082f */
[----:B------:R-:W-:Y:S02]  /*44e0*/  NOP ;  /* 0x0000000000007918 */ /* 0x000fe40000000000 */
.L_x_66:
[----:B--2---:R-:W-:Y:S01]  /*44f0*/  UIADD3 UR4, UPT, UPT, UR27, 0x1, URZ ;  /* 0x000000011b047890 */ /* 0x004fe2000fffe0ff */
[----:B------:R-:W-:-:S03]  /*4500*/  LOP3.LUT R2, R2, 0x1, RZ, 0x3c, !PT ;  /* 0x0000000102027812 */ /* 0x000fc600078e3cff */
[----:B------:R-:W-:-:S04]  /*4510*/  UISETP.NE.AND UP0, UPT, UR4, 0x2, UPT ;  /* 0x000000020400788c */ /* 0x000fc8000bf05270 */
[----:B------:R-:W-:Y:S02]  /*4520*/  USEL UR5, URZ, 0x1, UP0 ;  /* 0x00000001ff057887 */ /* 0x000fe40008000000 */
[----:B------:R-:W-:-:S04]  /*4530*/  USEL UR27, UR4, URZ, UP0 ;  /* 0x000000ff041b7287 */ /* 0x000fc80008000000 */
[----:B------:R-:W-:Y:S01]  /*4540*/  LOP3.LUT R8, R8, UR5, RZ, 0x3c, !PT ;  /* 0x0000000508087c12 */ /* 0x000fe2000f8e3cff */
[----:B------:R-:W-:Y:S07]  /*4550*/  @P3 BRA `(.L_x_71) ;  /* 0xfffffff800303947 */ /* 0x000fee000383ffff */
[----:B---3--:R-:W2:Y:S01]  /*4560*/  S2UR UR8, SR_CgaCtaId ;  /* 0x00000000000879c3 */ /* 0x008ea20000008800 */
[----:B------:R-:W-:Y:S01]  /*4570*/  ELECT P0, URZ, PT ;  /* 0x0000000000ff782f */ /* 0x000fe20003800000 */
[----:B------:R-:W-:Y:S01]  /*4580*/  HFMA2 R0, -RZ, RZ, 0, 5.9604644775390625e-08 ;  /* 0x00000001ff007431 */ /* 0x000fe200000001ff */
[----:B------:R-:W-:-:S05]  /*4590*/  UMOV UR4, 0x40 ;  /* 0x0000004000047882 */ /* 0x000fca0000000000 */
[----:B------:R-:W-:Y:S01]  /*45a0*/  UVIRTCOUNT.DEALLOC.SMPOOL 0x80 ;  /* 0x000000800000784c */ /* 0x000fe20000000000 */
[----:B------:R-:W-:Y:S02]  /*45b0*/  UISETP.NE.AND UP0, UPT, UR52, URZ, UPT ;  /* 0x000000ff3400728c */ /* 0x000fe4000bf05270 */
[----:B--2---:R-:W-:-:S09]  /*45c0*/  ULEA UR8, UR8, UR4, 0x18 ;  /* 0x0000000408087291 */ /* 0x004fd2000f8ec0ff */
[----:B------:R2:W-:Y:S01]  /*45d0*/  @P0 STS.U8 [UR8+0x1c], R0 ;  /* 0x00001c00ff000988 */ /* 0x0005e20008000008 */
[----:B------:R-:W-:Y:S05]  /*45e0*/  BRA.U UP0, `(.L_x_72) ;  /* 0x0000000100587547 */ /* 0x000fea000b800000 */
[----:B------:R-:W-:Y:S01]  /*45f0*/  UIADD3 UR5, UPT, UPT, UR23, 0xd0, URZ ;  /* 0x000000d017057890 */ /* 0x000fe2000fffe0ff */
[----:B------:R-:W-:-:S03]  /*4600*/  SHF.L.U32 R2, R8, 0x1f, RZ ;  /* 0x0000001f08027819 */ /* 0x000fc600000006ff */
[----:B------:R-:W-:-:S09]  /*4610*/  ULEA UR4, UR27, UR5, 0x3 ;  /* 0x000000051b047291 */ /* 0x000fd2000f8e18ff */
[----:B------:R-:W3:Y:S02]  /*4620*/  SYNCS.PHASECHK.TRANS64.TRYWAIT P0, [UR4], R2 ;  /* 0x00000002ff0075a7 */ /* 0x000ee40008001104 */
[----:B---3--:R-:W-:Y:S05]  /*4630*/  @!P0 BRA `(.L_x_73) ;  /* 0x0000006000288947 */ /* 0x008fea0003800000 */
.L_x_170:
[----:B------:R-:W-:-:S04]  /*4640*/  UIADD3 UR4, UPT, UPT, UR27, 0x1, URZ ;  /* 0x000000011b047890 */ /* 0x000fc8000fffe0ff */
[----:B------:R-:W-:-:S04]  /*4650*/  UISETP.NE.AND UP1, UPT, UR4, 0x2, UPT ;  /* 0x000000020400788c */ /* 0x000fc8000bf25270 */
[----:B------:R-:W-:Y:S02]  /*4660*/  USEL UR6, URZ, 0x1, UP1 ;  /* 0x00000001ff067887 */ /* 0x000fe40008800000 */
[----:B------:R-:W-:-:S04]  /*4670*/  USEL UR4, UR4, URZ, UP1 ;  /* 0x000000ff04047287 */ /* 0x000fc80008800000 */
[----:B------:R-:W-:Y:S01]  /*4680*/  ULEA UR4, UR4, UR5, 0x3 ;  /* 0x0000000504047291 */ /* 0x000fe2000f8e18ff */
[----:B--2---:R-:W-:-:S04]  /*4690*/  LOP3.LUT R2, R8, UR6, RZ, 0x3c, !PT ;  /* 0x0000000608027c12 */ /* 0x004fc8000f8e3cff */
[----:B------:R-:W-:Y:S01]  /*46a0*/  SHF.L.U32 R2, R2, 0x1f, RZ ;  /* 0x0000001f02027819 */ /* 0x000fe200000006ff */
[----:B------:R-:W-:-:S04]  /*46b0*/  IMAD.U32 R0, RZ, RZ, UR4 ;  /* 0x00000004ff007e24 */ /* 0x000fc8000f8e00ff */
[----:B------:R2:W3:Y:S03]  /*46c0*/  SYNCS.PHASECHK.TRANS64.TRYWAIT P0, [R0+URZ], R2 ;  /* 0x00000002000075a7 */ /* 0x0004e600080011ff */
[----:B---3--:R-:W-:Y:S05]  /*46d0*/  @!P0 NANOSLEEP.SYNCS 0x989680 ;  /* 0x009896800000895d */ /* 0x008fea0003900000 */
[----:B------:R-:W3:Y:S02]  /*46e0*/  @!P0 SYNCS.PHASECHK.TRANS64 P0, [R0+URZ], R2 ;  /* 0x00000002000085a7 */ /* 0x000ee400080010ff */
[----:B---3--:R-:W-:Y:S05]  /*46f0*/  @P0 BRA `(.L_x_74) ;  /* 0x0000000000200947 */ /* 0x008fea0003800000 */
.L_x_75:
[----:B---3--:R3:W4:Y:S02]  /*4700*/  SYNCS.PHASECHK.TRANS64.TRYWAIT P0, [R0+URZ], R2 ;  /* 0x00000002000075a7 */ /* 0x00872400080011ff */
[----:B----4-:R-:W-:Y:S05]  /*4710*/  @!P0 NANOSLEEP.SYNCS 0x989680 ;  /* 0x009896800000895d */ /* 0x010fea0003900000 */
[----:B------:R-:W4:Y:S02]  /*4720*/  @!P0 SYNCS.PHASECHK.TRANS64 P0, [R0+URZ], R2 ;  /* 0x00000002000085a7 */ /* 0x000f2400080010ff */
[----:B----4-:R-:W-:Y:S05]  /*4730*/  @!P0 BRA `(.L_x_75) ;  /* 0xfffffffc00f08947 */ /* 0x010fea000383ffff */
[----:B------:R-:W-:Y:S05]  /*4740*/  BRA `(.L_x_74) ;  /* 0x00000000000c7947 */ /* 0x000fea0003800000 */
.L_x_72:
[----:B------:R-:W-:-:S04]  /*4750*/  UIADD3 UR4, UPT, UPT, UR23, 0xe0, URZ ;  /* 0x000000e017047890 */ /* 0x000fc8000fffe0ff */
[----:B------:R-:W-:-:S09]  /*4760*/  UPRMT UR4, UR50, 0x654, UR4 ;  /* 0x0000065432047896 */ /* 0x000fd20008000004 */
[----:B------:R-:W-:Y:S03]  /*4770*/  SYNCS.ARRIVE.TRANS64.RED.A1T0 RZ, [UR4], RZ ;  /* 0x000000ffffff79a7 */ /* 0x000fe60008100404 */
.L_x_74:
[----:B--23--:R-:W-:Y:S01]  /*4780*/  SHF.L.U32 R2, RZ, 0x1f, RZ ;  /* 0x0000001fff027819 */ /* 0x00cfe200000006ff */
[----:B------:R-:W-:Y:S01]  /*4790*/  UIADD3 UR4, UPT, UPT, UR23, 0xe0, URZ ;  /* 0x000000e017047890 */ /* 0x000fe2000fffe0ff */
[----:B------:R-:W-:Y:S02]  /*47a0*/  PLOP3.LUT P0, PT, PT, PT, UP0, 0x80, 0x8 ;  /* 0x000000000008781c */ /* 0x000fe40003f0f008 */
[----:B------:R-:W2:Y:S02]  /*47b0*/  SYNCS.PHASECHK.TRANS64.TRYWAIT P1, [UR23+0xe0], R2 ;  /* 0x0000e002ff0075a7 */ /* 0x000ea40008021117 */
[----:B--2---:R-:W-:Y:S09]  /*47c0*/  @!P1 BRA `(.L_x_76) ;  /* 0x0000005c00dc9947 */ /* 0x004ff20003800000 */
.L_x_172:
[----:B------:R-:W-:Y:S01]  /*47d0*/  @!UP0 UPRMT UR4, UR50, 0x654, UR4 ;  /* 0x0000065432048896 */ /* 0x000fe20008000004 */
[----:B------:R-:W-:Y:S01]  /*47e0*/  LOP3.LUT R3, R3, 0xffff, RZ, 0xc0, !PT ;  /* 0x0000ffff03037812 */ /* 0x000fe200078ec0ff */
[----:B--2---:R-:W-:-:S03]  /*47f0*/  IMAD.MOV.U32 R2, RZ, RZ, 0xffff ;  /* 0x0000ffffff027424 */ /* 0x004fc600078e00ff */
[----:B------:R-:W-:-:S04]  /*4800*/  SHF.R.U32.HI R3, RZ, 0x5, R3 ;  /* 0x00000005ff037819 */ /* 0x000fc80000011603 */
[----:B------:R-:W-:Y:S01]  /*4810*/  @!P0 SYNCS.ARRIVE.TRANS64.RED.A1T0 RZ, [UR4], RZ ;  /* 0x000000ffffff89a7 */ /* 0x000fe20008100404 */
[----:B------:R-:W-:Y:S01]  /*4820*/  NOP ;  /* 0x0000000000007918 */ /* 0x000fe20000000000 */
[----:B------:R-:W2:Y:S01]  /*4830*/  LDS R0, [UR8+0x14] ;  /* 0x00001408ff007984 */ /* 0x000ea20008000800 */
[----:B------:R-:W-:-:S04]  /*4840*/  SHF.L.U32 R2, R2, R3, RZ ;  /* 0x0000000302027219 */ /* 0x000fc800000006ff */
[----:B--2---:R-:W-:-:S04]  /*4850*/  LOP3.LUT R0, R0, R2, RZ, 0xc0, !PT ;  /* 0x0000000200007212 */ /* 0x004fc800078ec0ff */
[----:B------:R-:W-:Y:S01]  /*4860*/  ISETP.NE.AND P0, PT, R0, R2, PT ;  /* 0x000000020000720c */ /* 0x000fe20003f05270 */
[----:B------:R-:W-:-:S05]  /*4870*/  IMAD.MOV.U32 R0, RZ, RZ, 0x1 ;  /* 0x00000001ff007424 */ /* 0x000fca00078e00ff */
[----:B------:R-:W-:-:S07]  /*4880*/  SHF.L.U32 R0, R0, R3, RZ ;  /* 0x0000000300007219 */ /* 0x000fce00000006ff */
[----:B------:R-:W-:Y:S05]  /*4890*/  @P0 BRA `(.L_x_77) ;  /* 0x00000000005c0947 */ /* 0x000fea0003800000 */
[----:B------:R-:W2:Y:S02]  /*48a0*/  LDS R3, [UR8+0x18] ;  /* 0x00001808ff037984 */ /* 0x000ea40008000800 */
[----:B--2---:R-:W-:-:S04]  /*48b0*/  LOP3.LUT R3, R3, R0, RZ, 0xc0, !PT ;  /* 0x0000000003037212 */ /* 0x004fc800078ec0ff */
[----:B------:R-:W-:-:S13]  /*48c0*/  ISETP.NE.AND P0, PT, R3, R0, PT ;  /* 0x000000000300720c */ /* 0x000fda0003f05270 */
[----:B------:R-:W-:Y:S05]  /*48d0*/  @P0 BRA `(.L_x_78) ;  /* 0x0000000000400947 */ /* 0x000fea0003800000 */
[----:B------:R-:W-:Y:S01]  /*48e0*/  R2UR UR4, R2 ;  /* 0x00000000020472ca */ /* 0x000fe200000e0000 */
[----:B------:R-:W2:Y:S01]  /*48f0*/  S2R R3, SR_LANEID ;  /* 0x0000000000037919 */ /* 0x000ea20000000000 */
[----:B------:R-:W-:-:S04]  /*4900*/  LOP3.LUT R0, RZ, R0, RZ, 0x33, !PT ;  /* 0x00000000ff007212 */ /* 0x000fc800078e33ff */
[----:B------:R-:W3:Y:S07]  /*4910*/  REDUX UR6, R0 ;  /* 0x00000000000673c4 */ /* 0x000eee0000000000 */
[----:B------:R-:W-:-:S03]  /*4920*/  ULOP3.LUT UR5, URZ, UR4, URZ, 0x33, !UPT ;  /* 0x00000004ff057292 */ /* 0x000fc6000f8e33ff */
[----:B------:R-:W-:Y:S02]  /*4930*/  VOTEU.ANY UR4, UPT, PT ;  /* 0x0000000000047886 */ /* 0x000fe400038e0100 */
[----:B------:R-:W-:Y:S01]  /*4940*/  UFLO.U32 UR4, UR4 ;  /* 0x00000004000472bd */ /* 0x000fe200080e0000 */
[----:B------:R-:W-:-:S04]  /*4950*/  IMAD.U32 R2, RZ, RZ, UR5 ;  /* 0x00000005ff027e24 */ /* 0x000fc8000f8e00ff */
[----:B------:R-:W4:Y:S02]  /*4960*/  REDUX UR7, R2 ;  /* 0x00000000020773c4 */ /* 0x000f240000000000 */
[----:B------:R1:W-:Y:S01]  /*4970*/  UTCATOMSWS.AND URZ, UR5 ;  /* 0x0000000500ff79e3 */ /* 0x0003e20008000000 */
[----:B---3--:R-:W-:Y:S01]  /*4980*/  IMAD.U32 R0, RZ, RZ, UR6 ;  /* 0x00000006ff007e24 */ /* 0x008fe2000f8e00ff */
[----:B--2---:R-:W-:Y:S01]  /*4990*/  ISETP.EQ.U32.AND P0, PT, R3, UR4, PT ;  /* 0x0000000403007c0c */ /* 0x004fe2000bf02070 */
[----:B----4-:R-:W-:-:S12]  /*49a0*/  IMAD.U32 R2, RZ, RZ, UR7 ;  /* 0x00000007ff027e24 */ /* 0x010fd8000f8e00ff */
[----:B------:R1:W-:Y:S04]  /*49b0*/  @P0 ATOMS.AND RZ, [UR8+0x14], R2 ;  /* 0x00001402ffff098c */ /* 0x0003e8000a800008 */
[----:B------:R1:W-:Y:S01]  /*49c0*/  @P0 ATOMS.AND RZ, [UR8+0x18], R0 ;  /* 0x00001800ffff098c */ /* 0x0003e2000a800008 */
[----:B------:R-:W-:Y:S05]  /*49d0*/  BRA `(.L_x_79) ;  /* 0x0000000000147947 */ /* 0x000fea0003800000 */
.L_x_78:
[----:B------:R-:W-:Y:S02]  /*49e0*/  MOV R2, 0x4a00 ;  /* 0x00004a0000027802 */ /* 0x000fe40000000f00 */
[----:B-1---5:R-:W-:Y:S05]  /*49f0*/  CALL.REL.NOINC `($__internal_0_$__cuda_sm10x_tcgen05_guardrail_trap_col_being_dealloced_not_returned_by_alloc) ;  /* 0x0000006000c07944 */ /* 0x022fea0003c00000 */
[----:B------:R-:W-:Y:S05]  /*4a00*/  BRA `(.L_x_79) ;  /* 0x0000000000087947 */ /* 0x000fea0003800000 */
.L_x_77:
[----:B------:R-:W-:Y:S02]  /*4a10*/  MOV R2, 0x4a30 ;  /* 0x00004a3000027802 */ /* 0x000fe40000000f00 */
[----:B-1---5:R-:W-:Y:S05]  /*4a20*/  CALL.REL.NOINC `($__internal_2_$__cuda_sm10x_tcgen05_guardrail_trap_unallocated_columns_being_dealloced) ;  /* 0x0000006000cc7944 */ /* 0x022fea0003c00000 */
.L_x_79:
[----:B------:R-:W-:Y:S01]  /*4a30*/  NOP ;  /* 0x0000000000007918 */ /* 0x000fe20000000000 */
[----:B-1----:R-:W-:Y:S05]  /*4a40*/  EXIT ;  /* 0x000000000000794d */ /* 0x002fea0003800000 */
.L_x_51:
[----:B------:R-:W2:Y:S01]  /*4a50*/  LDCU UR5, c[0x0][0x384] ;  /* 0x00007080ff0577ac */ /* 0x000ea20008000800 */
[----:B------:R-:W-:Y:S02]  /*4a60*/  UISETP.NE.OR UP0, UPT, UR18, 0x3, !UP3 ;  /* 0x000000031200788c */ /* 0x000fe4000df05670 */
[----:B--2---:R-:W-:-:S07]  /*4a70*/  UIADD3 UR5, UPT, UPT, UR5, 0x7f, URZ ;  /* 0x0000007f05057890 */ /* 0x004fce000fffe0ff */
[----:B------:R-:W-:Y:S05]  /*4a80*/  BRA.U UP0, `(.L_x_80) ;  /* 0x0000001900007547 */ /* 0x000fea000b800000 */
[----:B------:R-:W-:Y:S01]  /*4a90*/  USHF.R.S32.HI UR4, URZ, 0x1f, UR5 ;  /* 0x0000001fff047899 */ /* 0x000fe20008011405 */
[----:B------:R-:W2:Y:S01]  /*4aa0*/  S2UR UR12, SR_CgaCtaId ;  /* 0x00000000000c79c3 */ /* 0x000ea20000008800 */
[----:B------:R-:W3:Y:S01]  /*4ab0*/  LDCU UR56, c[0x0][0x370] ;  /* 0x00006e00ff3877ac */ /* 0x000ee20008000800 */
[----:B------:R-:W-:Y:S02]  /*4ac0*/  HFMA2 R10, -RZ, RZ, 0, 5.9604644775390625e-08 ;  /* 0x00000001ff0a7431 */ /* 0x000fe400000001ff */
[----:B------:R-:W-:Y:S01]  /*4ad0*/  IMAD.MOV.U32 R9, RZ, RZ, RZ ;  /* 0x000000ffff097224 */ /* 0x000fe200078e00ff */
[----:B------:R-:W-:Y:S01]  /*4ae0*/  ULEA.HI UR4, UR4, UR5, URZ, 0x7 ;  /* 0x0000000504047291 */ /* 0x000fe2000f8f38ff */
[----:B------:R-:W3:Y:S02]  /*4af0*/  LDCU.128 UR52, c[0x0][0xb10] ;  /* 0x00016200ff3477ac */ /* 0x000ee40008000c00 */
[----:B------:R-:W4:Y:S01]  /*4b00*/  LDC.64 R14, c[0x0][0x348] ;  /* 0x0000d200ff0e7b82 */ /* 0x000f220000000a00 */
[----:B------:R-:W-:Y:S01]  /*4b10*/  USHF.R.S32.HI UR46, URZ, 0x7, UR4 ;  /* 0x00000007ff2e7899 */ /* 0x000fe20008011404 */
[----:B------:R-:W1:Y:S05]  /*4b20*/  LDCU UR50, c[0x0][0x374] ;  /* 0x00006e80ff3277ac */ /* 0x000e6a0008000800 */
[----:B------:R-:W-:Y:S01]  /*4b30*/  IMAD.U32 R2, RZ, RZ, UR46 ;  /* 0x0000002eff027e24 */ /* 0x000fe2000f8e00ff */
[----:B------:R-:W2:Y:S04]  /*4b40*/  LDCU.64 UR4, c[0x0][0x888] ;  /* 0x00011100ff0477ac */ /* 0x000ea80008000a00 */
[----:B------:R-:W-:Y:S01]  /*4b50*/  IABS R0, R2 ;  /* 0x0000000200007213 */ /* 0x000fe20000000000 */
[----:B------:R-:W1:Y:S03]  /*4b60*/  LDCU.64 UR48, c[0x0][0x890] ;  /* 0x00011200ff3077ac */ /* 0x000e660008000a00 */
[----:B------:R-:W-:Y:S01]  /*4b70*/  R2UR UR38, R0 ;  /* 0x00000000002672ca */ /* 0x000fe200000e0000 */
[----:B------:R-:W4:Y:S01]  /*4b80*/  LDCU UR30, c[0x0][0xb0c] ;  /* 0x00016180ff1e77ac */ /* 0x000f220008000800 */
[----:B------:R-:W4:Y:S01]  /*4b90*/  LDCU UR68, c[0x0][0xb20] ;  /* 0x00016400ff4477ac */ /* 0x000f220008000800 */
[----:B------:R-:W4:Y:S10]  /*4ba0*/  LDCU UR47, c[0x0][0x388] ;  /* 0x00007100ff2f77ac */ /* 0x000f340008000800 */
[----:B------:R-:W4:Y:S01]  /*4bb0*/  I2F.RP R0, UR38 ;  /* 0x0000002600007d06 */ /* 0x000f220008209400 */
[----:B--2---:R-:W-:Y:S01]  /*4bc0*/  UISETP.NE.U32.AND UP0, UPT, UR4, URZ, UPT ;  /* 0x000000ff0400728c */ /* 0x004fe2000bf05070 */
[----:B------:R-:W2:Y:S03]  /*4bd0*/  LDCU UR4, c[0x0][0xb30] ;  /* 0x00016600ff0477ac */ /* 0x000ea60008000800 */
[----:B------:R-:W-:Y:S01]  /*4be0*/  UISETP.NE.AND.EX UP0, UPT, UR5, URZ, UPT, UP0 ;  /* 0x000000ff0500728c */ /* 0x000fe2000bf05300 */
[----:B------:R-:W-:Y:S01]  /*4bf0*/  UMOV UR31, 0x400 ;  /* 0x00000400001f7882 */ /* 0x000fe20000000000 */
[----:B---3--:R-:W-:-:S02]  /*4c00*/  UIMAD.WIDE.U32 UR8, UR56, UR52, URZ ;  /* 0x00000034380872a5 */ /* 0x008fc4000f8e00ff */
[----:B-1----:R-:W-:Y:S01]  /*4c10*/  UIMAD.WIDE.U32 UR10, UR50, UR55, URZ ;  /* 0x00000037320a72a5 */ /* 0x002fe2000f8e00ff */
[----:B------:R-:W-:Y:S01]  /*4c20*/  UMOV UR6, URZ ;  /* 0x000000ff00067c82 */ /* 0x000fe20008000000 */
[----:B----4-:R-:W1:Y:S01]  /*4c30*/  MUFU.RCP R0, R0 ;  /* 0x0000000000007308 */ /* 0x010e620000001000 */
[----:B------:R-:W-:Y:S02]  /*4c40*/  ULEA UR31, UR12, UR31, 0x18 ;  /* 0x0000001f0c1f7291 */ /* 0x000fe4000f8ec0ff */
[----:B------:R-:W-:Y:S02]  /*4c50*/  UP2UR UR66, UPR, URZ, 0x1 ;  /* 0x00000001ff427883 */ /* 0x000fe40008000000 */
[----:B------:R-:W-:Y:S02]  /*4c60*/  UISETP.NE.AND UP0, UPT, UR39, 0x1, UPT ;  /* 0x000000012700788c */ /* 0x000fe4000bf05270 */
[----:B------:R-:W-:Y:S02]  /*4c70*/  UISETP.NE.U32.AND UP0, UPT, UR48, URZ, UPT ;  /* 0x000000ff3000728c */ /* 0x000fe4000bf05070 */
[----:B------:R-:W-:-:S02]  /*4c80*/  UIADD3 UR62, UPT, UPT, UR31, 0x78, URZ ;  /* 0x000000781f3e7890 */ /* 0x000fc4000fffe0ff */
[----:B------:R-:W-:Y:S02]  /*4c90*/  UIADD3 UR60, UPT, UPT, UR31, 0xb8, URZ ;  /* 0x000000b81f3c7890 */ /* 0x000fe4000fffe0ff */
[----:B------:R-:W-:Y:S02]  /*4ca0*/  UIADD3 UR41, UPT, UPT, UR31, 0x60, URZ ;  /* 0x000000601f297890 */ /* 0x000fe4000fffe0ff */
[----:B------:R-:W-:Y:S01]  /*4cb0*/  UIADD3 UR33, UPT, UPT, UR31, 0x68, URZ ;  /* 0x000000681f217890 */ /* 0x000fe2000fffe0ff */
[----:B-1----:R-:W-:Y:S01]  /*4cc0*/  VIADD R0, R0, 0xffffffe ;  /* 0x0ffffffe00007836 */ /* 0x002fe20000000000 */
[----:B------:R-:W-:Y:S02]  /*4cd0*/  UIADD3 UR25, UPT, UPT, UR31, 0x70, URZ ;  /* 0x000000701f197890 */ /* 0x000fe4000fffe0ff */
[----:B------:R-:W-:Y:S01]  /*4ce0*/  UISETP.GE.AND UP3, UPT, UR39, 0x1, UPT ;  /* 0x000000012700788c */ /* 0x000fe2000bf66270 */
[----:B------:R-:W-:Y:S02]  /*4cf0*/  UMOV UR59, UR9 ;  /* 0x00000009003b7c82 */ /* 0x000fe40008000000 */
[----:B------:R-:W1:Y:S01]  /*4d00*/  F2I.FTZ.U32.TRUNC.NTZ R0, R0 ;  /* 0x0000000000007305 */ /* 0x000e62000021f000 */
[----:B------:R-:W-:Y:S01]  /*4d10*/  UMOV UR58, UR11 ;  /* 0x0000000b003a7c82 */ /* 0x000fe20008000000 */
[----:B------:R-:W-:-:S02]  /*4d20*/  UISETP.NE.AND UP3, UPT, UR30, 0x1, UPT ;  /* 0x000000011e00788c */ /* 0x000fc4000bf65270 */
[----:B------:R-:W-:Y:S02]  /*4d30*/  UISETP.NE.AND.EX UP5, UPT, UR49, URZ, UPT, UP0 ;  /* 0x000000ff3100728c */ /* 0x000fe4000bfa5300 */
[----:B------:R-:W-:Y:S01]  /*4d40*/  UPLOP3.LUT UP2, UPT, UPT, UPT, UPT, 0x40, 0x4 ;  /* 0x000000000004789c */ /* 0x000fe20003f4e870 */
[----:B------:R-:W3:Y:S01]  /*4d50*/  LDCU.64 UR22, c[0x0][0xb28] ;  /* 0x00016500ff1677ac */ /* 0x000ee20008000a00 */
[----:B------:R-:W-:Y:S02]  /*4d60*/  UPRMT UR62, UR12, 0x654, UR62 ;  /* 0x000006540c3e7896 */ /* 0x000fe4000800003e */
[----:B------:R-:W-:Y:S01]  /*4d70*/  UPRMT UR60, URZ, 0x654, UR60 ;  /* 0x00000654ff3c7896 */ /* 0x000fe2000800003c */
[----:B-1----:R-:W-:Y:S01]  /*4d80*/  R2UR UR7, R0 ;  /* 0x00000000000772ca */ /* 0x002fe200000e0000 */
[----:B------:R-:W-:Y:S01]  /*4d90*/  UPRMT UR65, UR12, 0x654, UR41 ;  /* 0x000006540c417896 */ /* 0x000fe20008000029 */
[----:B------:R-:W-:Y:S01]  /*4da0*/  IABS R0, R2 ;  /* 0x0000000200007213 */ /* 0x000fe20000000000 */
[----:B------:R-:W-:Y:S01]  /*4db0*/  UPRMT UR64, UR12, 0x654, UR33 ;  /* 0x000006540c407896 */ /* 0x000fe20008000021 */
[----:B------:R-:W-:Y:S01]  /*4dc0*/  MOV R2, 0x2000 ;  /* 0x0000200000027802 */ /* 0x000fe20000000f00 */
[----:B------:R-:W-:-:S02]  /*4dd0*/  UPRMT UR63, UR12, 0x654, UR25 ;  /* 0x000006540c3f7896 */ /* 0x000fc40008000019 */
[----:B------:R-:W-:Y:S01]  /*4de0*/  IMAD.MOV R0, RZ, RZ, -R0 ;  /* 0x000000ffff007224 */ /* 0x000fe200078e0a00 */
[----:B------:R-:W-:Y:S02]  /*4df0*/  USHF.R.U32.HI UR59, URZ, UR53, UR59 ;  /* 0x00000035ff3b7299 */ /* 0x000fe4000801163b */
[----:B------:R-:W-:Y:S02]  /*4e00*/  USHF.R.U32.HI UR58, URZ, UR68, UR58 ;  /* 0x00000044ff3a7299 */ /* 0x000fe4000801163a */
[----:B------:R-:W-:Y:S01]  /*4e10*/  R2UR UR61, R0 ;  /* 0x00000000003d72ca */ /* 0x000fe200000e0000 */
[----:B------:R-:W-:Y:S02]  /*4e20*/  UIADD3 UR5, UPT, UPT, URZ, -UR7, URZ ;  /* 0x80000007ff057290 */ /* 0x000fe4000fffe0ff */
[----:B------:R-:W-:Y:S02]  /*4e30*/  UISETP.NE.AND UP3, UPT, UR54, 0x1, UPT ;  /* 0x000000013600788c */ /* 0x000fe4000bf65270 */
[----:B------:R-:W-:-:S02]  /*4e40*/  UIMAD UR5, UR5, UR38, URZ ;  /* 0x00000026050572a4 */ /* 0x000fc4000f8e02ff */
[----:B--2---:R-:W-:Y:S02]  /*4e50*/  UISETP.NE.AND UP4, UPT, UR4, 0x1, UPT ;  /* 0x000000010400788c */ /* 0x004fe4000bf85270 */
[----:B------:R-:W-:Y:S02]  /*4e60*/  UIMAD.WIDE.U32 UR6, UR7, UR5, UR6 ;  /* 0x00000005070672a5 */ /* 0x000fe4000f8e0006 */
[----:B------:R-:W-:Y:S02]  /*4e70*/  UISETP.NE.AND UP0, UPT, UR47, URZ, UPT ;  /* 0x000000ff2f00728c */ /* 0x000fe4000bf05270 */
[----:B------:R-:W-:-:S03]  /*4e80*/  UISETP.NE.AND UP6, UPT, UR46, URZ, UPT ;  /* 0x000000ff2e00728c */ /* 0x000fc6000bfc5270 */
[----:B---3--:R-:W-:-:S08]  /*4e90*/  UMOV UR57, UR7 ;  /* 0x0000000700397c82 */ /* 0x008fd00008000000 */
.L_x_91:
[----:B------:R-:W-:Y:S04]  /*4ea0*/  SHF.L.U32 R3, R9, 0x1f, RZ ;  /* 0x0000001f09037819 */ /* 0x000fe800000006ff */
[----:B------:R-:W1:Y:S02]  /*4eb0*/  SYNCS.PHASECHK.TRANS64.TRYWAIT P0, [UR31+0xb0], R3 ;  /* 0x0000b003ff0075a7 */ /* 0x000e64000800111f */
[----:B-12---:R-:W-:Y:S05]  /*4ec0*/  @!P0 BRA `(.L_x_81) ;  /* 0x0000005800348947 */ /* 0x006fea0003800000 */
.L_x_174:
[----:B------:R-:W2:Y:S01]  /*4ed0*/  LDS.128 R4, [UR31+0xf0] ;  /* 0x0000f01fff047984 */ /* 0x000ea20008000c00 */
[----:B------:R-:W-:Y:S01]  /*4ee0*/  UISETP.GE.AND UP0, UPT, UR39, 0x1, UPT ;  /* 0x000000012700788c */ /* 0x000fe2000bf06270 */
[----:B------:R-:W-:Y:S01]  /*4ef0*/  @!PT LDS RZ, [RZ] ;  /* 0x00000000fffff984 */ /* 0x000fe20000000800 */
[----:B------:R-:W-:Y:S01]  /*4f00*/  @!PT LDS RZ, [RZ] ;  /* 0x00000000fffff984 */ /* 0x000fe20000000800 */
[----:B------:R-:W-:Y:S01]  /*4f10*/  @!PT LDS RZ, [RZ] ;  /* 0x00000000fffff984 */ /* 0x000fe20000000800 */
[----:B------:R-:W-:Y:S01]  /*4f20*/  @!PT LDS RZ, [RZ] ;  /* 0x00000000fffff984 */ /* 0x000fe20000000800 */
[----:B------:R3:W-:Y:S06]  /*4f30*/  MEMBAR.ALL.CTA ;  /* 0x0000000000007992 */ /* 0x0007ec0000008000 */
[----:B---3--:R-:W3:Y:S02]  /*4f40*/  FENCE.VIEW.ASYNC.S ;  /* 0x00000000000073c6 */ /* 0x008ee40000000000 */
[----:B---3--:R-:W-:Y:S01]  /*4f50*/  SYNCS.ARRIVE.TRANS64.RED.A1T0 RZ, [UR60], RZ ;  /* 0x000000ffffff79a7 */ /* 0x008fe2000810043c */
[----:B--2---:R-:W-:Y:S11]  /*4f60*/  LOP3.LUT P0, RZ, R6, 0x1, RZ, 0xc0, !PT ;  /* 0x0000000106ff7812 */ /* 0x004ff6000780c0ff */
[----:B------:R-:W-:Y:S02]  /*4f70*/  @!UPT UIADD3 URZ, UPT, UPT, URZ, URZ, URZ ;  /* 0x000000fffffff290 */ /* 0x000fe4000fffe0ff */
[----:B------:R-:W-:Y:S01]  /*4f80*/  VOTEU.ANY UP3, P0 ;  /* 0x0000000000ff7886 */ /* 0x000fe20000060100 */
[----:B------:R-:W-:Y:S11]  /*4f90*/  PLOP3.LUT P0, PT, PT, PT, UP3, 0x80, 0x8 ;  /* 0x000000000008781c */ /* 0x000ff60003f0f038 */
[----:B------:R-:W-:Y:S02]  /*4fa0*/  @!UPT UIADD3 URZ, UPT, UPT, URZ, URZ, URZ ;  /* 0x000000fffffff290 */ /* 0x000fe4000fffe0ff */
[----:B-1----:R-:W-:Y:S02]  /*4fb0*/  @P0 MOV R3, R4 ;  /* 0x0000000400030202 */ /* 0x002fe40000000f00 */
[----:B------:R-:W-:Y:S02]  /*4fc0*/  @P0 LOP3.LUT R0, R5, 0xffff, RZ, 0xc0, !PT ;  /* 0x0000ffff05000812 */ /* 0x000fe400078ec0ff */
[----:B------:R-:W-:Y:S02]  /*4fd0*/  @P0 R2UR UR5, R3 ;  /* 0x00000000030502ca */ /* 0x000fe400000e0000 */
[----:B------:R-:W-:Y:S11]  /*4fe0*/  @P0 R2UR UR4, R0 ;  /* 0x00000000000402ca */ /* 0x000ff600000e0000 */
[----:B------:R-:W-:Y:S02]  /*4ff0*/  @UP3 UMOV UR15, UR5 ;  /* 0x00000005000f3c82 */ /* 0x000fe40008000000 */
[----:B------:R-:W-:Y:S01]  /*5000*/  @UP3 UMOV UR14, UR4 ;  /* 0x00000004000e3c82 */ /* 0x000fe20008000000 */
[----:B------:R-:W-:Y:S05]  /*5010*/  BRA.U !UP0, `(.L_x_82) ;  /* 0x0000000108c07547 */ /* 0x000fea000b800000 */
[----:B------:R-:W-:Y:S02]  /*5020*/  UIMAD.WIDE.U32 UR8, UR14, UR55, URZ ;  /* 0x000000370e0872a5 */ /* 0x000fe4000f8e00ff */
[----:B------:R-:W-:Y:S02]  /*5030*/  UP2UR UR18, UPR, URZ, 0x4 ;  /* 0x00000004ff127883 */ /* 0x000fe40008000000 */
[----:B------:R-:W-:Y:S02]  /*5040*/  UISETP.NE.AND UP2, UPT, UR54, 0x1, UPT ;  /* 0x000000013600788c */ /* 0x000fe4000bf45270 */
[----:B------:R-:W-:Y:S02]  /*5050*/  UIMAD.WIDE.U32 UR10, UR15, UR52, URZ ;  /* 0x000000340f0a72a5 */ /* 0x000fe4000f8e00ff */
[----:B------:R-:W-:Y:S02]  /*5060*/  USEL UR4, UR50, UR58, !UP2 ;  /* 0x0000003a32047287 */ /* 0x000fe4000d000000 */
[----:B------:R-:W-:Y:S02]  /*5070*/  UISETP.NE.AND UP0, UPT, UR30, 0x1, UPT ;  /* 0x000000011e00788c */ /* 0x000fe4000bf05270 */
[----:B------:R-:W-:Y:S02]  /*5080*/  UP2UR UR20, UPR, URZ, 0x2 ;  /* 0x00000002ff147883 */ /* 0x000fe40008000000 */
[----:B------:R-:W-:Y:S02]  /*5090*/  UISETP.NE.AND UP1, UPT, UR39, 0x1, UPT ;  /* 0x000000012700788c */ /* 0x000fe4000bf25270 */
[----:B------:R-:W-:Y:S02]  /*50a0*/  UIMAD.WIDE.U32 UR12, UR4, UR22, URZ ;  /* 0x00000016040c72a5 */ /* 0x000fe4000f8e00ff */
[----:B------:R-:W-:Y:S01]  /*50b0*/  USEL UR7, UR56, UR59, !UP0 ;  /* 0x0000003b38077287 */ /* 0x000fe2000c000000 */
[----:B------:R-:W-:Y:S02]  /*50c0*/  UMOV UR5, UR9 ;  /* 0x0000000900057c82 */ /* 0x000fe40008000000 */
[----:B------:R-:W-:Y:S02]  /*50d0*/  USHF.R.U32.HI UR6, URZ, UR68, UR5 ;  /* 0x00000044ff067299 */ /* 0x000fe40008011605 */
[----:B------:R-:W-:Y:S02]  /*50e0*/  UIMAD.WIDE.U32 UR16, UR7, UR22, URZ ;  /* 0x00000016071072a5 */ /* 0x000fe4000f8e00ff */
[----:B------:R-:W-:Y:S02]  /*50f0*/  USEL UR6, UR14, UR6, !UP2 ;  /* 0x000000060e067287 */ /* 0x000fe4000d000000 */
[----:B------:R-:W-:Y:S01]  /*5100*/  UISETP.NE.AND UP2, UPT, UR18, URZ, UPT ;  /* 0x000000ff1200728c */ /* 0x000fe2000bf45270 */
[----:B------:R-:W-:Y:S01]  /*5110*/  UMOV UR5, UR11 ;  /* 0x0000000b00057c82 */ /* 0x000fe20008000000 */
[----:B------:R-:W-:Y:S02]  /*5120*/  UIMAD.WIDE.U32 UR10, UR6, UR22, URZ ;  /* 0x00000016060a72a5 */ /* 0x000fe4000f8e00ff */
[----:B------:R-:W-:Y:S03]  /*5130*/  USHF.R.U32.HI UR8, URZ, UR53, UR5 ;  /* 0x00000035ff087299 */ /* 0x000fe60008011605 */
[----:B------:R-:W-:Y:S02]  /*5140*/  UMOV UR5, UR13 ;  /* 0x0000000d00057c82 */ /* 0x000fe40008000000 */
[----:B------:R-:W-:Y:S03]  /*5150*/  @UP1 USHF.R.U32.HI UR4, URZ, UR23, UR5 ;  /* 0x00000017ff041299 */ /* 0x000fe60008011605 */
[----:B------:R-:W-:Y:S01]  /*5160*/  UMOV UR5, UR17 ;  /* 0x0000001100057c82 */ /* 0x000fe20008000000 */
[----:B------:R-:W-:Y:S02]  /*5170*/  UIMAD UR4, UR39, UR4, URZ ;  /* 0x00000004270472a4 */ /* 0x000fe4000f8e02ff */
[----:B------:R-:W-:Y:S02]  /*5180*/  @UP1 USHF.R.U32.HI UR7, URZ, UR23, UR5 ;  /* 0x00000017ff071299 */ /* 0x000fe40008011605 */
[----:B------:R-:W-:Y:S02]  /*5190*/  USEL UR5, UR15, UR8, !UP0 ;  /* 0x000000080f057287 */ /* 0x000fe4000c000000 */
[----:B------:R-:W-:Y:S02]  /*51a0*/  UIMAD UR8, UR39, UR7, URZ ;  /* 0x00000007270872a4 */ /* 0x000fe4000f8e02ff */
[----:B------:R-:W-:Y:S03]  /*51b0*/  UISETP.GE.AND UP0, UPT, UR6, UR4, UPT ;  /* 0x000000040600728c */ /* 0x000fe6000bf06270 */
[----:B------:R-:W-:Y:S01]  /*51c0*/  UMOV UR4, UR11 ;  /* 0x0000000b00047c82 */ /* 0x000fe20008000000 */
[----:B------:R-:W-:Y:S02]  /*51d0*/  UISETP.GE.OR UP0, UPT, UR5, UR8, UP0 ;  /* 0x000000080500728c */ /* 0x000fe40008706670 */
[----:B------:R-:W-:Y:S02]  /*51e0*/  USHF.R.U32.HI UR4, URZ, UR23, UR4 ;  /* 0x00000017ff047299 */ /* 0x000fe40008011604 */
[----:B------:R-:W-:Y:S02]  /*51f0*/  UIMAD.WIDE.U32 UR8, UR5, UR22, URZ ;  /* 0x00000016050872a5 */ /* 0x000fe4000f8e00ff */
[----:B------:R-:W-:Y:S04]  /*5200*/  USEL UR10, UR6, UR4, !UP1 ;  /* 0x00000004060a7287 */ /* 0x000fe8000c800000 */
[----:B------:R-:W-:Y:S01]  /*5210*/  UIADD3 UR11, UPT, UPT, -UR10, URZ, URZ ;  /* 0x000000ff0a0b7290 */ /* 0x000fe2000fffe1ff */
[----:B------:R-:W-:Y:S02]  /*5220*/  @!UP0 UMOV UR4, UR9 ;  /* 0x0000000900048c82 */ /* 0x000fe40008000000 */
[----:B------:R-:W-:Y:S02]  /*5230*/  @!UP0 USHF.R.U32.HI UR4, URZ, UR23, UR4 ;  /* 0x00000017ff048299 */ /* 0x000fe40008011604 */
[----:B------:R-:W-:Y:S02]  /*5240*/  UIMAD UR8, UR39, UR11, UR6 ;  /* 0x0000000b270872a4 */ /* 0x000fe4000f8e0206 */
[----:B------:R-:W-:Y:S02]  /*5250*/  @!UP0 USEL UR4, UR5, UR4, !UP1 ;  /* 0x0000000405048287 */ /* 0x000fe4000c800000 */
[----:B------:R-:W-:Y:S02]  /*5260*/  UISETP.NE.AND UP1, UPT, UR20, URZ, UPT ;  /* 0x000000ff1400728c */ /* 0x000fe4000bf25270 */
[----:B------:R-:W-:Y:S02]  /*5270*/  @!UP0 UIMAD UR7, UR7, UR8, UR4 ;  /* 0x00000008070782a4 */ /* 0x000fe4000f8e0204 */
[----:B------:R-:W-:Y:S02]  /*5280*/  @!UP0 UIADD3 UR9, UPT, UPT, UR10, -UR4, URZ ;  /* 0x800000040a098290 */ /* 0x000fe4000fffe0ff */
[----:B------:R-:W-:Y:S02]  /*5290*/  UIADD3 UR8, UPT, UPT, -UR6, URZ, URZ ;  /* 0x000000ff06087290 */ /* 0x000fe4000fffe1ff */
[----:B------:R-:W-:Y:S02]  /*52a0*/  UIADD3 UR4, UPT, UPT, -UR5, URZ, URZ ;  /* 0x000000ff05047290 */ /* 0x000fe4000fffe1ff */
[----:B------:R-:W-:Y:S03]  /*52b0*/  @!UP0 UIMAD UR6, UR9, UR39, UR5 ;  /* 0x00000027090682a4 */ /* 0x000fe6000f8e0205 */
[----:B------:R-:W-:Y:S01]  /*52c0*/  @!UP0 UMOV UR5, UR7 ;  /* 0x0000000700058c82 */ /* 0x000fe20008000000 */
[----:B------:R-:W-:Y:S02]  /*52d0*/  UIMAD UR7, UR30, UR4, UR15 ;  /* 0x000000041e0772a4 */ /* 0x000fe4000f8e020f */
[----:B------:R-:W-:Y:S02]  /*52e0*/  UIMAD UR4, UR54, UR8, UR14 ;  /* 0x00000008360472a4 */ /* 0x000fe4000f8e020e */
[----:B------:R-:W-:Y:S02]  /*52f0*/  UIMAD UR15, UR5, UR30, UR7 ;  /* 0x0000001e050f72a4 */ /* 0x000fe4000f8e0207 */
[----:B------:R-:W-:Y:S11]  /*5300*/  UIMAD UR14, UR6, UR54, UR4 ;  /* 0x00000036060e72a4 */ /* 0x000ff6000f8e0204 */
[----:B------:R-:W-:Y:S01]  /*5310*/  @!UPT UIADD3 URZ, UPT, UPT, URZ, URZ, URZ ;  /* 0x000000fffffff290 */ /* 0x000fe2000fffe0ff */
.L_x_82:
[----:B------:R-:W1:Y:S01]  /*5320*/  @!UP4 LDCU.128 UR8, c[0x0][0xb10] ;  /* 0x00016200ff08c7ac */ /* 0x000e620008000c00 */
[----:B------:R-:W-:Y:S04]  /*5330*/  MOV R0, UR19 ;  /* 0x0000001300007c02 */ /* 0x000fe80008000f00 */
[----:B------:R-:W-:Y:S01]  /*5340*/  IABS R0, R0 ;  /* 0x0000000000007213 */ /* 0x000fe20000000000 */
[----:B------:R-:W2:Y:S01]  /*5350*/  @!UP4 LDCU UR5, c[0x0][0xb0c] ;  /* 0x00016180ff05c7ac */ /* 0x000ea20008000800 */
[----:B------:R-:W3:Y:S01]  /*5360*/  @!UP4 LDCU UR4, c[0x0][0xb20] ;  /* 0x00016400ff04c7ac */ /* 0x000ee20008000800 */
[----:B-1----:R-:W-:Y:S04]  /*5370*/  UIMAD.WIDE.U32 UR6, UR15, UR8, URZ ;  /* 0x000000080f0672a5 */ /* 0x002fe8000f8e00ff */
[----:B------:R-:W-:Y:S02]  /*5380*/  @!UP4 USHF.R.U32.HI UR7, URZ, UR9, UR7 ;  /* 0x00000009ff07c299 */ /* 0x000fe40008011607 */
[----:B------:R-:W-:Y:S02]  /*5390*/  UIMAD.WIDE.U32 UR8, UR14, UR11, URZ ;  /* 0x0000000b0e0872a5 */ /* 0x000fe4000f8e00ff */
[----:B--2---:R-:W-:Y:S04]  /*53a0*/  @!UP4 UISETP.NE.AND UP0, UPT, UR5, 0x1, UPT ;  /* 0x000000010500c88c */ /* 0x004fe8000bf05270 */
[----:B------:R-:W-:Y:S02]  /*53b0*/  @!UP4 USEL UR7, UR15, UR7, !UP0 ;  /* 0x000000070f07c287 */ /* 0x000fe4000c000000 */
[----:B------:R-:W-:Y:S01]  /*53c0*/  @!UP4 UISETP.NE.AND UP0, UPT, UR10, 0x1, UPT ;  /* 0x000000010a00c88c */ /* 0x000fe2000bf05270 */
[----:B------:R-:W-:Y:S02]  /*53d0*/  @!UP4 UMOV UR6, UR9 ;  /* 0x000000090006cc82 */ /* 0x000fe40008000000 */
[----:B---3--:R-:W-:Y:S04]  /*53e0*/  @!UP4 USHF.R.U32.HI UR6, URZ, UR4, UR6 ;  /* 0x00000004ff06c299 */ /* 0x008fe80008011606 */
[----:B------:R-:W-:Y:S04]  /*53f0*/  @!UP4 USEL UR6, UR14, UR6, !UP0 ;  /* 0x000000060e06c287 */ /* 0x000fe8000c000000 */
[----:B------:R-:W-:Y:S02]  /*5400*/  @!UP4 UIADD3 UR4, UPT, UPT, -UR7, UR6, URZ ;  /* 0x000000060704c290 */ /* 0x000fe4000fffe1ff */
[----:B------:R-:W-:Y:S02]  /*5410*/  @!UP4 UIADD3 UR6, UPT, UPT, UR7, -UR6, URZ ;  /* 0x800000060706c290 */ /* 0x000fe4000fffe0ff */
[----:B------:R-:W-:Y:S02]  /*5420*/  @!UP4 UIMAD UR15, UR4, UR5, UR15 ;  /* 0x00000005040fc2a4 */ /* 0x000fe4000f8e020f */
[----:B------:R-:W-:Y:S01]  /*5430*/  @!UP4 UIMAD UR14, UR6, UR10, UR14 ;  /* 0x0000000a060ec2a4 */ /* 0x000fe2000f8e020e */
[----:B------:R-:W-:Y:S11]  /*5440*/  BRA.U UP2, `(.L_x_83) ;  /* 0x0000000102107547 */ /* 0x000ff6000b800000 */
[----:B------:R-:W-:Y:S04]  /*5450*/  MOV R8, UR67 ;  /* 0x0000004300087c02 */ /* 0x000fe80008000f00 */
[----:B------:R-:W-:Y:S04]  /*5460*/  SHF.L.U32 R8, R8, 0x1f, RZ ;  /* 0x0000001f08087819 */ /* 0x000fe800000006ff */
[----:B------:R-:W1:Y:S02]  /*5470*/  SYNCS.PHASECHK.TRANS64.TRYWAIT P1, [UR31+0xa8], R8 ;  /* 0x0000a808ff0075a7 */ /* 0x000e64000802111f */
[----:B-1----:R-:W-:Y:S05]  /*5480*/  @!P1 BRA `(.L_x_84) ;  /* 0x0000005000dc9947 */ /* 0x002fea0003800000 */
.L_x_83:
[----:B------:R-:W-:Y:S01]  /*5490*/  UISETP.NE.AND UP2, UPT, UR47, URZ, UPT ;  /* 0x000000ff2f00728c */ /* 0x000fe2000bf45270 */
[----:B------:R-:W-:Y:S01]  /*54a0*/  R2UR UR4, R0 ;  /* 0x00000000000472ca */ /* 0x000fe200000e0000 */
[----:B------:R-:W-:Y:S01]  /*54b0*/  USHF.L.U32 UR43, UR21, 0x6, URZ ;  /* 0x00000006152b7899 */ /* 0x000fe200080006ff */
[----:B-1----:R-:W-:Y:S05]  /*54c0*/  IMAD.U32 R8, RZ, RZ, UR47 ;  /* 0x0000002fff087e24 */ /* 0x002fea000f8e00ff */
[----:B------:R-:W-:Y:S04]  /*54d0*/  IABS R8, R8 ;  /* 0x0000000800087213 */ /* 0x000fe80000000000 */
[----:B------:R-:W1:Y:S02]  /*54e0*/  I2F.RP R12, R8 ;  /* 0x00000008000c7306 */ /* 0x000e640000209400 */
[----:B------:R-:W-:Y:S07]  /*54f0*/  UIMAD.WIDE.U32 UR6, UR57, UR4, URZ ;  /* 0x00000004390672a5 */ /* 0x000fee000f8e00ff */
[----:B------:R-:W-:Y:S02]  /*5500*/  UMOV UR44, UR7 ;  /* 0x00000007002c7c82 */ /* 0x000fe40008000000 */
[----:B------:R-:W-:Y:S04]  /*5510*/  UIMAD UR4, UR44, UR61, UR4 ;  /* 0x0000003d2c0472a4 */ /* 0x000fe8000f8e0204 */
[----:B------:R-:W-:Y:S01]  /*5520*/  UISETP.GT.U32.AND UP0, UPT, UR38, UR4, UPT ;  /* 0x000000042600728c */ /* 0x000fe2000bf04070 */
[----:B-1----:R-:W1:Y:S10]  /*5530*/  MUFU.RCP R12, R12 ;  /* 0x0000000c000c7308 */ /* 0x002e740000001000 */
[----:B------:R-:W-:Y:S02]  /*5540*/  @!UP0 UIADD3 UR4, UPT, UPT, UR4, -UR38, URZ ;  /* 0x8000002604048290 */ /* 0x000fe4000fffe0ff */
[----:B------:R-:W-:Y:S02]  /*5550*/  @!UP0 UIADD3 UR44, UPT, UPT, UR44, 0x1, URZ ;  /* 0x000000012c2c8890 */ /* 0x000fe4000fffe0ff */
[----:B------:R-:W-:Y:S02]  /*5560*/  UISETP.GE.U32.AND UP0, UPT, UR4, UR38, UPT ;  /* 0x000000260400728c */ /* 0x000fe4000bf06070 */
[----:B------:R-:W-:Y:S01]  /*5570*/  ULOP3.LUT UR4, UR19, UR46, URZ, 0x3c, !UPT ;  /* 0x0000002e13047292 */ /* 0x000fe2000f8e3cff */
[----:B-1----:R-:W-:Y:S04]  /*5580*/  VIADD R12, R12, 0xffffffe ;  /* 0x0ffffffe0c0c7836 */ /* 0x002fe80000000000 */
[----:B------:R-:W1:Y:S04]  /*5590*/  F2I.FTZ.U32.TRUNC.NTZ R13, R12 ;  /* 0x0000000c000d7305 */ /* 0x000e68000021f000 */
[----:B------:R-:W-:Y:S02]  /*55a0*/  @UP0 UIADD3 UR44, UPT, UPT, UR44, 0x1, URZ ;  /* 0x000000012c2c0890 */ /* 0x000fe4000fffe0ff */
[----:B------:R-:W-:Y:S01]  /*55b0*/  UISETP.GE.AND UP0, UPT, UR4, URZ, UPT ;  /* 0x000000ff0400728c */ /* 0x000fe2000bf06270 */
[--C-:B-1----:R-:W-:Y:S10]  /*55c0*/  IMAD.MOV R3, RZ, RZ, -R13.reuse ;  /* 0x000000ffff037224 */ /* 0x102ff400078e0a0d */
[----:B------:R-:W-:Y:S01]  /*55d0*/  @!UP0 UIADD3 UR44, UPT, UPT, -UR44, URZ, URZ ;  /* 0x000000ff2c2c8290 */ /* 0x000fe2000fffe1ff */
[----:B------:R-:W-:Y:S01]  /*55e0*/  IMAD.MOV.U32 R12, RZ, RZ, RZ ;  /* 0x000000ffff0c7224 */ /* 0x000fe200078e00ff */
[----:B------:R-:W-:Y:S01]  /*55f0*/  @!UP6 ULOP3.LUT UR44, URZ, UR46, URZ, 0x33, !UPT ;  /* 0x0000002eff2ce292 */ /* 0x000fe2000f8e33ff */
[----:B------:R-:W-:Y:S03]  /*5600*/  IMAD R3, R3, R8, RZ ;  /* 0x0000000803037224 */ /* 0x000fe600078e02ff */
[----:B------:R-:W-:Y:S01]  /*5610*/  ULOP3.LUT UR4, UR44, UR47, URZ, 0x3c, !UPT ;  /* 0x0000002f2c047292 */ /* 0x000fe2000f8e3cff */
[----:B------:R-:W-:Y:S01]  /*5620*/  IMAD.HI.U32 R13, R13, R3, R12 ;  /* 0x000000030d0d7227 */ /* 0x000fe200078e000c */
[----:B------:R-:W-:Y:S02]  /*5630*/  MOV R0, UR44 ;  /* 0x0000002c00007c02 */ /* 0x000fe40008000f00 */
[----:B------:R-:W-:Y:S02]  /*5640*/  UISETP.GE.AND UP0, UPT, UR4, URZ, UPT ;  /* 0x000000ff0400728c */ /* 0x000fe4000bf06270 */
[----:B------:R-:W-:Y:S01]  /*5650*/  IABS R0, R0 ;  /* 0x0000000000007213 */ /* 0x000fe20000000000 */
[----:B------:R-:W-:Y:S04]  /*5660*/  UIADD3 UR4, UPT, UPT, -UR44, URZ, URZ ;  /* 0x000000ff2c047290 */ /* 0x000fe8000fffe1ff */
[----:B------:R-:W-:Y:S01]  /*5670*/  IMAD.HI.U32 R13, R13, R0, RZ ;  /* 0x000000000d0d7227 */ /* 0x000fe200078e00ff */
[----:B------:R-:W-:Y:S03]  /*5680*/  UIMAD UR4, UR46, UR4, UR19 ;  /* 0x000000042e0472a4 */ /* 0x000fe6000f8e0213 */
[----:B------:R-:W-:Y:S01]  /*5690*/  IMAD.MOV R3, RZ, RZ, -R13 ;  /* 0x000000ffff037224 */ /* 0x000fe200078e0a0d */
[----:B------:R-:W-:Y:S03]  /*56a0*/  USHF.L.U32 UR42, UR4, 0x7, URZ ;  /* 0x00000007042a7899 */ /* 0x000fe600080006ff */
[C---:B------:R-:W-:Y:S05]  /*56b0*/  IMAD R0, R8.reuse, R3, R0 ;  /* 0x0000000308007224 */ /* 0x040fea00078e0200 */
[----:B------:R-:W-:Y:S11]  /*56c0*/  ISETP.GT.U32.AND P1, PT, R8, R0, PT ;  /* 0x000000000800720c */ /* 0x000ff60003f24070 */
[----:B------:R-:W-:Y:S02]  /*56d0*/  @!UPT UIADD3 URZ, UPT, UPT, URZ, URZ, URZ ;  /* 0x000000fffffff290 */ /* 0x000fe4000fffe0ff */
[-C--:B------:R-:W-:Y:S01]  /*56e0*/  @!P1 IADD3 R0, PT, PT, R0, -R8.reuse, RZ ;  /* 0x8000000800009210 */ /* 0x080fe20007ffe0ff */
[----:B------:R-:W-:Y:S01]  /*56f0*/  @!P1 VIADD R13, R13, 0x1 ;  /* 0x000000010d0d9836 */ /* 0x000fe20000000000 */
[----:B------:R-:W-:Y:S02]  /*5700*/  ISETP.NE.U32.AND P1, PT, RZ, UR48, PT ;  /* 0x00000030ff007c0c */ /* 0x000fe4000bf25070 */
[----:B------:R-:W-:Y:S02]  /*5710*/  ISETP.GE.U32.AND P2, PT, R0, R8, PT ;  /* 0x000000080000720c */ /* 0x000fe40003f46070 */
[----:B------:R-:W-:Y:S02]  /*5720*/  ISETP.NE.AND.EX P1, PT, RZ, UR49, PT, P1 ;  /* 0x00000031ff007c0c */ /* 0x000fe4000bf25310 */
[----:B------:R-:W-:Y:S09]  /*5730*/  SHF.L.U32 R8, R10, 0x1f, RZ ;  /* 0x0000001f0a087819 */ /* 0x000ff200000006ff */
[----:B------:R-:W-:Y:S04]  /*5740*/  @P2 IADD3 R13, PT, PT, R13, 0x1, RZ ;  /* 0x000000010d0d2810 */ /* 0x000fe80007ffe0ff */
[----:B------:R-:W-:Y:S11]  /*5750*/  R2UR UR45, R13 ;  /* 0x000000000d2d72ca */ /* 0x000ff600000e0000 */
[----:B------:R-:W-:Y:S02]  /*5760*/  @!UPT UIADD3 URZ, UPT, UPT, URZ, URZ, URZ ;  /* 0x000000fffffff290 */ /* 0x000fe4000fffe0ff */
[----:B------:R-:W-:Y:S02]  /*5770*/  @!UP0 UIADD3 UR45, UPT, UPT, -UR45, URZ, URZ ;  /* 0x000000ff2d2d8290 */ /* 0x000fe4000fffe1ff */
[----:B------:R-:W-:Y:S04]  /*5780*/  @!UP2 ULOP3.LUT UR45, URZ, UR47, URZ, 0x33, !UPT ;  /* 0x0000002fff2da292 */ /* 0x000fe8000f8e33ff */
[----:B------:R-:W-:Y:S04]  /*5790*/  UIADD3 UR5, UPT, UPT, -UR45, URZ, URZ ;  /* 0x000000ff2d057290 */ /* 0x000fe8000fffe1ff */
[----:B------:R-:W-:Y:S01]  /*57a0*/  UIMAD UR44, UR47, UR5, UR44 ;  /* 0x000000052f2c72a4 */ /* 0x000fe2000f8e022c */
[----:B------:R-:W-:Y:S11]  /*57b0*/  BRA.U !UP5, `(.L_x_85) ;  /* 0x000000010d387547 */ /* 0x000ff6000b800000 */
[----:B------:R-:W-:Y:S01]  /*57c0*/  UISETP.NE.AND UP1, UPT, UR66, URZ, UPT ;  /* 0x000000ff4200728c */ /* 0x000fe2000bf25270 */
[----:B------:R-:W-:Y:S01]  /*57d0*/  HFMA2 R0, -RZ, RZ, 0, 5.9604644775390625e-08 ;  /* 0x00000001ff007431 */ /* 0x000fe200000001ff */
[----:B------:R-:W1:Y:S01]  /*57e0*/  LDCU.64 UR8, c[0x0][0x358] ;  /* 0x00006b00ff0877ac */ /* 0x000e620008000a00 */
[----:B------:R-:W-:Y:S03]  /*57f0*/  IMAD.MOV.U32 R52, RZ, RZ, 0x1 ;  /* 0x00000001ff347424 */ /* 0x000fe600078e00ff */
[----:B------:R-:W-:Y:S05]  /*5800*/  PLOP3.LUT P2, PT, PT, PT, UP1, 0x80, 0x8 ;  /* 0x000000000008781c */ /* 0x000fea0003f4f018 */
[----:B------:R-:W2:Y:S01]  /*5810*/  @UP1 LDCU.64 UR4, c[0x0][0x888] ;  /* 0x00011100ff0417ac */ /* 0x000ea20008000a00 */
[----:B------:R-:W-:Y:S07]  /*5820*/  @UP1 UIMAD UR6, UR51, UR48, URZ ;  /* 0x00000030330612a4 */ /* 0x000fee000f8e02ff */
[----:B------:R-:W-:Y:S01]  /*5830*/  @!P2 PRMT R52, R0, 0x7610, R52 ;  /* 0x000076100034a816 */ /* 0x000fe20000000034 */
[----:B--2---:R-:W-:Y:S06]  /*5840*/  @UP1 UIMAD.WIDE UR4, UR6, 0x4, UR4 ;  /* 0x00000004060418a5 */ /* 0x004fec000f8e0204 */
[----:B------:R-:W-:Y:S01]  /*5850*/  IMAD.U32 R12, RZ, RZ, UR4 ;  /* 0x00000004ff0c7e24 */ /* 0x000fe2000f8e00ff */
[----:B------:R-:W-:Y:S04]  /*5860*/  MOV R13, UR5 ;  /* 0x00000005000d7c02 */ /* 0x000fe80008000f00 */
[----:B------:R-:W2:Y:S01]  /*5870*/  @!UP1 LDCU UR4, c[0x0][0x880] ;  /* 0x00011000ff0497ac */ /* 0x000ea20008000800 */
[----:B-1---5:R1:W5:Y:S02]  /*5880*/  @P2 LDG.E R27, desc[UR8][R12.64] ;  /* 0x000000080c1b2981 */ /* 0x022364000c1e1900 */
[----:B-12---:R-:W-:Y:S07]  /*5890*/  @!P2 IMAD.U32 R27, RZ, RZ, UR4 ;  /* 0x00000004ff1bae24 */ /* 0x006fee000f8e00ff */
.L_x_85:
[----:B-----5:R-:W-:Y:S01]  /*58a0*/  @!P1 FSETP.EQ.AND P3, PT, R27, RZ, PT ;  /* 0x000000ff1b00920b */ /* 0x020fe20003f62000 */
[----:B------:R-:W-:Y:S01]  /*58b0*/  @!UPT UIADD3 URZ, UPT, UPT, URZ, URZ, URZ ;  /* 0x000000fffffff290 */ /* 0x000fe2000fffe0ff */
[----:B------:R-:W-:Y:S11]  /*58c0*/  @!P1 BRA `(.L_x_86) ;  /* 0x0000000000149947 */ /* 0x000ff60003800000 */
[----:B------:R-:W-:Y:S02]  /*58d0*/  LOP3.LUT P1, RZ, R52, 0xff, RZ, 0xc0, !PT ;  /* 0x000000ff34ff7812 */ /* 0x000fe4000782c0ff */
[----:B------:R-:W-:Y:S04]  /*58e0*/  PLOP3.LUT P3, PT, PT, PT, UP1, 0x80, 0x8 ;  /* 0x000000000008781c */ /* 0x000fe80003f6f018 */
[----:B------:R-:W-:Y:S07]  /*58f0*/  PLOP3.LUT P3, PT, P3, PT, PT, 0x8, 0x80 ;  /* 0x000000000080781c */ /* 0x000fee0001f6e170 */
[----:B------:R-:W-:Y:S11]  /*5900*/  @P1 FSETP.EQ.AND P3, PT, R27, RZ, PT ;  /* 0x000000ff1b00120b */ /* 0x000ff60003f62000 */
[----:B------:R-:W-:Y:S02]  /*5910*/  @!UPT UIADD3 URZ, UPT, UPT, URZ, URZ, URZ ;  /* 0x000000fffffff290 */ /* 0x000fe4000fffe0ff */
.L_x_86:
[----:B------:R-:W1:Y:S01]  /*5920*/  SYNCS.PHASECHK.TRANS64.TRYWAIT P1, [UR31+0x80], R8 ;  /* 0x00008008ff0075a7 */ /* 0x000e62000802111f */
[----:B------:R-:W-:Y:S04]  /*5930*/  ELECT P2, URZ, PT ;  /* 0x0000000000ff782f */ /* 0x000fe80003840000 */
[----:B------:R-:W-:Y:S01]  /*5940*/  PLOP3.LUT P2, PT, P3, P2, PT, 0xf2, 0x2f ;  /* 0x00000000002f781c */ /* 0x000fe20001f45e72 */
[----:B------:R-:W-:Y:S01]  /*5950*/  @!UPT UIADD3 URZ, UPT, UPT, URZ, URZ, URZ ;  /* 0x000000fffffff290 */ /* 0x000fe2000fffe0ff */
[----:B-1----:R-:W-:Y:S11]  /*5960*/  @!P1 BRA `(.L_x_87) ;  /* 0x0000004c00bc9947 */ /* 0x002ff60003800000 */
.L_x_177:
[----:B------:R-:W-:Y:S01]  /*5970*/  @!P2 IADD3 R3, P1, PT, R14, 0x580, RZ ;  /* 0x000005800e03a810 */ /* 0x000fe20007f3e0ff */
[----:B------:R-:W-:Y:S01]  /*5980*/  VOTEU.ALL UP0, P2 ;  /* 0x0000000000ff7886 */ /* 0x000fe20001000000 */
[----:B------:R-:W-:Y:S01]  /*5990*/  UMOV UR6, 0x0 ;  /* 0x0000000000067882 */ /* 0x000fe20000000000 */
[----:B------:R-:W-:Y:S01]  /*59a0*/  UMOV UR7, 0x10000000 ;  /* 0x1000000000077882 */ /* 0x000fe20000000000 */
[----:B------:R-:W-:Y:S01]  /*59b0*/  @!P2 R2UR UR5, R3 ;  /* 0x000000000305a2ca */ /* 0x000fe200000e0000 */
[----:B-1----:R-:W-:Y:S01]  /*59c0*/  @!P2 IMAD.X R0, RZ, RZ, R15, P1 ;  /* 0x000000ffff00a224 */ /* 0x002fe200008e060f */
[----:B------:R-:W-:Y:S02]  /*59d0*/  @!UP0 UIADD3 UR40, UPT, UPT, UR31, 0x200, URZ ;  /* 0x000002001f288890 */ /* 0x000fe4000fffe0ff */
[----:B------:R-:W-:Y:S02]  /*59e0*/  @!UP0 UIADD3 UR10, UPT, UPT, UR42, 0x40, URZ ;  /* 0x000000402a0a8890 */ /* 0x000fe4000fffe0ff */
[----:B------:R-:W-:Y:S01]  /*59f0*/  @!P2 R2UR UR4, R0 ;  /* 0x000000000004a2ca */ /* 0x000fe200000e0000 */
[----:B------:R-:W-:Y:S01]  /*5a00*/  @!UP0 UIADD3 UR8, UPT, UPT, UR31, 0x1200, URZ ;  /* 0x000012001f088890 */ /* 0x000fe2000fffe0ff */
[----:B------:R-:W-:Y:S01]  /*5a10*/  @!P2 IMAD.MOV.U32 R0, RZ, RZ, 0x2000 ;  /* 0x00002000ff00a424 */ /* 0x000fe200078e00ff */
[----:B------:R-:W-:Y:S01]  /*5a20*/  VOTEU.ALL UP0, P2 ;  /* 0x0000000000ff7886 */ /* 0x000fe20001000000 */
[----:B------:R-:W-:Y:S01]  /*5a30*/  UMOV UR9, UR41 ;  /* 0x0000002900097c82 */ /* 0x000fe20008000000 */
[----:B------:R-:W-:Y:S01]  /*5a40*/  UMOV UR11, UR43 ;  /* 0x0000002b000b7c82 */ /* 0x000fe20008000000 */
[----:B------:R-:W-:Y:S01]  /*5a50*/  UMOV UR12, UR44 ;  /* 0x0000002c000c7c82 */ /* 0x000fe20008000000 */
[----:B------:R-:W-:Y:S01]  /*5a60*/  IMAD.U32 R12, RZ, RZ, UR5 ;  /* 0x00000005ff0c7e24 */ /* 0x000fe2000f8e00ff */
[----:B------:R-:W-:Y:S05]  /*5a70*/  UMOV UR13, UR45 ;  /* 0x0000002d000d7c82 */ /* 0x000fea0008000000 */
[----:B------:R-:W-:Y:S01]  /*5a80*/  IMAD.U32 R13, RZ, RZ, UR4 ;  /* 0x00000004ff0d7e24 */ /* 0x000fe2000f8e00ff */
[----:B------:R-:W-:Y:S04]  /*5a90*/  @!P2 R2UR UR4, R12 ;  /* 0x000000000c04a2ca */ /* 0x000fe800000e0000 */
[----:B------:R-:W-:Y:S11]  /*5aa0*/  @!P2 R2UR UR5, R13 ;  /* 0x000000000d05a2ca */ /* 0x000ff600000e0000 */
[----:B------:R-:W-:Y:S02]  /*5ab0*/  @!UPT UIADD3 URZ, UPT, UPT, URZ, URZ, URZ ;  /* 0x000000fffffff290 */ /* 0x000fe4000fffe0ff */
[----:B------:R1:W-:Y:S01]  /*5ac0*/  @!UP0 UTMALDG.4D [UR40], [UR4], desc[UR6] ;  /* 0x00000628040085b4 */ /* 0x0003e20008019000 */
[----:B------:R-:W-:Y:S05]  /*5ad0*/  VOTEU.ALL UP0, P2 ;  /* 0x0000000000ff7886 */ /* 0x000fea0001000000 */
[----:B------:R1:W-:Y:S01]  /*5ae0*/  @!UP0 UTMALDG.4D [UR8], [UR4], desc[UR6] ;  /* 0x00000608040085b4 */ /* 0x0003e20008019000 */
[----:B------:R1:W-:Y:S01]  /*5af0*/  @!P2 SYNCS.ARRIVE.TRANS64.RED.A0TR RZ, [UR31+0x60], R0 ;  /* 0x00006000ffffa9a7 */ /* 0x0003e2000830041f */
[----:B------:R-:W-:Y:S01]  /*5b00*/  SYNCS.ARRIVE.TRANS64.RED.A1T0 RZ, [UR65], RZ ;  /* 0x000000ffffff79a7 */ /* 0x000fe20008100441 */
[----:B------:R-:W2:Y:S02]  /*5b10*/  SYNCS.PHASECHK.TRANS64.TRYWAIT P1, [UR31+0x88], R8 ;  /* 0x00008808ff0075a7 */ /* 0x000ea4000802111f */
[----:B-12---:R-:W-:Y:S05]  /*5b20*/  @!P1 BRA `(.L_x_88) ;  /* 0x0000004c00649947 */ /* 0x006fea0003800000 */
.L_x_179:
        /* <DEDUP_REMOVED lines=11> */
[----:B------:R-:W-:Y:S01]  /*5be0*/  @!UP0 UIADD3 UR8, UPT, UPT, UR31, 0x3200, URZ ;  /* 0x000032001f088890 */ /* 0x000fe2000fffe0ff */
[----:B------:R-:W-:Y:S01]  /*5bf0*/  VOTEU.ALL UP0, P2 ;  /* 0x0000000000ff7886 */ /* 0x000fe20001000000 */
[----:B------:R-:W-:Y:S02]  /*5c00*/  UMOV UR35, UR43 ;  /* 0x0000002b00237c82 */ /* 0x000fe40008000000 */
[----:B------:R-:W-:Y:S01]  /*5c10*/  IMAD.U32 R12, RZ, RZ, UR5 ;  /* 0x00000005ff0c7e24 */ /* 0x000fe2000f8e00ff */
[----:B------:R-:W-:Y:S01]  /*5c20*/  UMOV UR36, UR44 ;  /* 0x0000002c00247c82 */ /* 0x000fe20008000000 */
[----:B------:R-:W-:Y:S01]  /*5c30*/  UMOV UR37, UR45 ;  /* 0x0000002d00257c82 */ /* 0x000fe20008000000 */
[----:B------:R-:W-:Y:S01]  /*5c40*/  UMOV UR9, UR33 ;  /* 0x0000002100097c82 */ /* 0x000fe20008000000 */
[----:B------:R-:W-:Y:S01]  /*5c50*/  UMOV UR11, UR43 ;  /* 0x0000002b000b7c82 */ /* 0x000fe20008000000 */
[----:B------:R-:W-:Y:S01]  /*5c60*/  UMOV UR12, UR44 ;  /* 0x0000002c000c7c82 */ /* 0x000fe20008000000 */
[----:B------:R-:W-:Y:S01]  /*5c70*/  IMAD.U32 R13, RZ, RZ, UR4 ;  /* 0x00000004ff0d7e24 */ /* 0x000fe2000f8e00ff */
[----:B------:R-:W-:Y:S01]  /*5c80*/  @!P2 R2UR UR4, R12 ;  /* 0x000000000c04a2ca */ /* 0x000fe200000e0000 */
[----:B------:R-:W-:Y:S03]  /*5c90*/  UMOV UR13, UR45 ;  /* 0x0000002d000d7c82 */ /* 0x000fe60008000000 */
        /* <DEDUP_REMOVED lines=9> */
.L_x_181:
[----:B------:R-:W-:Y:S01]  /*5d30*/  @!P2 IADD3 R3, P1, PT, R14, 0x580, RZ ;  /* 0x000005800e03a810 */ /* 0x000fe20007f3e0ff */
[----:B------:R-:W-:Y:S01]  /*5d40*/  VOTEU.ALL UP0, P2 ;  /* 0x0000000000ff7886 */ /* 0x000fe20001000000 */
[----:B------:R-:W-:Y:S01]  /*5d50*/  UMOV UR6, 0x0 ;  /* 0x0000000000067882 */ /* 0x000fe20000000000 */
[----:B------:R-:W-:Y:S01]  /*5d60*/  UMOV UR7, 0x10000000 ;  /* 0x1000000000077882 */ /* 0x000fe20000000000 */
[----:B------:R-:W-:Y:S01]  /*5d70*/  @!P2 R2UR UR5, R3 ;  /* 0x000000000305a2ca */ /* 0x000fe200000e0000 */
[----:B-1----:R-:W-:Y:S01]  /*5d80*/  @!P2 IMAD.X R0, RZ, RZ, R15, P1 ;  /* 0x000000ffff00a224 */ /* 0x002fe200008e060f */
[----:B------:R-:W-:Y:S01]  /*5d90*/  @!UP0 UIADD3 UR26, UPT, UPT, UR42, 0x20, URZ ;  /* 0x000000202a1a8890 */ /* 0x000fe2000fffe0ff */
[----:B------:R-:W-:Y:S01]  /*5da0*/  @P0 SHF.R.U32.HI R4, RZ, 0x10, R5 ;  /* 0x00000010ff040819 */ /* 0x000fe20000011605 */
[----:B------:R-:W-:Y:S02]  /*5db0*/  @!UP0 UIADD3 UR24, UPT, UPT, UR31, 0x4200, URZ ;  /* 0x000042001f188890 */ /* 0x000fe4000fffe0ff */
[----:B------:R-:W-:Y:S01]  /*5dc0*/  @!P2 R2UR UR4, R0 ;  /* 0x000000000004a2ca */ /* 0x000fe200000e0000 */
[----:B------:R-:W-:Y:S01]  /*5dd0*/  @!UP0 UIADD3 UR10, UPT, UPT, UR42, 0x60, URZ ;  /* 0x000000602a0a8890 */ /* 0x000fe2000fffe0ff */
[----:B------:R-:W-:Y:S01]  /*5de0*/  @!P2 IMAD.MOV.U32 R0, RZ, RZ, 0x2000 ;  /* 0x00002000ff00a424 */ /* 0x000fe200078e00ff */
[----:B------:R-:W-:Y:S01]  /*5df0*/  @!UP0 UIADD3 UR8, UPT, UPT, UR31, 0x5200, URZ ;  /* 0x000052001f088890 */ /* 0x000fe2000fffe0ff */
[----:B------:R-:W-:Y:S01]  /*5e00*/  @P0 R2UR UR51, R4 ;  /* 0x00000000043302ca */ /* 0x000fe200000e0000 */
[----:B------:R-:W-:Y:S01]  /*5e10*/  VOTEU.ALL UP0, P2 ;  /* 0x0000000000ff7886 */ /* 0x000fe20001000000 */
[----:B------:R-:W-:Y:S01]  /*5e20*/  UMOV UR27, UR43 ;  /* 0x0000002b001b7c82 */ /* 0x000fe20008000000 */
        /* <DEDUP_REMOVED lines=18> */
.L_x_183:
[----:B------:R-:W-:Y:S01]  /*5f50*/  UPLOP3.LUT UP2, UPT, UPT, UPT, UPT, 0x80, 0x8 ;  /* 0x000000000008789c */ /* 0x000fe20003f4f070 */
[----:B------:R-:W-:Y:S01]  /*5f60*/  @!P2 IADD3 R3, P0, PT, R14, 0x580, RZ ;  /* 0x000005800e03a810 */ /* 0x000fe20007f1e0ff */
[----:B------:R-:W-:Y:S01]  /*5f70*/  UMOV UR6, 0x0 ;  /* 0x0000000000067882 */ /* 0x000fe20000000000 */
[----:B------:R-:W-:Y:S01]  /*5f80*/  UMOV UR7, 0x10000000 ;  /* 0x1000000000077882 */ /* 0x000fe20000000000 */
[----:B------:R-:W-:Y:S01]  /*5f90*/  UMOV UR19, UR43 ;  /* 0x0000002b00137c82 */ /* 0x000fe20008000000 */
[----:B------:R-:W-:Y:S01]  /*5fa0*/  @!P2 R2UR UR5, R3 ;  /* 0x000000000305a2ca */ /* 0x000fe200000e0000 */
[----:B-1----:R-:W-:Y:S01]  /*5fb0*/  @!P2 IMAD.X R0, RZ, RZ, R15, P0 ;  /* 0x000000ffff00a224 */ /* 0x002fe200000e060f */
[----:B------:R-:W-:Y:S01]  /*5fc0*/  VOTEU.ALL UP0, P2 ;  /* 0x0000000000ff7886 */ /* 0x000fe20001000000 */
[----:B------:R-:W-:Y:S01]  /*5fd0*/  UMOV UR20, UR44 ;  /* 0x0000002c00147c82 */ /* 0x000fe20008000000 */
[----:B------:R-:W-:Y:S01]  /*5fe0*/  UMOV UR21, UR45 ;  /* 0x0000002d00157c82 */ /* 0x000fe20008000000 */
[----:B------:R-:W-:Y:S01]  /*5ff0*/  UMOV UR11, UR43 ;  /* 0x0000002b000b7c82 */ /* 0x000fe20008000000 */
[----:B------:R-:W-:Y:S01]  /*6000*/  @!P2 R2UR UR4, R0 ;  /* 0x000000000004a2ca */ /* 0x000fe200000e0000 */
[----:B------:R-:W-:Y:S01]  /*6010*/  @!UP0 UIADD3 UR18, UPT, UPT, UR42, 0x30, URZ ;  /* 0x000000302a128890 */ /* 0x000fe2000fffe0ff */
[----:B------:R-:W-:Y:S01]  /*6020*/  R2UR UR26, R54 ;  /* 0x00000000361a72ca */ /* 0x000fe200000e0000 */
[----:B------:R-:W-:Y:S01]  /*6030*/  @!UP0 UIADD3 UR16, UPT, UPT, UR31, 0x6200, URZ ;  /* 0x000062001f108890 */ /* 0x000fe2000fffe0ff */
[----:B------:R-:W-:Y:S01]  /*6040*/  R2UR UR24, R55 ;  /* 0x00000000371872ca */ /* 0x000fe200000e0000 */
[----:B------:R-:W-:Y:S01]  /*6050*/  @!UP0 UIADD3 UR17, UPT, UPT, UR31, 0x78, URZ ;  /* 0x000000781f118890 */ /* 0x000fe2000fffe0ff */
[----:B------:R-:W-:Y:S01]  /*6060*/  LOP3.LUT R10, R10, 0x1, RZ, 0x3c, !PT ;  /* 0x000000010a0a7812 */ /* 0x000fe200078e3cff */
[----:B------:R-:W-:Y:S01]  /*6070*/  IMAD.U32 R4, RZ, RZ, UR5 ;  /* 0x00000005ff047e24 */ /* 0x000fe2000f8e00ff */
[----:B------:R-:W-:Y:S01]  /*6080*/  @!UP0 UIADD3 UR10, UPT, UPT, UR42, 0x70, URZ ;  /* 0x000000702a0a8890 */ /* 0x000fe2000fffe0ff */
[----:B------:R-:W-:Y:S01]  /*6090*/  LOP3.LUT R9, R9, 0x1, RZ, 0x3c, !PT ;  /* 0x0000000109097812 */ /* 0x000fe200078e3cff */
[----:B------:R-:W-:Y:S01]  /*60a0*/  @!UP0 UIADD3 UR8, UPT, UPT, UR31, 0x7200, URZ ;  /* 0x000072001f088890 */ /* 0x000fe2000fffe0ff */
[----:B------:R-:W-:Y:S02]  /*60b0*/  VOTEU.ALL UP0, P2 ;  /* 0x0000000000ff7886 */ /* 0x000fe40001000000 */
[----:B------:R-:W-:Y:S01]  /*60c0*/  IMAD.U32 R5, RZ, RZ, UR4 ;  /* 0x00000004ff057e24 */ /* 0x000fe2000f8e00ff */
[----:B------:R-:W-:Y:S01]  /*60d0*/  @!P2 R2UR UR4, R4 ;  /* 0x000000000404a2ca */ /* 0x000fe200000e0000 */
[----:B------:R-:W-:Y:S01]  /*60e0*/  UMOV UR12, UR44 ;  /* 0x0000002c000c7c82 */ /* 0x000fe20008000000 */
[----:B------:R-:W-:Y:S01]  /*60f0*/  UMOV UR13, UR45 ;  /* 0x0000002d000d7c82 */ /* 0x000fe20008000000 */
[----:B------:R-:W-:Y:S01]  /*6100*/  UMOV UR9, UR17 ;  /* 0x0000001100097c82 */ /* 0x000fe20008000000 */
[----:B------:R-:W-:Y:S11]  /*6110*/  @!P2 R2UR UR5, R5 ;  /* 0x000000000505a2ca */ /* 0x000ff600000e0000 */
[----:B------:R-:W-:Y:S02]  /*6120*/  @!UPT UIADD3 URZ, UPT, UPT, URZ, URZ, URZ ;  /* 0x000000fffffff290 */ /* 0x000fe4000fffe0ff */
[----:B------:R1:W-:Y:S01]  /*6130*/  @!UP0 UTMALDG.4D [UR16], [UR4], desc[UR6] ;  /* 0x00000610040085b4 */ /* 0x0003e20008019000 */
[----:B------:R-:W-:Y:S05]  /*6140*/  VOTEU.ALL UP0, P2 ;  /* 0x0000000000ff7886 */ /* 0x000fea0001000000 */
[----:B------:R2:W-:Y:S01]  /*6150*/  @!UP0 UTMALDG.4D [UR8], [UR4], desc[UR6] ;  /* 0x00000608040085b4 */ /* 0x0005e20008019000 */
[----:B------:R2:W-:Y:S01]  /*6160*/  @!P2 SYNCS.ARRIVE.TRANS64.RED.A0TR RZ, [UR31+0x78], R2 ;  /* 0x00007802ffffa9a7 */ /* 0x0005e2000830041f */
[----:B------:R-:W-:Y:S01]  /*6170*/  SYNCS.ARRIVE.TRANS64.RED.A1T0 RZ, [UR62], RZ ;  /* 0x000000ffffff79a7 */ /* 0x000fe2000810043e */
[----:B-1----:R-:W-:Y:S02]  /*6180*/  UIADD3 UR19, UPT, UPT, UR14, UR26, URZ ;  /* 0x0000001a0e137290 */ /* 0x002fe4000fffe0ff */
[----:B------:R-:W-:Y:S01]  /*6190*/  UIADD3 UR21, UPT, UPT, UR15, UR24, URZ ;  /* 0x000000180f157290 */ /* 0x000fe2000fffe0ff */
[----:B------:R-:W-:Y:S11]  /*61a0*/  BRA.U UP3, `(.L_x_91) ;  /* 0xffffffed033c7547 */ /* 0x000ff6000b83ffff */
[----:B--2---:R-:W-:-:S04]  /*61b0*/  SHF.L.U32 R2, R10, 0x1f, RZ ;  /* 0x0000001f0a027819 */ /* 0x004fc800000006ff */
[----:B------:R-:W1:Y:S02]  /*61c0*/  SYNCS.PHASECHK.TRANS64.TRYWAIT P0, [UR31+0x80], R2 ;  /* 0x00008002ff0075a7 */ /* 0x000e64000800111f */
[----:B-1----:R-:W-:Y:S05]  /*61d0*/  @!P0 BRA `(.L_x_92) ;  /* 0x0000004800008947 */ /* 0x002fea0003800000 */
.L_x_185:
[----:B------:R-:W2:Y:S02]  /*61e0*/  SYNCS.PHASECHK.TRANS64.TRYWAIT P0, [UR31+0x88], R2 ;  /* 0x00008802ff0075a7 */ /* 0x000ea4000800111f */
[----:B--2---:R-:W-:Y:S05]  /*61f0*/  @!P0 BRA `(.L_x_93) ;  /* 0x0000004800108947 */ /* 0x004fea0003800000 */
.L_x_187:
[----:B------:R-:W2:Y:S02]  /*6200*/  SYNCS.PHASECHK.TRANS64.TRYWAIT P0, [UR31+0x90], R2 ;  /* 0x00009002ff0075a7 */ /* 0x000ea4000800111f */
[----:B--2---:R-:W-:Y:S05]  /*6210*/  @!P0 BRA `(.L_x_94) ;  /* 0x0000004800208947 */ /* 0x004fea0003800000 */
.L_x_189:
[----:B-1----:R-:W-:-:S07]  /*6220*/  MOV R0, UR31 ;  /* 0x0000001f00007c02 */ /* 0x002fce0008000f00 */
.L_x_95:
[----:B-1----:R-:W-:-:S04]  /*6230*/  SHF.L.U32 R2, R10, 0x1f, RZ ;  /* 0x0000001f0a027819 */ /* 0x002fc800000006ff */
[----:B------:R1:W2:Y:S03]  /*6240*/  SYNCS.PHASECHK.TRANS64.TRYWAIT P0, [R0+URZ+0x98], R2 ;  /* 0x00009802000075a7 */ /* 0x0002a600080011ff */
[----:B--2---:R-:W-:Y:S05]  /*6250*/  @!P0 NANOSLEEP.SYNCS 0x989680 ;  /* 0x009896800000895d */ /* 0x004fea0003900000 */
[----:B------:R-:W2:Y:S02]  /*6260*/  @!P0 SYNCS.PHASECHK.TRANS64 P0, [R0+URZ+0x98], R2 ;  /* 0x00009802000085a7 */ /* 0x000ea400080010ff */
[----:B--2---:R-:W-:Y:S05]  /*6270*/  @P0 EXIT ;  /* 0x000000000000094d */ /* 0x004fea0003800000 */
[----:B------:R-:W-:Y:S05]  /*6280*/  BRA `(.L_x_95) ;  /* 0xfffffffc00e87947 */ /* 0x000fea000383ffff */
.L_x_80:
[----:B------:R-:W-:-:S06]  /*6290*/  UISETP.GE.AND UP0, UPT, UR18, 0x4, UPT ;  /* 0x000000041200788c */ /* 0x000fcc000bf06270 */
[----:B------:R-:W-:-:S13]  /*62a0*/  PLOP3.LUT P0, PT, PT, PT, UP0, 0x80, 0x8 ;  /* 0x000000000008781c */ /* 0x000fda0003f0f008 */
[----:B-1----:R-:W-:Y:S05]  /*62b0*/  @!P0 EXIT ;  /* 0x000000000000894d */ /* 0x002fea0003800000 */
[----:B------:R-:W1:Y:S08]  /*62c0*/  S2UR UR4, SR_CgaCtaId ;  /* 0x00000000000479c3 */ /* 0x000e700000008800 */
[----:B------:R-:W-:Y:S01]  /*62d0*/  BAR.SYNC.DEFER_BLOCKING 0x6, 0xa0 ;  /* 0x0182800000007b1d */ /* 0x000fe20000010000 */
[C---:B------:R-:W-:Y:S01]  /*62e0*/  IMAD.SHL.U32 R0, R64.reuse, 0x10, RZ ;  /* 0x0000001040007824 */ /* 0x040fe200078e00ff */
[C---:B------:R-:W-:Y:S01]  /*62f0*/  LOP3.LUT R65, R64.reuse, 0x60, RZ, 0xc0, !PT ;  /* 0x0000006040417812 */ /* 0x040fe200078ec0ff */
[----:B------:R-:W-:Y:S01]  /*6300*/  IMAD.SHL.U32 R3, R53, 0x200, RZ ;  /* 0x0000020035037824 */ /* 0x000fe200078e00ff */
[C---:B------:R-:W-:Y:S01]  /*6310*/  LOP3.LUT R62, R64.reuse, 0x2, RZ, 0xc0, !PT ;  /* 0x00000002403e7812 */ /* 0x040fe200078ec0ff */
[----:B------:R-:W-:Y:S01]  /*6320*/  IMAD.SHL.U32 R4, R64, 0x2, RZ ;  /* 0x0000000240047824 */ /* 0x000fe200078e00ff */
[----:B------:R-:W-:Y:S01]  /*6330*/  UMOV UR49, 0x400 ;  /* 0x0000040000317882 */ /* 0x000fe20000000000 */
[C---:B------:R-:W-:Y:S01]  /*6340*/  LOP3.LUT R63, R0.reuse, 0x590, RZ, 0xc0, !PT ;  /* 0x00000590003f7812 */ /* 0x040fe200078ec0ff */
[----:B------:R-:W2:Y:S01]  /*6350*/  LDC.64 R50, c[0x0][0x8b0] ;  /* 0x00022c00ff327b82 */ /* 0x000ea20000000a00 */
[----:B------:R-:W3:Y:S01]  /*6360*/  LDCU.64 UR6, c[0x0][0x890] ;  /* 0x00011200ff0677ac */ /* 0x000ee20008000a00 */
[----:B------:R-:W-:Y:S01]  /*6370*/  LOP3.LUT R0, R0, 0x60, RZ, 0xc0, !PT ;  /* 0x0000006000007812 */ /* 0x000fe200078ec0ff */
[----:B------:R-:W-:Y:S01]  /*6380*/  IMAD.U32 R23, R64, 0x10000, RZ ;  /* 0x0001000040177824 */ /* 0x000fe200078e00ff */
[----:B------:R-:W-:Y:S01]  /*6390*/  LOP3.LUT R63, R63, 0x200, R3, 0xf8, !PT ;  /* 0x000002003f3f7812 */ /* 0x000fe200078ef803 */
[----:B------:R-:W-:Y:S01]  /*63a0*/  USHF.R.S32.HI UR53, URZ, 0x1f, UR5 ;  /* 0x0000001fff357899 */ /* 0x000fe20008011405 */
[----:B------:R-:W-:Y:S01]  /*63b0*/  LOP3.LUT R4, R0, 0xc, R4, 0xf8, !PT ;  /* 0x0000000c00047812 */ /* 0x000fe200078ef804 */
[----:B------:R-:W-:Y:S01]  /*63c0*/  IMAD.SHL.U32 R0, R53, 0x200000, RZ ;  /* 0x0020000035007824 */ /* 0x000fe200078e00ff */
[----:B------:R-:W4:Y:S01]  /*63d0*/  LDC.64 R48, c[0x0][0x8a8] ;  /* 0x00022a00ff307b82 */ /* 0x000f220000000a00 */
[----:B------:R-:W-:Y:S01]  /*63e0*/  LOP3.LUT R64, R64, 0x4, RZ, 0xc0, !PT ;  /* 0x0000000440407812 */ /* 0x000fe200078ec0ff */
[----:B------:R-:W-:Y:S01]  /*63f0*/  ULEA.HI UR53, UR53, UR5, URZ, 0x7 ;  /* 0x0000000535357291 */ /* 0x000fe2000f8f38ff */
[----:B------:R-:W-:Y:S01]  /*6400*/  LOP3.LUT R63, R63, R4, RZ, 0xfc, !PT ;  /* 0x000000043f3f7212 */ /* 0x000fe200078efcff */
[----:B------:R-:W-:Y:S01]  /*6410*/  IMAD.MOV.U32 R60, RZ, RZ, 0x1 ;  /* 0x00000001ff3c7424 */ /* 0x000fe200078e00ff */
[----:B------:R-:W-:Y:S01]  /*6420*/  LOP3.LUT R0, R0, 0x200000, RZ, 0xc0, !PT ;  /* 0x0020000000007812 */ /* 0x000fe200078ec0ff */
[----:B------:R-:W-:Y:S01]  /*6430*/  IMAD.MOV.U32 R22, RZ, RZ, RZ ;  /* 0x000000ffff167224 */ /* 0x000fe200078e00ff */
[----:B-1----:R-:W-:Y:S01]  /*6440*/  ULEA UR49, UR4, UR49, 0x18 ;  /* 0x0000003104317291 */ /* 0x002fe2000f8ec0ff */
[----:B------:R-:W-:-:S02]  /*6450*/  CS2R R58, SRZ ;  /* 0x00000000003a7805 */ /* 0x000fc4000001ff00 */
[----:B------:R-:W-:Y:S01]  /*6460*/  LOP3.LUT R23, R0, 0x400000, R23, 0xf8, !PT ;  /* 0x0040000000177812 */ /* 0x000fe200078ef817 */
[----:B------:R-:W1:Y:S01]  /*6470*/  LDCU UR62, c[0x0][0x370] ;  /* 0x00006e00ff3e77ac */ /* 0x000e620008000800 */
[----:B---3--:R-:W-:Y:S01]  /*6480*/  MOV R67, UR6 ;  /* 0x0000000600437c02 */ /* 0x008fe20008000f00 */
[----:B------:R-:W-:Y:S01]  /*6490*/  IMAD.U32 R66, RZ, RZ, UR7 ;  /* 0x00000007ff427e24 */ /* 0x000fe2000f8e00ff */
[----:B------:R-:W-:Y:S02]  /*64a0*/  UIADD3 UR4, UPT, UPT, UR49, 0x200, URZ ;  /* 0x0000020031047890 */ /* 0x000fe4000fffe0ff */
[----:B------:R-:W3:Y:S01]  /*64b0*/  LDS R2, [UR49+0x100] ;  /* 0x00010031ff027984 */ /* 0x000ee20008000800 */
[----:B------:R-:W1:Y:S03]  /*64c0*/  LDCU UR45, c[0x0][0xb0c] ;  /* 0x00016180ff2d77ac */ /* 0x000e660008000800 */
[----:B------:R-:W-:Y:S01]  /*64d0*/  IMAD.U32 R57, RZ, RZ, UR4 ;  /* 0x00000004ff397e24 */ /* 0x000fe2000f8e00ff */
[----:B------:R-:W1:Y:S04]  /*64e0*/  LDCU UR38, c[0x0][0xb30] ;  /* 0x00016600ff2677ac */ /* 0x000e680008000800 */
[----:B------:R-:W-:Y:S01]  /*64f0*/  LEA R63, R63, R57, 0x2 ;  /* 0x000000393f3f7211 */ /* 0x000fe200078e10ff */
[----:B------:R-:W1:Y:S04]  /*6500*/  LDCU.64 UR60, c[0x0][0x888] ;  /* 0x00011100ff3c77ac */ /* 0x000e680008000a00 */
[--C-:B------:R-:W-:Y:S01]  /*6510*/  IMAD R62, R62, -0x10, R63.reuse ;  /* 0xfffffff03e3e7824 */ /* 0x100fe200078e023f */
[----:B------:R-:W1:Y:S01]  /*6520*/  LDCU.64 UR46, c[0x0][0xb28] ;  /* 0x00016500ff2e77ac */ /* 0x000e620008000a00 */
[----:B------:R-:W-:Y:S01]  /*6530*/  IMAD R61, R64, -0x10, R63 ;  /* 0xfffffff0403d7824 */ /* 0x000fe200078e023f */
[----:B------:R-:W1:Y:S01]  /*6540*/  LDCU.128 UR56, c[0x0][0xb10] ;  /* 0x00016200ff3877ac */ /* 0x000e620008000c00 */
[----:B------:R-:W1:Y:S01]  /*6550*/  LDCU UR55, c[0x0][0x374] ;  /* 0x00006e80ff3777ac */ /* 0x000e620008000800 */
[----:B------:R-:W-:Y:S01]  /*6560*/  USHF.R.S32.HI UR53, URZ, 0x7, UR53 ;  /* 0x00000007ff357899 */ /* 0x000fe20008011435 */
[----:B------:R-:W-:Y:S01]  /*6570*/  UMOV UR54, URZ ;  /* 0x000000ff00367c82 */ /* 0x000fe20008000000 */
[----:B------:R-:W-:Y:S01]  /*6580*/  UMOV UR52, URZ ;  /* 0x000000ff00347c82 */ /* 0x000fe20008000000 */
[C---:B---3--:R-:W-:Y:S01]  /*6590*/  VIADD R3, R2.reuse, 0x40 ;  /* 0x0000004002037836 */ /* 0x048fe20000000000 */
[----:B------:R-:W-:-:S04]  /*65a0*/  LOP3.LUT R2, R2, 0xffff, RZ, 0xc0, !PT ;  /* 0x0000ffff02027812 */ /* 0x000fc800078ec0ff */
[----:B------:R-:W-:-:S05]  /*65b0*/  LOP3.LUT R3, R3, 0xffff, RZ, 0xc0, !PT ;  /* 0x0000ffff03037812 */ /* 0x000fca00078ec0ff */
[----:B-12-4-:R3:W-:Y:S02]  /*65c0*/  STL.64 [R1], R2 ;  /* 0x0000000201007387 */ /* 0x0167e40000100a00 */
.L_x_139:
[----:B---3--:R-:W-:Y:S04]  /*65d0*/  SHF.L.U32 R2, R58, 0x1f, RZ ;  /* 0x0000001f3a027819 */ /* 0x008fe800000006ff */
[----:B-1----:R-:W1:Y:S02]  /*65e0*/  SYNCS.PHASECHK.TRANS64.TRYWAIT P0, [UR49+0xb0], R2 ;  /* 0x0000b002ff0075a7 */ /* 0x002e640008001131 */
[----:B-1----:R-:W-:Y:S05]  /*65f0*/  @!P0 BRA `(.L_x_96) ;  /* 0x0000004400408947 */ /* 0x002fea0003800000 */
.L_x_191:
[----:B------:R-:W2:Y:S01]  /*6600*/  LDS.128 R4, [UR49+0xf0] ;  /* 0x0000f031ff047984 */ /* 0x000ea20008000c00 */
[----:B-1----:R-:W-:Y:S01]  /*6610*/  LEA R2, R22, UR48, 0x2 ;  /* 0x0000003016027c11 */ /* 0x002fe2000f8e10ff */
[----:B------:R-:W-:Y:S02]  /*6620*/  UIADD3 UR4, UPT, UPT, UR49, 0xb8, URZ ;  /* 0x000000b831047890 */ /* 0x000fe4000fffe0ff */
[----:B------:R-:W-:Y:S02]  /*6630*/  UISETP.GE.AND UP0, UPT, UR39, 0x1, UPT ;  /* 0x000000012700788c */ /* 0x000fe4000bf06270 */
[----:B------:R-:W-:Y:S01]  /*6640*/  UPRMT UR4, URZ, 0x654, UR4 ;  /* 0x00000654ff047896 */ /* 0x000fe20008000004 */
[----:B------:R-:W-:Y:S01]  /*6650*/  @!PT LDS RZ, [RZ] ;  /* 0x00000000fffff984 */ /* 0x000fe20000000800 */
[----:B------:R-:W-:Y:S01]  /*6660*/  @!PT LDS RZ, [RZ] ;  /* 0x00000000fffff984 */ /* 0x000fe20000000800 */
[----:B------:R-:W-:Y:S01]  /*6670*/  @!PT LDS RZ, [RZ] ;  /* 0x00000000fffff984 */ /* 0x000fe20000000800 */
[----:B------:R-:W-:Y:S01]  /*6680*/  @!PT LDS RZ, [RZ] ;  /* 0x00000000fffff984 */ /* 0x000fe20000000800 */
[----:B------:R1:W-:Y:S06]  /*6690*/  MEMBAR.ALL.CTA ;  /* 0x0000000000007992 */ /* 0x0003ec0000008000 */
[----:B-1----:R-:W1:Y:S02]  /*66a0*/  FENCE.VIEW.ASYNC.S ;  /* 0x00000000000073c6 */ /* 0x002e640000000000 */
[----:B-1----:R-:W-:Y:S06]  /*66b0*/  SYNCS.ARRIVE.TRANS64.RED.A1T0 RZ, [UR4], RZ ;  /* 0x000000ffffff79a7 */ /* 0x002fec0008100404 */
[----:B------:R-:W5:Y:S01]  /*66c0*/  LDL R2, [R2] ;  /* 0x0000000002027983 */ /* 0x000f620000100800 */
[----:B--2---:R-:W-:Y:S11]  /*66d0*/  LOP3.LUT P0, RZ, R6, 0x1, RZ, 0xc0, !PT ;  /* 0x0000000106ff7812 */ /* 0x004ff6000780c0ff */
[----:B------:R-:W-:Y:S02]  /*66e0*/  @!UPT UIADD3 URZ, UPT, UPT, URZ, URZ, URZ ;  /* 0x000000fffffff290 */ /* 0x000fe4000fffe0ff */
[----:B------:R-:W-:Y:S01]  /*66f0*/  VOTEU.ANY UP1, P0 ;  /* 0x0000000000ff7886 */ /* 0x000fe20000020100 */
[----:B------:R-:W-:Y:S01]  /*6700*/  PLOP3.LUT P0, PT, PT, PT, UP1, 0x80, 0x8 ;  /* 0x000000000008781c */ /* 0x000fe20003f0f018 */
[----:B------:R-:W-:Y:S11]  /*6710*/  UP2UR UR63, UPR, URZ, 0x2 ;  /* 0x00000002ff3f7883 */ /* 0x000ff60008000000 */
[----:B------:R-:W-:Y:S01]  /*6720*/  @!UPT UIADD3 URZ, UPT, UPT, URZ, URZ, URZ ;  /* 0x000000fffffff290 */ /* 0x000fe2000fffe0ff */
[----:B------:R-:W-:Y:S02]  /*6730*/  @P0 MOV R3, R4 ;  /* 0x0000000400030202 */ /* 0x000fe40000000f00 */
[----:B------:R-:W-:Y:S02]  /*6740*/  @P0 LOP3.LUT R0, R5, 0xffff, RZ, 0xc0, !PT ;  /* 0x0000ffff05000812 */ /* 0x000fe400078ec0ff */
[----:B------:R-:W-:Y:S01]  /*6750*/  @P0 R2UR UR5, R3 ;  /* 0x00000000030502ca */ /* 0x000fe200000e0000 */
[----:B------:R-:W-:Y:S01]  /*6760*/  IMAD.U32 R3, RZ, RZ, UR53 ;  /* 0x00000035ff037e24 */ /* 0x000fe2000f8e00ff */
[----:B------:R-:W-:Y:S04]  /*6770*/  @P0 R2UR UR4, R0 ;  /* 0x00000000000402ca */ /* 0x000fe800000e0000 */
[----:B------:R-:W-:Y:S07]  /*6780*/  IABS R0, R3 ;  /* 0x0000000300007213 */ /* 0x000fee0000000000 */
[----:B------:R-:W-:Y:S02]  /*6790*/  @UP1 UMOV UR37, UR5 ;  /* 0x0000000500251c82 */ /* 0x000fe40008000000 */
[----:B------:R-:W-:Y:S01]  /*67a0*/  @UP1 UMOV UR36, UR4 ;  /* 0x0000000400241c82 */ /* 0x000fe20008000000 */
[----:B------:R-:W-:Y:S05]  /*67b0*/  BRA.U !UP0, `(.L_x_97) ;  /* 0x0000000108cc7547 */ /* 0x000fea000b800000 */
[----:B------:R-:W1:Y:S01]  /*67c0*/  LDCU UR9, c[0x0][0xb20] ;  /* 0x00016400ff0977ac */ /* 0x000e620008000800 */
[----:B------:R-:W-:Y:S02]  /*67d0*/  UIMAD.WIDE.U32 UR4, UR55, UR59, URZ ;  /* 0x0000003b370472a5 */ /* 0x000fe4000f8e00ff */
[----:B------:R-:W-:Y:S02]  /*67e0*/  UIMAD.WIDE.U32 UR6, UR62, UR56, URZ ;  /* 0x000000383e0672a5 */ /* 0x000fe4000f8e00ff */
[----:B------:R-:W-:Y:S02]  /*67f0*/  UIMAD.WIDE.U32 UR10, UR36, UR59, URZ ;  /* 0x0000003b240a72a5 */ /* 0x000fe4000f8e00ff */
[----:B------:R-:W-:Y:S02]  /*6800*/  UISETP.NE.AND UP0, UPT, UR58, 0x1, UPT ;  /* 0x000000013a00788c */ /* 0x000fe4000bf05270 */
[----:B------:R-:W-:Y:S02]  /*6810*/  UISETP.NE.AND UP1, UPT, UR45, 0x1, UPT ;  /* 0x000000012d00788c */ /* 0x000fe4000bf25270 */
[----:B------:R-:W-:Y:S02]  /*6820*/  UISETP.NE.AND UP2, UPT, UR39, 0x1, UPT ;  /* 0x000000012700788c */ /* 0x000fe4000bf45270 */
[----:B------:R-:W-:Y:S01]  /*6830*/  UIMAD.WIDE.U32 UR12, UR37, UR56, URZ ;  /* 0x00000038250c72a5 */ /* 0x000fe2000f8e00ff */
[----:B------:R-:W-:Y:S01]  /*6840*/  UMOV UR4, UR5 ;  /* 0x0000000500047c82 */ /* 0x000fe20008000000 */
[----:B------:R-:W-:Y:S01]  /*6850*/  UMOV UR6, UR11 ;  /* 0x0000000b00067c82 */ /* 0x000fe20008000000 */
[----:B-1----:R-:W-:Y:S03]  /*6860*/  USHF.R.U32.HI UR8, URZ, UR9, UR4 ;  /* 0x00000009ff087299 */ /* 0x002fe60008011604 */
[----:B------:R-:W-:Y:S02]  /*6870*/  UMOV UR4, UR7 ;  /* 0x0000000700047c82 */ /* 0x000fe40008000000 */
[----:B------:R-:W-:Y:S02]  /*6880*/  USHF.R.U32.HI UR5, URZ, UR57, UR4 ;  /* 0x00000039ff057299 */ /* 0x000fe40008011604 */
[----:B------:R-:W-:Y:S02]  /*6890*/  USEL UR4, UR55, UR8, !UP0 ;  /* 0x0000000837047287 */ /* 0x000fe4000c000000 */
[----:B------:R-:W-:Y:S02]  /*68a0*/  USHF.R.U32.HI UR8, URZ, UR9, UR6 ;  /* 0x00000009ff087299 */ /* 0x000fe40008011606 */
[----:B------:R-:W-:Y:S02]  /*68b0*/  UIMAD.WIDE.U32 UR6, UR4, UR46, URZ ;  /* 0x0000002e040672a5 */ /* 0x000fe4000f8e00ff */
[----:B------:R-:W-:Y:S02]  /*68c0*/  USEL UR9, UR62, UR5, !UP1 ;  /* 0x000000053e097287 */ /* 0x000fe4000c800000 */
[----:B------:R-:W-:Y:S02]  /*68d0*/  USEL UR8, UR36, UR8, !UP0 ;  /* 0x0000000824087287 */ /* 0x000fe4000c000000 */
[----:B------:R-:W-:Y:S01]  /*68e0*/  UIMAD.WIDE.U32 UR10, UR9, UR46, URZ ;  /* 0x0000002e090a72a5 */ /* 0x000fe2000f8e00ff */
[----:B------:R-:W-:Y:S01]  /*68f0*/  UMOV UR6, UR7 ;  /* 0x0000000700067c82 */ /* 0x000fe20008000000 */
[----:B------:R-:W-:Y:S01]  /*6900*/  UMOV UR5, UR13 ;  /* 0x0000000d00057c82 */ /* 0x000fe20008000000 */
[----:B------:R-:W-:Y:S02]  /*6910*/  @UP2 USHF.R.U32.HI UR4, URZ, UR47, UR6 ;  /* 0x0000002fff042299 */ /* 0x000fe40008011606 */
[----:B------:R-:W-:Y:S02]  /*6920*/  USHF.R.U32.HI UR5, URZ, UR57, UR5 ;  /* 0x00000039ff057299 */ /* 0x000fe40008011605 */
[----:B------:R-:W-:Y:S02]  /*6930*/  UIMAD UR4, UR39, UR4, URZ ;  /* 0x00000004270472a4 */ /* 0x000fe4000f8e02ff */
[----:B------:R-:W-:Y:S02]  /*6940*/  USEL UR5, UR37, UR5, !UP1 ;  /* 0x0000000525057287 */ /* 0x000fe4000c800000 */
[----:B------:R-:W-:Y:S01]  /*6950*/  UISETP.GE.AND UP0, UPT, UR8, UR4, UPT ;  /* 0x000000040800728c */ /* 0x000fe2000bf06270 */
[----:B------:R-:W-:Y:S01]  /*6960*/  UMOV UR6, UR11 ;  /* 0x0000000b00067c82 */ /* 0x000fe20008000000 */
[----:B------:R-:W-:Y:S02]  /*6970*/  UIMAD.WIDE.U32 UR10, UR8, UR46, URZ ;  /* 0x0000002e080a72a5 */ /* 0x000fe4000f8e00ff */
[----:B------:R-:W-:Y:S04]  /*6980*/  @UP2 USHF.R.U32.HI UR9, URZ, UR47, UR6 ;  /* 0x0000002fff092299 */ /* 0x000fe80008011606 */
[----:B------:R-:W-:Y:S01]  /*6990*/  UIMAD UR6, UR39, UR9, URZ ;  /* 0x00000009270672a4 */ /* 0x000fe2000f8e02ff */
[----:B------:R-:W-:Y:S03]  /*69a0*/  UMOV UR4, UR11 ;  /* 0x0000000b00047c82 */ /* 0x000fe60008000000 */
[----:B------:R-:W-:Y:S02]  /*69b0*/  UISETP.GE.OR UP0, UPT, UR5, UR6, UP0 ;  /* 0x000000060500728c */ /* 0x000fe40008706670 */
[----:B------:R-:W-:Y:S02]  /*69c0*/  USHF.R.U32.HI UR4, URZ, UR47, UR4 ;  /* 0x0000002fff047299 */ /* 0x000fe40008011604 */
[----:B------:R-:W-:Y:S02]  /*69d0*/  UIMAD.WIDE.U32 UR6, UR5, UR46, URZ ;  /* 0x0000002e050672a5 */ /* 0x000fe4000f8e00ff */
[----:B------:R-:W-:Y:S02]  /*69e0*/  USEL UR11, UR8, UR4, !UP2 ;  /* 0x00000004080b7287 */ /* 0x000fe4000d000000 */
[----:B------:R-:W-:Y:S02]  /*69f0*/  UIADD3 UR6, UPT, UPT, -UR5, URZ, URZ ;  /* 0x000000ff05067290 */ /* 0x000fe4000fffe1ff */
[----:B------:R-:W-:Y:S02]  /*6a00*/  UIADD3 UR10, UPT, UPT, -UR11, URZ, URZ ;  /* 0x000000ff0b0a7290 */ /* 0x000fe4000fffe1ff */
[----:B------:R-:W-:Y:S02]  /*6a10*/  UIMAD UR6, UR45, UR6, UR37 ;  /* 0x000000062d0672a4 */ /* 0x000fe4000f8e0225 */
[----:B------:R-:W-:Y:S01]  /*6a20*/  UIMAD UR10, UR39, UR10, UR8 ;  /* 0x0000000a270a72a4 */ /* 0x000fe2000f8e0208 */
[----:B------:R-:W-:Y:S01]  /*6a30*/  @!UP0 UMOV UR4, UR7 ;  /* 0x0000000700048c82 */ /* 0x000fe20008000000 */
[----:B------:R-:W-:Y:S02]  /*6a40*/  UIADD3 UR7, UPT, UPT, -UR8, URZ, URZ ;  /* 0x000000ff08077290 */ /* 0x000fe4000fffe1ff */
[----:B------:R-:W-:Y:S04]  /*6a50*/  @!UP0 USHF.R.U32.HI UR4, URZ, UR47, UR4 ;  /* 0x0000002fff048299 */ /* 0x000fe80008011604 */
[----:B------:R-:W-:Y:S04]  /*6a60*/  @!UP0 USEL UR4, UR5, UR4, !UP2 ;  /* 0x0000000405048287 */ /* 0x000fe8000d000000 */
[----:B------:R-:W-:Y:S02]  /*6a70*/  @!UP0 UIMAD UR9, UR9, UR10, UR4 ;  /* 0x0000000a090982a4 */ /* 0x000fe4000f8e0204 */
[----:B------:R-:W-:Y:S02]  /*6a80*/  @!UP0 UIADD3 UR10, UPT, UPT, UR11, -UR4, URZ ;  /* 0x800000040b0a8290 */ /* 0x000fe4000fffe0ff */
[----:B------:R-:W-:Y:S02]  /*6a90*/  UIMAD UR4, UR58, UR7, UR36 ;  /* 0x000000073a0472a4 */ /* 0x000fe4000f8e0224 */
[----:B------:R-:W-:Y:S03]  /*6aa0*/  @!UP0 UIMAD UR8, UR10, UR39, UR5 ;  /* 0x000000270a0882a4 */ /* 0x000fe6000f8e0205 */
[----:B------:R-:W-:Y:S02]  /*6ab0*/  @!UP0 UMOV UR5, UR9 ;  /* 0x0000000900058c82 */ /* 0x000fe40008000000 */
[----:B------:R-:W-:Y:S02]  /*6ac0*/  UIMAD UR37, UR5, UR45, UR6 ;  /* 0x0000002d052572a4 */ /* 0x000fe4000f8e0206 */
[----:B------:R-:W-:Y:S11]  /*6ad0*/  UIMAD UR36, UR8, UR58, UR4 ;  /* 0x0000003a082472a4 */ /* 0x000ff6000f8e0204 */
[----:B------:R-:W-:Y:S01]  /*6ae0*/  @!UPT UIADD3 URZ, UPT, UPT, URZ, URZ, URZ ;  /* 0x000000fffffff290 */ /* 0x000fe2000fffe0ff */
.L_x_97:
[----:B------:R-:W1:Y:S01]  /*6af0*/  LDCU UR11, c[0x0][0x388] ;  /* 0x00007100ff0b77ac */ /* 0x000e620008000800 */
[----:B------:R-:W-:Y:S01]  /*6b00*/  R2UR UR6, R0 ;  /* 0x00000000000672ca */ /* 0x000fe200000e0000 */
[----:B------:R-:W-:Y:S01]  /*6b10*/  BSSY.RECONVERGENT B6, `(.L_x_98) ;  /* 0x0000076000067945 */ /* 0x000fe20003800200 */
[----:B------:R-:W-:Y:S01]  /*6b20*/  IABS R3, R3 ;  /* 0x0000000300037213 */ /* 0x000fe20000000000 */
[----:B------:R-:W-:Y:S01]  /*6b30*/  USHF.L.U32 UR42, UR21, 0x6, URZ ;  /* 0x00000006152a7899 */ /* 0x000fe200080006ff */
[----:B------:R-:W-:Y:S02]  /*6b40*/  @P0 SHF.R.U32.HI R4, RZ, 0x10, R5 ;  /* 0x00000010ff040819 */ /* 0x000fe40000011605 */
[----:B------:R-:W-:Y:S01]  /*6b50*/  R2UR UR16, R68 ;  /* 0x00000000441072ca */ /* 0x000fe200000e0000 */
[----:B------:R-:W-:Y:S01]  /*6b60*/  IMAD.MOV R3, RZ, RZ, -R3 ;  /* 0x000000ffff037224 */ /* 0x000fe200078e0a03 */
[----:B------:R-:W-:Y:S02]  /*6b70*/  @P0 R2UR UR16, R4 ;  /* 0x00000000041002ca */ /* 0x000fe400000e0000 */
[----:B------:R-:W-:Y:S02]  /*6b80*/  LOP3.LUT P0, RZ, R57, 0x1b0, RZ, 0xc0, !PT ;  /* 0x000001b039ff7812 */ /* 0x000fe4000780c0ff */
[----:B------:R-:W-:Y:S01]  /*6b90*/  R2UR UR9, R3 ;  /* 0x00000000030972ca */ /* 0x000fe200000e0000 */
[----:B------:R-:W2:Y:S08]  /*6ba0*/  I2F.RP R0, UR6 ;  /* 0x0000000600007d06 */ /* 0x000eb00008209400 */
[----:B------:R-:W-:Y:S02]  /*6bb0*/  IMAD.U32 R68, RZ, RZ, UR16 ;  /* 0x00000010ff447e24 */ /* 0x000fe4000f8e00ff */
[----:B--2---:R-:W2:Y:S01]  /*6bc0*/  MUFU.RCP R0, R0 ;  /* 0x0000000000007308 */ /* 0x004ea20000001000 */
[----:B-1----:R-:W-:Y:S05]  /*6bd0*/  IMAD.U32 R8, RZ, RZ, UR11 ;  /* 0x0000000bff087e24 */ /* 0x002fea000f8e00ff */
[----:B------:R-:W-:Y:S04]  /*6be0*/  IABS R8, R8 ;  /* 0x0000000800087213 */ /* 0x000fe80000000000 */
[----:B------:R-:W1:Y:S01]  /*6bf0*/  I2F.RP R10, R8 ;  /* 0x00000008000a7306 */ /* 0x000e620000209400 */
[----:B--2---:R-:W-:Y:S09]  /*6c00*/  VIADD R0, R0, 0xffffffe ;  /* 0x0ffffffe00007836 */ /* 0x004ff20000000000 */
[----:B------:R-:W2:Y:S10]  /*6c10*/  F2I.FTZ.U32.TRUNC.NTZ R0, R0 ;  /* 0x0000000000007305 */ /* 0x000eb4000021f000 */
[----:B-1----:R-:W1:Y:S01]  /*6c20*/  MUFU.RCP R10, R10 ;  /* 0x0000000a000a7308 */ /* 0x002e620000001000 */
[----:B--2---:R-:W-:Y:S01]  /*6c30*/  R2UR UR5, R0 ;  /* 0x00000000000572ca */ /* 0x004fe200000e0000 */
[----:B------:R-:W-:Y:S05]  /*6c40*/  IMAD.U32 R0, RZ, RZ, UR19 ;  /* 0x00000013ff007e24 */ /* 0x000fea000f8e00ff */
[----:B------:R-:W-:Y:S04]  /*6c50*/  IABS R0, R0 ;  /* 0x0000000000007213 */ /* 0x000fe80000000000 */
[----:B------:R-:W-:Y:S01]  /*6c60*/  R2UR UR8, R0 ;  /* 0x00000000000872ca */ /* 0x000fe200000e0000 */
[----:B-1----:R-:W-:Y:S02]  /*6c70*/  VIADD R10, R10, 0xffffffe ;  /* 0x0ffffffe0a0a7836 */ /* 0x002fe40000000000 */
[----:B------:R-:W-:Y:S02]  /*6c80*/  UIADD3 UR4, UPT, UPT, URZ, -UR5, URZ ;  /* 0x80000005ff047290 */ /* 0x000fe4000fffe0ff */
[----:B------:R-:W1:Y:S02]  /*6c90*/  F2I.FTZ.U32.TRUNC.NTZ R11, R10 ;  /* 0x0000000a000b7305 */ /* 0x000e64000021f000 */
[----:B------:R-:W-:Y:S03]  /*6ca0*/  UIMAD UR7, UR4, UR6, URZ ;  /* 0x00000006040772a4 */ /* 0x000fe6000f8e02ff */
[----:B------:R-:W-:Y:S02]  /*6cb0*/  UMOV UR4, URZ ;  /* 0x000000ff00047c82 */ /* 0x000fe40008000000 */
[----:B------:R-:W-:Y:S07]  /*6cc0*/  UIMAD.WIDE.U32 UR4, UR5, UR7, UR4 ;  /* 0x00000007050472a5 */ /* 0x000fee000f8e0004 */
[----:B------:R-:W-:Y:S01]  /*6cd0*/  UMOV UR4, UR5 ;  /* 0x0000000500047c82 */ /* 0x000fe20008000000 */
[--C-:B-1----:R-:W-:Y:S01]  /*6ce0*/  IMAD.MOV R3, RZ, RZ, -R11.reuse ;  /* 0x000000ffff037224 */ /* 0x102fe200078e0a0b */
[----:B------:R-:W-:Y:S01]  /*6cf0*/  UIMAD.WIDE.U32 UR4, UR4, UR8, URZ ;  /* 0x00000008040472a5 */ /* 0x000fe2000f8e00ff */
[----:B------:R-:W-:Y:S02]  /*6d00*/  IMAD.MOV.U32 R10, RZ, RZ, RZ ;  /* 0x000000ffff0a7224 */ /* 0x000fe400078e00ff */
[----:B------:R-:W-:Y:S04]  /*6d10*/  IMAD R3, R3, R8, RZ ;  /* 0x0000000803037224 */ /* 0x000fe800078e02ff */
[----:B------:R-:W-:Y:S01]  /*6d20*/  UMOV UR43, UR5 ;  /* 0x00000005002b7c82 */ /* 0x000fe20008000000 */
[----:B------:R-:W-:Y:S01]  /*6d30*/  IMAD.HI.U32 R11, R11, R3, R10 ;  /* 0x000000030b0b7227 */ /* 0x000fe200078e000a */
[----:B------:R-:W-:Y:S04]  /*6d40*/  UIMAD UR4, UR43, UR9, UR8 ;  /* 0x000000092b0472a4 */ /* 0x000fe8000f8e0208 */
[----:B------:R-:W-:Y:S11]  /*6d50*/  UISETP.GT.U32.AND UP0, UPT, UR6, UR4, UPT ;  /* 0x000000040600728c */ /* 0x000ff6000bf04070 */
[----:B------:R-:W-:Y:S02]  /*6d60*/  @!UP0 UIADD3 UR4, UPT, UPT, UR4, -UR6, URZ ;  /* 0x8000000604048290 */ /* 0x000fe4000fffe0ff */
[----:B------:R-:W-:Y:S02]  /*6d70*/  @!UP0 UIADD3 UR43, UPT, UPT, UR43, 0x1, URZ ;  /* 0x000000012b2b8890 */ /* 0x000fe4000fffe0ff */
[----:B------:R-:W-:Y:S02]  /*6d80*/  UISETP.GE.U32.AND UP2, UPT, UR4, UR6, UPT ;  /* 0x000000060400728c */ /* 0x000fe4000bf46070 */
[----:B------:R-:W-:Y:S02]  /*6d90*/  ULOP3.LUT UR4, UR19, UR53, URZ, 0x3c, !UPT ;  /* 0x0000003513047292 */ /* 0x000fe4000f8e3cff */
[----:B------:R-:W-:Y:S02]  /*6da0*/  UISETP.NE.AND UP0, UPT, UR53, URZ, UPT ;  /* 0x000000ff3500728c */ /* 0x000fe4000bf05270 */
[----:B------:R-:W-:Y:S05]  /*6db0*/  UISETP.GE.AND UP1, UPT, UR4, URZ, UPT ;  /* 0x000000ff0400728c */ /* 0x000fea000bf26270 */
[----:B------:R-:W-:Y:S06]  /*6dc0*/  @UP2 UIADD3 UR43, UPT, UPT, UR43, 0x1, URZ ;  /* 0x000000012b2b2890 */ /* 0x000fec000fffe0ff */
[----:B------:R-:W-:Y:S02]  /*6dd0*/  @!UP1 UIADD3 UR43, UPT, UPT, -UR43, URZ, URZ ;  /* 0x000000ff2b2b9290 */ /* 0x000fe4000fffe1ff */
[----:B------:R-:W-:Y:S02]  /*6de0*/  UISETP.NE.AND UP1, UPT, UR38, 0x1, UPT ;  /* 0x000000012600788c */ /* 0x000fe4000bf25270 */
[----:B------:R-:W-:Y:S06]  /*6df0*/  @!UP0 ULOP3.LUT UR43, URZ, UR53, URZ, 0x33, !UPT ;  /* 0x00000035ff2b8292 */ /* 0x000fec000f8e33ff */
[----:B------:R-:W-:Y:S03]  /*6e00*/  MOV R0, UR43 ;  /* 0x0000002b00007c02 */ /* 0x000fe60008000f00 */
[----:B------:R-:W1:Y:S01]  /*6e10*/  @!UP1 LDCU.128 UR12, c[0x0][0xb10] ;  /* 0x00016200ff0c97ac */ /* 0x000e620008000c00 */
[----:B------:R-:W-:Y:S05]  /*6e20*/  IABS R0, R0 ;  /* 0x0000000000007213 */ /* 0x000fea0000000000 */
[----:B------:R-:W-:Y:S01]  /*6e30*/  IMAD.HI.U32 R11, R11, R0, RZ ;  /* 0x000000000b0b7227 */ /* 0x000fe200078e00ff */
[----:B------:R-:W2:Y:S03]  /*6e40*/  @!UP1 LDCU UR10, c[0x0][0xb20] ;  /* 0x00016400ff0a97ac */ /* 0x000ea60008000800 */
[----:B------:R-:W-:Y:S01]  /*6e50*/  IMAD.MOV R3, RZ, RZ, -R11 ;  /* 0x000000ffff037224 */ /* 0x000fe200078e0a0b */
[----:B------:R-:W3:Y:S03]  /*6e60*/  @!UP1 LDCU UR5, c[0x0][0xb0c] ;  /* 0x00016180ff0597ac */ /* 0x000ee60008000800 */
[C---:B------:R-:W-:Y:S01]  /*6e70*/  IMAD R0, R8.reuse, R3, R0 ;  /* 0x0000000308007224 */ /* 0x040fe200078e0200 */
[----:B-1----:R-:W-:Y:S04]  /*6e80*/  UIMAD.WIDE.U32 UR6, UR36, UR15, URZ ;  /* 0x0000000f240672a5 */ /* 0x002fe8000f8e00ff */
[----:B------:R-:W-:Y:S01]  /*6e90*/  ISETP.GT.U32.AND P1, PT, R8, R0, PT ;  /* 0x000000000800720c */ /* 0x000fe20003f24070 */
[----:B------:R-:W-:Y:S02]  /*6ea0*/  UIMAD.WIDE.U32 UR8, UR37, UR12, URZ ;  /* 0x0000000c250872a5 */ /* 0x000fe4000f8e00ff */
[----:B------:R-:W-:Y:S02]  /*6eb0*/  @!UP1 UISETP.NE.AND UP0, UPT, UR14, 0x1, UPT ;  /* 0x000000010e00988c */ /* 0x000fe4000bf05270 */
[----:B------:R-:W-:Y:S01]  /*6ec0*/  ULOP3.LUT UR8, UR43, UR11, URZ, 0x3c, !UPT ;  /* 0x0000000b2b087292 */ /* 0x000fe2000f8e3cff */
[----:B------:R-:W-:Y:S02]  /*6ed0*/  @!UP1 UMOV UR6, UR7 ;  /* 0x0000000700069c82 */ /* 0x000fe40008000000 */
[----:B------:R-:W-:Y:S01]  /*6ee0*/  @!UP1 UMOV UR4, UR9 ;  /* 0x0000000900049c82 */ /* 0x000fe20008000000 */
[----:B--2---:R-:W-:Y:S02]  /*6ef0*/  @!UP1 USHF.R.U32.HI UR6, URZ, UR10, UR6 ;  /* 0x0000000aff069299 */ /* 0x004fe40008011606 */
[----:B---3--:R-:W-:Y:S02]  /*6f00*/  @!UP1 UISETP.NE.AND UP2, UPT, UR5, 0x1, UPT ;  /* 0x000000010500988c */ /* 0x008fe4000bf45270 */
[----:B------:R-:W-:Y:S01]  /*6f10*/  @!UP1 USHF.R.U32.HI UR4, URZ, UR13, UR4 ;  /* 0x0000000dff049299 */ /* 0x000fe20008011604 */
[----:B------:R-:W-:Y:S01]  /*6f20*/  @!P1 IMAD.IADD R0, R0, 0x1, -R8 ;  /* 0x0000000100009824 */ /* 0x000fe200078e0a08 */
[----:B------:R-:W-:Y:S01]  /*6f30*/  @!UP1 USEL UR6, UR36, UR6, !UP0 ;  /* 0x0000000624069287 */ /* 0x000fe2000c000000 */
[----:B------:R-:W-:Y:S01]  /*6f40*/  @!P1 IADD3 R11, PT, PT, R11, 0x1, RZ ;  /* 0x000000010b0b9810 */ /* 0x000fe20007ffe0ff */
[----:B------:R-:W-:Y:S02]  /*6f50*/  @!UP1 USEL UR7, UR37, UR4, !UP2 ;  /* 0x0000000425079287 */ /* 0x000fe4000d000000 */
[----:B------:R-:W-:Y:S01]  /*6f60*/  UISETP.GE.AND UP0, UPT, UR8, URZ, UPT ;  /* 0x000000ff0800728c */ /* 0x000fe2000bf06270 */
[----:B------:R-:W-:Y:S01]  /*6f70*/  ISETP.GE.U32.AND P2, PT, R0, R8, PT ;  /* 0x000000080000720c */ /* 0x000fe20003f46070 */
[----:B------:R-:W-:Y:S02]  /*6f80*/  UISETP.NE.AND UP2, UPT, UR11, URZ, UPT ;  /* 0x000000ff0b00728c */ /* 0x000fe4000bf45270 */
[----:B------:R-:W-:Y:S02]  /*6f90*/  @!UP1 UIADD3 UR4, UPT, UPT, -UR7, UR6, URZ ;  /* 0x0000000607049290 */ /* 0x000fe4000fffe1ff */
[----:B------:R-:W-:Y:S02]  /*6fa0*/  @!UP1 UIADD3 UR6, UPT, UPT, UR7, -UR6, URZ ;  /* 0x8000000607069290 */ /* 0x000fe4000fffe0ff */
[----:B------:R-:W-:Y:S02]  /*6fb0*/  @!UP1 UIMAD UR37, UR4, UR5, UR37 ;  /* 0x00000005042592a4 */ /* 0x000fe4000f8e0225 */
[----:B------:R-:W-:Y:S02]  /*6fc0*/  UIADD3 UR4, UPT, UPT, -UR43, URZ, URZ ;  /* 0x000000ff2b047290 */ /* 0x000fe4000fffe1ff */
[----:B------:R-:W-:Y:S02]  /*6fd0*/  @!UP1 UIMAD UR36, UR6, UR14, UR36 ;  /* 0x0000000e062492a4 */ /* 0x000fe4000f8e0224 */
[----:B------:R-:W-:Y:S01]  /*6fe0*/  UIMAD UR5, UR53, UR4, UR19 ;  /* 0x00000004350572a4 */ /* 0x000fe2000f8e0213 */
[----:B------:R-:W-:Y:S03]  /*6ff0*/  @P2 VIADD R11, R11, 0x1 ;  /* 0x000000010b0b2836 */ /* 0x000fe60000000000 */
[----:B------:R-:W-:Y:S02]  /*7000*/  USHF.L.U32 UR50, UR5, 0x7, URZ ;  /* 0x0000000705327899 */ /* 0x000fe400080006ff */
[----:B------:R-:W-:Y:S11]  /*7010*/  R2UR UR44, R11 ;  /* 0x000000000b2c72ca */ /* 0x000ff600000e0000 */
[----:B------:R-:W-:Y:S02]  /*7020*/  @!UPT UIADD3 URZ, UPT, UPT, URZ, URZ, URZ ;  /* 0x000000fffffff290 */ /* 0x000fe4000fffe0ff */
[----:B------:R-:W-:Y:S02]  /*7030*/  @!UP0 UIADD3 UR44, UPT, UPT, -UR44, URZ, URZ ;  /* 0x000000ff2c2c8290 */ /* 0x000fe4000fffe1ff */
[----:B------:R-:W-:Y:S04]  /*7040*/  @!UP2 ULOP3.LUT UR44, URZ, UR11, URZ, 0x33, !UPT ;  /* 0x0000000bff2ca292 */ /* 0x000fe8000f8e33ff */
[----:B------:R-:W-:Y:S04]  /*7050*/  UIADD3 UR4, UPT, UPT, -UR44, URZ, URZ ;  /* 0x000000ff2c047290 */ /* 0x000fe8000fffe1ff */
[----:B------:R-:W-:Y:S01]  /*7060*/  UIMAD UR43, UR11, UR4, UR43 ;  /* 0x000000040b2b72a4 */ /* 0x000fe2000f8e022b */
[----:B------:R-:W-:Y:S11]  /*7070*/  @!P0 BRA `(.L_x_99) ;  /* 0x00000000007c8947 */ /* 0x000ff60003800000 */
[----:B------:R-:W1:Y:S01]  /*7080*/  LDCU.64 UR8, c[0x4][0x80] ;  /* 0x01001000ff0877ac */ /* 0x000e620008000a00 */
[----:B------:R-:W-:Y:S01]  /*7090*/  MOV R16, 0x0 ;  /* 0x0000000000107802 */ /* 0x000fe20000000f00 */
[----:B------:R-:W-:Y:S02]  /*70a0*/  HFMA2 R12, -RZ, RZ, 0, 5.9604644775390625e-08 ;  /* 0x00000001ff0c7431 */ /* 0x000fe400000001ff */
[----:B------:R-:W-:Y:S01]  /*70b0*/  IMAD.MOV.U32 R8, RZ, RZ, 0x70 ;  /* 0x00000070ff087424 */ /* 0x000fe200078e00ff */
[----:B------:R2:W3:Y:S01]  /*70c0*/  LDC.64 R14, c[0x4][R16] ;  /* 0x01000000100e7b82 */ /* 0x0004e20000000a00 */
[----:B------:R-:W4:Y:S01]  /*70d0*/  LDCU.64 UR6, c[0x4][0x88] ;  /* 0x01001100ff0677ac */ /* 0x000f220008000a00 */
[----:B------:R-:W-:Y:S01]  /*70e0*/  IMAD.MOV.U32 R13, RZ, RZ, RZ ;  /* 0x000000ffff0d7224 */ /* 0x000fe200078e00ff */
[----:B------:R-:W2:Y:S01]  /*70f0*/  LDCU.64 UR4, c[0x4][0x8] ;  /* 0x01000100ff0477ac */ /* 0x000ea20008000a00 */
[----:B-1----:R-:W-:Y:S01]  /*7100*/  MOV R5, UR9 ;  /* 0x0000000900057c02 */ /* 0x002fe20008000f00 */
[----:B------:R-:W-:Y:S01]  /*7110*/  IMAD.U32 R4, RZ, RZ, UR8 ;  /* 0x00000008ff047e24 */ /* 0x000fe2000f8e00ff */
[----:B----4-:R-:W-:Y:S01]  /*7120*/  MOV R7, UR7 ;  /* 0x0000000700077c02 */ /* 0x010fe20008000f00 */
[----:B------:R-:W-:Y:S01]  /*7130*/  IMAD.U32 R6, RZ, RZ, UR6 ;  /* 0x00000006ff067e24 */ /* 0x000fe2000f8e00ff */
[----:B--2---:R-:W-:Y:S01]  /*7140*/  MOV R11, UR5 ;  /* 0x00000005000b7c02 */ /* 0x004fe20008000f00 */
[----:B------:R-:W-:Y:S02]  /*7150*/  IMAD.U32 R10, RZ, RZ, UR4 ;  /* 0x00000004ff0a7e24 */ /* 0x000fe4000f8e00ff */
[----:B------:R-:W-:Y:S07]  /*7160*/  LEPC R20, `(.L_x_100) ;  /* 0x000000001014794e */ /* 0x000fee0000000000 */
[----:B---3-5:R-:W-:Y:S05]  /*7170*/  CALL.ABS.NOINC R14 ;  /* 0x000000000e007343 */ /* 0x028fea0003c00000 */
.L_x_100:
[----:B------:R-:W1:Y:S01]  /*7180*/  LDCU.64 UR8, c[0x4][0x80] ;  /* 0x01001000ff0877ac */ /* 0x000e620008000a00 */
[----:B------:R-:W2:Y:S01]  /*7190*/  LDC.64 R16, c[0x4][R16] ;  /* 0x0100000010107b82 */ /* 0x000ea20000000a00 */
[----:B------:R-:W-:Y:S02]  /*71a0*/  HFMA2 R12, -RZ, RZ, 0, 5.9604644775390625e-08 ;  /* 0x00000001ff0c7431 */ /* 0x000fe400000001ff */
[----:B------:R-:W-:Y:S02]  /*71b0*/  IMAD.MOV.U32 R8, RZ, RZ, 0x70 ;  /* 0x00000070ff087424 */ /* 0x000fe400078e00ff */
[----:B------:R-:W-:Y:S01]  /*71c0*/  IMAD.MOV.U32 R13, RZ, RZ, RZ ;  /* 0x000000ffff0d7224 */ /* 0x000fe200078e00ff */
[----:B------:R-:W3:Y:S01]  /*71d0*/  LDCU.64 UR6, c[0x4][0x88] ;  /* 0x01001100ff0677ac */ /* 0x000ee20008000a00 */
[----:B------:R-:W4:Y:S01]  /*71e0*/  LDCU.64 UR4, c[0x4][0x8] ;  /* 0x01000100ff0477ac */ /* 0x000f220008000a00 */
[----:B-1----:R-:W-:Y:S02]  /*71f0*/  MOV R4, UR8 ;  /* 0x0000000800047c02 */ /* 0x002fe40008000f00 */
[----:B------:R-:W-:Y:S02]  /*7200*/  MOV R5, UR9 ;  /* 0x0000000900057c02 */ /* 0x000fe40008000f00 */
[----:B---3--:R-:W-:Y:S01]  /*7210*/  MOV R7, UR7 ;  /* 0x0000000700077c02 */ /* 0x008fe20008000f00 */
[----:B------:R-:W-:Y:S01]  /*7220*/  IMAD.U32 R6, RZ, RZ, UR6 ;  /* 0x00000006ff067e24 */ /* 0x000fe2000f8e00ff */
[----:B----4-:R-:W-:Y:S01]  /*7230*/  MOV R11, UR5 ;  /* 0x00000005000b7c02 */ /* 0x010fe20008000f00 */
[----:B------:R-:W-:Y:S02]  /*7240*/  IMAD.U32 R10, RZ, RZ, UR4 ;  /* 0x00000004ff0a7e24 */ /* 0x000fe4000f8e00ff */
[----:B------:R-:W-:Y:S07]  /*7250*/  LEPC R20, `(.L_x_99) ;  /* 0x000000001014794e */ /* 0x000fee0000000000 */
[----:B--2---:R-:W-:Y:S05]  /*7260*/  CALL.ABS.NOINC R16 ;  /* 0x0000000010007343 */ /* 0x004fea0003c00000 */
.L_x_99:
[----:B------:R-:W-:Y:S05]  /*7270*/  BSYNC.RECONVERGENT B6 ;  /* 0x0000000000067941 */ /* 0x000fea0003800200 */
.L_x_98:
[----:B------:R-:W-:Y:S02]  /*7280*/  R2UR UR6, R56 ;  /* 0x00000000380672ca */ /* 0x000fe400000e0000 */
[----:B------:R-:W-:Y:S02]  /*7290*/  R2UR UR5, R67 ;  /* 0x00000000430572ca */ /* 0x000fe400000e0000 */
[----:B------:R-:W-:Y:S02]  /*72a0*/  R2UR UR4, R66 ;  /* 0x00000000420472ca */ /* 0x000fe400000e0000 */
[----:B------:R-:W-:Y:S02]  /*72b0*/  ISETP.NE.U32.AND P4, PT, R50, RZ, PT ;  /* 0x000000ff3200720c */ /* 0x000fe40003f85070 */
[----:B------:R-:W-:Y:S02]  /*72c0*/  ISETP.NE.U32.AND P2, PT, RZ, UR60, PT ;  /* 0x0000003cff007c0c */ /* 0x000fe4000bf45070 */
[----:B------:R-:W-:Y:S02]  /*72d0*/  ISETP.NE.AND.EX P4, PT, R51, RZ, PT, P4 ;  /* 0x000000ff3300720c */ /* 0x000fe40003f85340 */
[----:B------:R-:W-:Y:S01]  /*72e0*/  ISETP.NE.AND.EX P2, PT, RZ, UR61, PT, P2 ;  /* 0x0000003dff007c0c */ /* 0x000fe2000bf45320 */
[----:B------:R-:W-:Y:S02]  /*72f0*/  UISETP.NE.AND UP2, UPT, UR6, URZ, UPT ;  /* 0x000000ff0600728c */ /* 0x000fe4000bf45270 */
[----:B------:R-:W-:Y:S04]  /*7300*/  UISETP.NE.U32.AND UP0, UPT, UR5, URZ, UPT ;  /* 0x000000ff0500728c */ /* 0x000fe8000bf05070 */
[----:B------:R-:W-:Y:S01]  /*7310*/  UISETP.NE.AND.EX UP1, UPT, UR4, URZ, UPT, UP0 ;  /* 0x000000ff0400728c */ /* 0x000fe2000bf25300 */
[----:B------:R-:W-:Y:S01]  /*7320*/  PLOP3.LUT P1, PT, PT, PT, UP2, 0x80, 0x8 ;  /* 0x000000000008781c */ /* 0x000fe20003f2f028 */
[----:B------:R-:W-:Y:S03]  /*7330*/  UPLOP3.LUT UP0, UPT, UPT, UPT, UPT, 0x40, 0x4 ;  /* 0x000000000004789c */ /* 0x000fe60003f0e870 */
[----:B------:R-:W-:Y:S06]  /*7340*/  @UP2 UPLOP3.LUT UP0, UPT, UPT, UPT, UP1, 0x80, 0x8 ;  /* 0x000000000008289c */ /* 0x000fec0003f0f010 */
[----:B------:R-:W-:Y:S01]  /*7350*/  PLOP3.LUT P0, PT, PT, PT, UP0, 0x80, 0x8 ;  /* 0x000000000008781c */ /* 0x000fe20003f0f008 */
[----:B------:R-:W-:Y:S01]  /*7360*/  @!UPT UIADD3 URZ, UPT, UPT, URZ, URZ, URZ ;  /* 0x000000fffffff290 */ /* 0x000fe2000fffe0ff */
[----:B------:R-:W-:Y:S11]  /*7370*/  BRA.U !UP1, `(.L_x_101) ;  /* 0x0000000109407547 */ /* 0x000ff6000b800000 */
[----:B------:R-:W-:Y:S01]  /*7380*/  UISETP.NE.U32.AND UP0, UPT, UR60, URZ, UPT ;  /* 0x000000ff3c00728c */ /* 0x000fe2000bf05070 */
[----:B------:R-:W-:Y:S01]  /*7390*/  R2UR UR6, R67 ;  /* 0x00000000430672ca */ /* 0x000fe200000e0000 */
[----:B------:R-:W1:Y:S01]  /*73a0*/  LDCU.64 UR8, c[0x0][0x358] ;  /* 0x00006b00ff0877ac */ /* 0x000e620008000a00 */
[----:B------:R-:W-:Y:S02]  /*73b0*/  HFMA2 R52, -RZ, RZ, 0, 5.9604644775390625e-08 ;  /* 0x00000001ff347431 */ /* 0x000fe400000001ff */
[----:B------:R-:W-:Y:S01]  /*73c0*/  IMAD.MOV.U32 R0, RZ, RZ, 0x1 ;  /* 0x00000001ff007424 */ /* 0x000fe200078e00ff */
[----:B------:R-:W-:Y:S06]  /*73d0*/  UISETP.NE.AND.EX UP0, UPT, UR61, URZ, UPT, UP0 ;  /* 0x000000ff3d00728c */ /* 0x000fec000bf05300 */
[----:B------:R-:W-:Y:S05]  /*73e0*/  PLOP3.LUT P3, PT, PT, PT, UP0, 0x80, 0x8 ;  /* 0x000000000008781c */ /* 0x000fea0003f6f008 */
[----:B------:R-:W2:Y:S01]  /*73f0*/  @UP0 LDCU.64 UR4, c[0x0][0x888] ;  /* 0x00011100ff0407ac */ /* 0x000ea20008000a00 */
[----:B------:R-:W-:Y:S07]  /*7400*/  @UP0 UIMAD UR6, UR51, UR6, URZ ;  /* 0x00000006330602a4 */ /* 0x000fee000f8e02ff */
[----:B------:R-:W-:Y:S01]  /*7410*/  @!P3 PRMT R52, R0, 0x7610, R52 ;  /* 0x000076100034b816 */ /* 0x000fe20000000034 */
[----:B--2---:R-:W-:Y:S06]  /*7420*/  @UP0 UIMAD.WIDE UR4, UR6, 0x4, UR4 ;  /* 0x00000004060408a5 */ /* 0x004fec000f8e0204 */
[----:B------:R-:W-:Y:S02]  /*7430*/  IMAD.U32 R4, RZ, RZ, UR4 ;  /* 0x00000004ff047e24 */ /* 0x000fe4000f8e00ff */
[----:B------:R-:W-:Y:S03]  /*7440*/  IMAD.U32 R5, RZ, RZ, UR5 ;  /* 0x00000005ff057e24 */ /* 0x000fe6000f8e00ff */
[----:B------:R-:W2:Y:S02]  /*7450*/  @!UP0 LDCU UR4, c[0x0][0x880] ;  /* 0x00011000ff0487ac */ /* 0x000ea40008000800 */
[----:B-1---5:R1:W5:Y:S02]  /*7460*/  @P3 LDG.E R27, desc[UR8][R4.64] ;  /* 0x00000008041b3981 */ /* 0x022364000c1e1900 */
[----:B-12---:R-:W-:Y:S02]  /*7470*/  @!P3 MOV R27, UR4 ;  /* 0x00000004001bbc02 */ /* 0x006fe40008000f00 */
.L_x_101:
[----:B------:R-:W-:Y:S05]  /*7480*/  @!P4 BRA `(.L_x_102) ;  /* 0x000000000024c947 */ /* 0x000fea0003800000 */
[----:B------:R-:W-:Y:S01]  /*7490*/  ISETP.NE.U32.AND P3, PT, R48, RZ, PT ;  /* 0x000000ff3000720c */ /* 0x000fe20003f65070 */
[----:B------:R-:W1:Y:S03]  /*74a0*/  LDCU.64 UR4, c[0x0][0x358] ;  /* 0x00006b00ff0477ac */ /* 0x000e660008000a00 */
[----:B------:R-:W-:Y:S11]  /*74b0*/  ISETP.NE.AND.EX P3, PT, R49, RZ, PT, P3 ;  /* 0x000000ff3100720c */ /* 0x000ff60003f65330 */
[----:B------:R-:W-:Y:S02]  /*74c0*/  @!UPT UIADD3 URZ, UPT, UPT, URZ, URZ, URZ ;  /* 0x000000fffffff290 */ /* 0x000fe4000fffe0ff */
[----:B------:R-:W2:Y:S01]  /*74d0*/  @P3 LDC.64 R4, c[0x0][0x8a8] ;  /* 0x00022a00ff043b82 */ /* 0x000ea20000000a00 */
[----:B------:R-:W-:Y:S04]  /*74e0*/  @P3 IMAD R0, R50, UR51, RZ ;  /* 0x0000003332003c24 */ /* 0x000fe8000f8e02ff */
[----:B--2---:R-:W-:Y:S05]  /*74f0*/  @P3 IMAD.WIDE R4, R0, 0x4, R4 ;  /* 0x0000000400043825 */ /* 0x004fea00078e0204 */
[----:B-1---5:R1:W5:Y:S02]  /*7500*/  @P3 LDG.E R24, desc[UR4][R4.64] ;  /* 0x0000000404183981 */ /* 0x022364000c1e1900 */
[----:B-1----:R-:W2:Y:S02]  /*7510*/  @!P3 LDC R24, c[0x0][0x8a0] ;  /* 0x00022800ff18bb82 */ /* 0x002ea40000000800 */
.L_x_102:
[----:B-----5:R-:W-:Y:S01]  /*7520*/  FSETP.NEU.AND P3, PT, R27, RZ, PT ;  /* 0x000000ff1b00720b */ /* 0x020fe20003f6d000 */
[----:B------:R-:W-:Y:S01]  /*7530*/  BSSY B1, `(.L_x_103) ;  /* 0x0000039000017945 */ /* 0x000fe20003800000 */
[----:B------:R-:W-:Y:S01]  /*7540*/  SEL R4, RZ, 0xffffffff, P2 ;  /* 0xffffffffff047807 */ /* 0x000fe20001000000 */
[----:B------:R-:W-:Y:S01]  /*7550*/  IMAD.MOV.U32 R74, RZ, RZ, 0x1 ;  /* 0x00000001ff4a7424 */ /* 0x000fe200078e00ff */
[----:B------:R-:W-:Y:S01]  /*7560*/  @P1 LOP3.LUT P2, RZ, R52, 0xff, RZ, 0xc0, !PT ;  /* 0x000000ff34ff1812 */ /* 0x000fe2000784c0ff */
[----:B------:R-:W-:Y:S01]  /*7570*/  IMAD.IADD R25, R23, 0x1, R2 ;  /* 0x0000000117197824 */ /* 0x000fe200078e0202 */
[----:B------:R-:W-:Y:S01]  /*7580*/  @P1 SEL R0, RZ, 0xffffffff, P3 ;  /* 0xffffffffff001807 */ /* 0x000fe20001800000 */
[----:B------:R-:W-:Y:S01]  /*7590*/  IMAD R71, R64, -0x10, R62 ;  /* 0xfffffff040477824 */ /* 0x000fe200078e023e */
[----:B------:R-:W-:Y:S01]  /*75a0*/  LOP3.LUT R60, R60, 0x1, RZ, 0x3c, !PT ;  /* 0x000000013c3c7812 */ /* 0x000fe200078e3cff */
[----:B------:R-:W-:Y:S01]  /*75b0*/  IMAD.MOV.U32 R73, RZ, RZ, RZ ;  /* 0x000000ffff497224 */ /* 0x000fe200078e00ff */
[----:B------:R-:W-:Y:S02]  /*75c0*/  @P0 SEL R0, R4, R0, !P2 ;  /* 0x0000000004000207 */ /* 0x000fe40005000000 */
[----:B------:R-:W-:Y:S02]  /*75d0*/  CS2R R38, SRZ ;  /* 0x0000000000267805 */ /* 0x000fe4000001ff00 */
[----:B------:R-:W-:Y:S02]  /*75e0*/  LEA R72, R22, UR49, 0x3 ;  /* 0x0000003116487c11 */ /* 0x000fe4000f8e18ff */
[----:B------:R-:W-:Y:S02]  /*75f0*/  CS2R R36, SRZ ;  /* 0x0000000000247805 */ /* 0x000fe4000001ff00 */
[----:B------:R-:W-:Y:S02]  /*7600*/  @P1 LOP3.LUT R0, R0, 0x1, RZ, 0xc0, !PT ;  /* 0x0000000100001812 */ /* 0x000fe400078ec0ff */
[----:B------:R-:W-:Y:S02]  /*7610*/  CS2R R34, SRZ ;  /* 0x0000000000227805 */ /* 0x000fe4000001ff00 */
[----:B------:R-:W-:Y:S02]  /*7620*/  PLOP3.LUT P2, PT, PT, PT, UP1, 0x80, 0x8 ;  /* 0x000000000008781c */ /* 0x000fe40003f4f018 */
[----:B------:R-:W-:Y:S02]  /*7630*/  CS2R R32, SRZ ;  /* 0x0000000000207805 */ /* 0x000fe4000001ff00 */
[----:B------:R-:W-:Y:S02]  /*7640*/  ISETP.NE.U32.OR P5, PT, R0, 0x1, !P1 ;  /* 0x000000010000780c */ /* 0x000fe40004fa5470 */
[----:B------:R-:W-:Y:S02]  /*7650*/  CS2R R42, SRZ ;  /* 0x00000000002a7805 */ /* 0x000fe4000001ff00 */
[----:B------:R-:W-:Y:S02]  /*7660*/  LOP3.LUT P4, R69, R52, 0xff, RZ, 0xc0, !PT ;  /* 0x000000ff34457812 */ /* 0x000fe4000788c0ff */
[----:B------:R-:W-:Y:S02]  /*7670*/  CS2R R40, SRZ ;  /* 0x0000000000287805 */ /* 0x000fe4000001ff00 */
[----:B------:R-:W-:Y:S02]  /*7680*/  SEL R3, RZ, 0xffffffff, P3 ;  /* 0xffffffffff037807 */ /* 0x000fe40001800000 */
[----:B------:R-:W-:Y:S02]  /*7690*/  CS2R R46, SRZ ;  /* 0x00000000002e7805 */ /* 0x000fe4000001ff00 */
[----:B------:R-:W-:Y:S02]  /*76a0*/  P2R R70, PR, RZ, 0x20 ;  /* 0x00000020ff467803 */ /* 0x000fe40000000000 */
[----:B------:R-:W-:Y:S02]  /*76b0*/  CS2R R44, SRZ ;  /* 0x00000000002c7805 */ /* 0x000fe4000001ff00 */
[----:B------:R-:W-:Y:S02]  /*76c0*/  @P2 SEL R3, R4, R3, !P4 ;  /* 0x0000000304032207 */ /* 0x000fe40006000000 */
[----:B------:R-:W-:Y:S02]  /*76d0*/  @P5 SHF.L.U32 R0, R60, 0x1f, RZ ;  /* 0x0000001f3c005819 */ /* 0x000fe400000006ff */
[----:B------:R-:W-:Y:S02]  /*76e0*/  LOP3.LUT R3, R3, 0x1, RZ, 0xc0, !PT ;  /* 0x0000000103037812 */ /* 0x000fe400078ec0ff */
[----:B------:R1:W3:Y:S02]  /*76f0*/  @P5 SYNCS.PHASECHK.TRANS64.TRYWAIT P1, [UR49+0x60], R0 ;  /* 0x00006000ff0055a7 */ /* 0x0002e40008021131 */
[----:B------:R-:W-:Y:S04]  /*7700*/  ISETP.NE.U32.AND P2, PT, R3, 0x1, PT ;  /* 0x000000010300780c */ /* 0x000fe80003f45070 */
[----:B------:R-:W-:Y:S02]  /*7710*/  P2R R75, PR, RZ, 0x4 ;  /* 0x00000004ff4b7803 */ /* 0x000fe40000000000 */
[----:B-1----:R-:W-:Y:S04]  /*7720*/  SHF.L.U32 R0, R59, 0x1f, RZ ;  /* 0x0000001f3b007819 */ /* 0x002fe800000006ff */
[----:B------:R1:W4:Y:S01]  /*7730*/  SYNCS.PHASECHK.TRANS64.TRYWAIT P0, [R72+URZ+0xc0], R0 ;  /* 0x0000c000480075a7 */ /* 0x00032200080011ff */
[----:B---3--:R-:W-:Y:S01]  /*7740*/  @P5 SEL R74, RZ, 0x1, !P1 ;  /* 0x00000001ff4a5807 */ /* 0x008fe20004800000 */
[----:B-1----:R-:W-:Y:S06]  /*7750*/  @!P5 BRA `(.L_x_104) ;  /* 0x000000000058d947 */ /* 0x002fec0003800000 */
[----:B------:R-:W-:Y:S01]  /*7760*/  IMAD.MOV.U32 R39, RZ, RZ, RZ ;  /* 0x000000ffff277224 */ /* 0x000fe200078e00ff */
[----:B------:R-:W-:Y:S01]  /*7770*/  ISETP.NE.AND P1, PT, R74, RZ, PT ;  /* 0x000000ff4a00720c */ /* 0x000fe20003f25270 */
[----:B------:R-:W-:Y:S01]  /*7780*/  BSSY B0, `(.L_x_105) ;  /* 0x000000c000007945 */ /* 0x000fe20003800000 */
[----:B------:R-:W-:Y:S02]  /*7790*/  CS2R R46, SRZ ;  /* 0x00000000002e7805 */ /* 0x000fe4000001ff00 */
[----:B------:R-:W-:Y:S02]  /*77a0*/  CS2R R44, SRZ ;  /* 0x00000000002c7805 */ /* 0x000fe4000001ff00 */
[----:B------:R-:W-:Y:S02]  /*77b0*/  CS2R R42, SRZ ;  /* 0x00000000002a7805 */ /* 0x000fe4000001ff00 */
[----:B------:R-:W-:Y:S02]  /*77c0*/  CS2R R40, SRZ ;  /* 0x0000000000287805 */ /* 0x000fe4000001ff00 */
[----:B------:R-:W-:Y:S02]  /*77d0*/  CS2R R34, SRZ ;  /* 0x0000000000227805 */ /* 0x000fe4000001ff00 */
[----:B------:R-:W-:Y:S02]  /*77e0*/  CS2R R32, SRZ ;  /* 0x0000000000207805 */ /* 0x000fe4000001ff00 */
[----:B------:R-:W-:Y:S01]  /*77f0*/  CS2R R36, SRZ ;  /* 0x0000000000247805 */ /* 0x000fe2000001ff00 */
[----:B------:R-:W-:Y:S06]  /*7800*/  @P1 BRA `(.L_x_106) ;  /* 0x00000000000c1947 */ /* 0x000fec0003800000 */
[----:B------:R-:W-:Y:S04]  /*7810*/  SHF.L.U32 R3, R60, 0x1f, RZ ;  /* 0x0000001f3c037819 */ /* 0x000fe800000006ff */
[----:B------:R-:W1:Y:S02]  /*7820*/  SYNCS.PHASECHK.TRANS64.TRYWAIT P1, [UR49+0x60], R3 ;  /* 0x00006003ff0075a7 */ /* 0x000e640008021131 */
[----:B-1----:R-:W-:Y:S05]  /*7830*/  @!P1 BRA `(.L_x_107) ;  /* 0x0000003000c89947 */ /* 0x002fea0003800000 */
.L_x_106:
[----:B------:R-:W-:Y:S05]  /*7840*/  BSYNC B0 ;  /* 0x0000000000007941 */ /* 0x000fea0003800000 */
.L_x_105:
[----:B------:R-:W-:Y:S01]  /*7850*/  ISETP.NE.AND P1, PT, R75, RZ, PT ;  /* 0x000000ff4b00720c */ /* 0x000fe20003f25270 */
[----:B------:R-:W-:Y:S11]  /*7860*/  HFMA2 R73, -RZ, RZ, 0, 5.9604644775390625e-08 ;  /* 0x00000001ff497431 */ /* 0x000ff600000001ff */
[----:B------:R-:W-:Y:S01]  /*7870*/  @!UPT UIADD3 URZ, UPT, UPT, URZ, URZ, URZ ;  /* 0x000000fffffff290 */ /* 0x000fe2000fffe0ff */
[----:B------:R3:W1:Y:S04]  /*7880*/  @P1 LDS.128 R44, [R63] ;  /* 0x000000003f2c1984 */ /* 0x0006680000000c00 */
[----:B------:R3:W1:Y:S04]  /*7890*/  @P1 LDS.128 R40, [R62+0x10] ;  /* 0x000010003e281984 */ /* 0x0006680000000c00 */
[----:B------:R3:W1:Y:S04]  /*78a0*/  @P1 LDS.128 R32, [R61+0x20] ;  /* 0x000020003d201984 */ /* 0x0006680000000c00 */
[----:B------:R3:W1:Y:S02]  /*78b0*/  @P1 LDS.128 R36, [R71+0x30] ;  /* 0x0000300047241984 */ /* 0x0006640000000c00 */
.L_x_104:
[----:B------:R-:W-:Y:S05]  /*78c0*/  BSYNC B1 ;  /* 0x0000000000017941 */ /* 0x000fea0003800000 */
.L_x_103:
[----:B-1----:R-:W-:Y:S04]  /*78d0*/  SHF.R.U32.HI R2, RZ, 0x15, R25 ;  /* 0x00000015ff027819 */ /* 0x002fe80000011619 */
[----:B------:R-:W-:Y:S01]  /*78e0*/  LOP3.LUT P1, RZ, R2, 0x3, R53, 0x48, !PT ;  /* 0x0000000302ff7812 */ /* 0x000fe20007824835 */
[----:B------:R-:W-:Y:S01]  /*78f0*/  @!UPT UIADD3 URZ, UPT, UPT, URZ, URZ, URZ ;  /* 0x000000fffffff290 */ /* 0x000fe2000fffe0ff */
[----:B----4-:R-:W-:Y:S11]  /*7900*/  @P0 BRA `(.L_x_108) ;  /* 0x0000000000080947 */ /* 0x010ff60003800000 */
[----:B------:R-:W1:Y:S02]  /*7910*/  SYNCS.PHASECHK.TRANS64.TRYWAIT P0, [R72+URZ+0xc0], R0 ;  /* 0x0000c000480075a7 */ /* 0x000e6400080011ff */
[----:B-1----:R-:W-:Y:S05]  /*7920*/  @!P0 BRA `(.L_x_109) ;  /* 0x0000003000a48947 */ /* 0x002fea0003800000 */
.L_x_108:
[----:B------:R-:W-:Y:S05]  /*7930*/  @!P1 BRA `(.L_x_110) ;  /* 0x0000000000409947 */ /* 0x000fea0003800000 */
[----:B------:R-:W4:Y:S01]  /*7940*/  LDCU.64 UR8, c[0x4][0x70] ;  /* 0x01000e00ff0877ac */ /* 0x000f220008000a00 */
[----:B------:R-:W-:Y:S01]  /*7950*/  MOV R3, 0x0 ;  /* 0x0000000000037802 */ /* 0x000fe20000000f00 */
[----:B------:R-:W-:Y:S02]  /*7960*/  HFMA2 R12, -RZ, RZ, 0, 5.9604644775390625e-08 ;  /* 0x00000001ff0c7431 */ /* 0x000fe400000001ff */
[----:B------:R-:W-:Y:S02]  /*7970*/  IMAD.MOV.U32 R8, RZ, RZ, 0x192 ;  /* 0x00000192ff087424 */ /* 0x000fe400078e00ff */
[----:B------:R-:W-:Y:S01]  /*7980*/  IMAD.MOV.U32 R13, RZ, RZ, RZ ;  /* 0x000000ffff0d7224 */ /* 0x000fe200078e00ff */
[----:B------:R-:W5:Y:S01]  /*7990*/  LDCU.64 UR6, c[0x4][0x78] ;  /* 0x01000f00ff0677ac */ /* 0x000f620008000a00 */
[----:B------:R-:W1:Y:S01]  /*79a0*/  LDC.64 R2, c[0x4][R3] ;  /* 0x0100000003027b82 */ /* 0x000e620000000a00 */
[----:B------:R-:W2:Y:S01]  /*79b0*/  LDCU.64 UR4, c[0x4][0x10] ;  /* 0x01000200ff0477ac */ /* 0x000ea20008000a00 */
[----:B----4-:R-:W-:Y:S01]  /*79c0*/  MOV R5, UR9 ;  /* 0x0000000900057c02 */ /* 0x010fe20008000f00 */
[----:B------:R-:W-:Y:S01]  /*79d0*/  IMAD.U32 R4, RZ, RZ, UR8 ;  /* 0x00000008ff047e24 */ /* 0x000fe2000f8e00ff */
[----:B-----5:R-:W-:Y:S01]  /*79e0*/  MOV R7, UR7 ;  /* 0x0000000700077c02 */ /* 0x020fe20008000f00 */
[----:B------:R-:W-:Y:S01]  /*79f0*/  IMAD.U32 R6, RZ, RZ, UR6 ;  /* 0x00000006ff067e24 */ /* 0x000fe2000f8e00ff */
[----:B--2---:R-:W-:Y:S01]  /*7a00*/  MOV R11, UR5 ;  /* 0x00000005000b7c02 */ /* 0x004fe20008000f00 */
[----:B------:R-:W-:Y:S02]  /*7a10*/  IMAD.U32 R10, RZ, RZ, UR4 ;  /* 0x00000004ff0a7e24 */ /* 0x000fe4000f8e00ff */
[----:B------:R-:W-:Y:S07]  /*7a20*/  LEPC R20, `(.L_x_110) ;  /* 0x000000001014794e */ /* 0x000fee0000000000 */
[----:B-1-3--:R-:W-:Y:S05]  /*7a30*/  CALL.ABS.NOINC R2 ;  /* 0x0000000002007343 */ /* 0x00afea0003c00000 */
.L_x_110:
[----:B------:R-:W-:Y:S01]  /*7a40*/  LOP3.LUT R20, R44, 0xffffe000, RZ, 0xc0, !PT ;  /* 0xffffe0002c147812 */ /* 0x000fe200078ec0ff */
[----:B------:R-:W-:Y:S05]  /*7a50*/  WARPSYNC.ALL ;  /* 0x0000000000007948 */ /* 0x000fea0003800000 */
[----:B------:R-:W-:Y:S01]  /*7a60*/  R2UR UR4, R25 ;  /* 0x00000000190472ca */ /* 0x000fe200000e0000 */
[----:B------:R-:W-:Y:S01]  /*7a70*/  BSSY.RECONVERGENT B0, `(.L_x_111) ;  /* 0x000005d000007945 */ /* 0x000fe20003800200 */
[----:B------:R-:W-:Y:S11]  /*7a80*/  ISETP.NE.AND P0, PT, R65, RZ, PT ;  /* 0x000000ff4100720c */ /* 0x000ff60003f05270 */
[----:B------:R-:W1:Y:S02]  /*7a90*/  LDTM.x16 R4, tmem[UR4] ;  /* 0x00000004000479ee */ /* 0x000e640008240000 */
[C---:B-12---:R-:W-:Y:S01]  /*7aa0*/  FMUL R0, R24.reuse, R4 ;  /* 0x0000000418007220 */ /* 0x046fe20000400000 */
[C---:B------:R-:W-:Y:S01]  /*7ab0*/  FMUL R2, R24.reuse, R5 ;  /* 0x0000000518027220 */ /* 0x040fe20000400000 */
[C---:B------:R-:W-:Y:S01]  /*7ac0*/  FMUL R4, R24.reuse, R8 ;  /* 0x0000000818047220 */ /* 0x040fe20000400000 */
[C---:B------:R-:W-:Y:S01]  /*7ad0*/  FMUL R5, R24.reuse, R9 ;  /* 0x0000000918057220 */ /* 0x040fe20000400000 */
[C---:B------:R-:W-:Y:S01]  /*7ae0*/  FMUL R8, R24.reuse, R12 ;  /* 0x0000000c18087220 */ /* 0x040fe20000400000 */
[C---:B------:R-:W-:Y:S01]  /*7af0*/  FMUL R9, R24.reuse, R13 ;  /* 0x0000000d18097220 */ /* 0x040fe20000400000 */
[C---:B------:R-:W-:Y:S01]  /*7b00*/  FMUL R12, R24.reuse, R16 ;  /* 0x00000010180c7220 */ /* 0x040fe20000400000 */
[----:B------:R-:W-:Y:S01]  /*7b10*/  LOP3.LUT R16, R45, 0xffffe000, RZ, 0xc0, !PT ;  /* 0xffffe0002d107812 */ /* 0x000fe200078ec0ff */
[----:B------:R-:W-:Y:S01]  /*7b20*/  FMUL R13, R24, R17 ;  /* 0x00000011180d7220 */ /* 0x000fe20000400000 */
[----:B------:R-:W-:Y:S01]  /*7b30*/  LOP3.LUT R17, R46, 0xffffe000, RZ, 0xc0, !PT ;  /* 0xffffe0002e117812 */ /* 0x000fe200078ec0ff */
[----:B------:R-:W-:Y:S01]  /*7b40*/  FFMA R28, R27, R20, R0 ;  /* 0x000000141b1c7223 */ /* 0x000fe20000000000 */
[----:B------:R-:W-:Y:S01]  /*7b50*/  LOP3.LUT R0, R47, 0xffffe000, RZ, 0xc0, !PT ;  /* 0xffffe0002f007812 */ /* 0x000fe200078ec0ff */
[C---:B------:R-:W-:Y:S01]  /*7b60*/  FMUL R3, R24.reuse, R6 ;  /* 0x0000000618037220 */ /* 0x040fe20000400000 */
[C---:B------:R-:W-:Y:S01]  /*7b70*/  FMUL R6, R24.reuse, R10 ;  /* 0x0000000a18067220 */ /* 0x040fe20000400000 */
[C---:B------:R-:W-:Y:S01]  /*7b80*/  FMUL R7, R24.reuse, R7 ;  /* 0x0000000718077220 */ /* 0x040fe20000400000 */
[----:B------:R-:W-:Y:S01]  /*7b90*/  F2FP.TF32.F32.PACK_B R28, R28 ;  /* 0x0000001cff1c723e */ /* 0x000fe200024050ff */
[C---:B------:R-:W-:Y:S01]  /*7ba0*/  FMUL R10, R24.reuse, R14 ;  /* 0x0000000e180a7220 */ /* 0x040fe20000400000 */
[----:B------:R-:W-:Y:S01]  /*7bb0*/  FMUL R14, R24, R18 ;  /* 0x00000012180e7220 */ /* 0x000fe20000400000 */
[----:B------:R-:W-:Y:S01]  /*7bc0*/  LOP3.LUT R18, R40, 0xffffe000, RZ, 0xc0, !PT ;  /* 0xffffe00028127812 */ /* 0x000fe200078ec0ff */
[----:B------:R-:W-:Y:S01]  /*7bd0*/  FFMA R29, R27, R16, R2 ;  /* 0x000000101b1d7223 */ /* 0x000fe20000000002 */
[----:B------:R-:W-:Y:S01]  /*7be0*/  LOP3.LUT R2, R41, 0xffffe000, RZ, 0xc0, !PT ;  /* 0xffffe00029027812 */ /* 0x000fe200078ec0ff */
[----:B------:R-:W-:Y:S01]  /*7bf0*/  FFMA R30, R27, R17, R3 ;  /* 0x000000111b1e7223 */ /* 0x000fe20000000003 */
[----:B------:R-:W-:Y:S01]  /*7c00*/  LOP3.LUT R3, R43, 0xffffe000, RZ, 0xc0, !PT ;  /* 0xffffe0002b037812 */ /* 0x000fe200078ec0ff */
[C---:B------:R-:W-:Y:S01]  /*7c10*/  FFMA R31, R27.reuse, R0, R7 ;  /* 0x000000001b1f7223 */ /* 0x040fe20000000007 */
[----:B------:R-:W-:Y:S01]  /*7c20*/  LOP3.LUT R0, R42, 0xffffe000, RZ, 0xc0, !PT ;  /* 0xffffe0002a007812 */ /* 0x000fe200078ec0ff */
[C---:B------:R-:W-:Y:S01]  /*7c30*/  FFMA R4, R27.reuse, R18, R4 ;  /* 0x000000121b047223 */ /* 0x040fe20000000004 */
[----:B------:R-:W-:Y:S01]  /*7c40*/  F2FP.TF32.F32.PACK_B R29, R29 ;  /* 0x0000001dff1d723e */ /* 0x000fe200024050ff */
[C---:B------:R-:W-:Y:S01]  /*7c50*/  FFMA R5, R27.reuse, R2, R5 ;  /* 0x000000021b057223 */ /* 0x040fe20000000005 */
[----:B------:R-:W-:Y:S01]  /*7c60*/  FMUL R11, R24, R11 ;  /* 0x0000000b180b7220 */ /* 0x000fe20000400000 */
[----:B------:R-:W-:Y:S01]  /*7c70*/  F2FP.TF32.F32.PACK_B R30, R30 ;  /* 0x0000001eff1e723e */ /* 0x000fe200024050ff */
[C---:B------:R-:W-:Y:S01]  /*7c80*/  FFMA R6, R27.reuse, R0, R6 ;  /* 0x000000001b067223 */ /* 0x040fe20000000006 */
[----:B------:R-:W-:Y:S01]  /*7c90*/  F2FP.TF32.F32.PACK_B R31, R31 ;  /* 0x0000001fff1f723e */ /* 0x000fe200024050ff */
[----:B------:R-:W-:Y:S01]  /*7ca0*/  FFMA R7, R27, R3, R11 ;  /* 0x000000031b077223 */ /* 0x000fe2000000000b */
[----:B------:R-:W-:Y:S01]  /*7cb0*/  LOP3.LUT R2, R32, 0xffffe000, RZ, 0xc0, !PT ;  /* 0xffffe00020027812 */ /* 0x000fe200078ec0ff */
[----:B------:R-:W-:Y:S01]  /*7cc0*/  FMUL R15, R24, R15 ;  /* 0x0000000f180f7220 */ /* 0x000fe20000400000 */
[----:B------:R-:W-:Y:S01]  /*7cd0*/  LOP3.LUT R16, R33, 0xffffe000, RZ, 0xc0, !PT ;  /* 0xffffe00021107812 */ /* 0x000fe200078ec0ff */
[----:B------:R1:W-:Y:S01]  /*7ce0*/  STS.128 [R63], R28 ;  /* 0x0000001c3f007388 */ /* 0x0003e20000000c00 */
[----:B------:R-:W-:Y:S01]  /*7cf0*/  LOP3.LUT R0, R34, 0xffffe000, RZ, 0xc0, !PT ;  /* 0xffffe00022007812 */ /* 0x000fe200078ec0ff */
[----:B------:R-:W-:Y:S01]  /*7d00*/  FFMA R8, R27, R2, R8 ;  /* 0x000000021b087223 */ /* 0x000fe20000000008 */
[----:B------:R-:W-:Y:S01]  /*7d10*/  LOP3.LUT R2, R35, 0xffffe000, RZ, 0xc0, !PT ;  /* 0xffffe00023027812 */ /* 0x000fe200078ec0ff */
[C---:B------:R-:W-:Y:S01]  /*7d20*/  FFMA R9, R27.reuse, R16, R9 ;  /* 0x000000101b097223 */ /* 0x040fe20000000009 */
[----:B------:R-:W-:Y:S01]  /*7d30*/  F2FP.TF32.F32.PACK_B R4, R4 ;  /* 0x00000004ff04723e */ /* 0x000fe200024050ff */
[C---:B------:R-:W-:Y:S01]  /*7d40*/  FFMA R10, R27.reuse, R0, R10 ;  /* 0x000000001b0a7223 */ /* 0x040fe2000000000a */
[----:B------:R-:W-:Y:S01]  /*7d50*/  F2FP.TF32.F32.PACK_B R5, R5 ;  /* 0x00000005ff05723e */ /* 0x000fe200024050ff */
[----:B------:R-:W-:Y:S01]  /*7d60*/  FFMA R11, R27, R2, R15 ;  /* 0x000000021b0b7223 */ /* 0x000fe2000000000f */
[----:B------:R-:W-:Y:S01]  /*7d70*/  F2FP.TF32.F32.PACK_B R6, R6 ;  /* 0x00000006ff06723e */ /* 0x000fe200024050ff */
[----:B------:R-:W-:Y:S01]  /*7d80*/  FMUL R19, R24, R19 ;  /* 0x0000001318137220 */ /* 0x000fe20000400000 */
[----:B------:R-:W-:Y:S02]  /*7d90*/  F2FP.TF32.F32.PACK_B R7, R7 ;  /* 0x00000007ff07723e */ /* 0x000fe400024050ff */
[----:B------:R-:W-:Y:S02]  /*7da0*/  LOP3.LUT R3, R36, 0xffffe000, RZ, 0xc0, !PT ;  /* 0xffffe00024037812 */ /* 0x000fe400078ec0ff */
[----:B------:R-:W-:Y:S01]  /*7db0*/  LOP3.LUT R0, R37, 0xffffe000, RZ, 0xc0, !PT ;  /* 0xffffe00025007812 */ /* 0x000fe200078ec0ff */
[----:B------:R1:W-:Y:S01]  /*7dc0*/  STS.128 [R62+0x10], R4 ;  /* 0x000010043e007388 */ /* 0x0003e20000000c00 */
        /* <DEDUP_REMOVED lines=8> */
[----:B------:R-:W-:Y:S02]  /*7e50*/  F2FP.TF32.F32.PACK_B R10, R10 ;  /* 0x0000000aff0a723e */ /* 0x000fe400024050ff */
[----:B------:R-:W-:Y:S02]  /*7e60*/  F2FP.TF32.F32.PACK_B R11, R11 ;  /* 0x0000000bff0b723e */ /* 0x000fe400024050ff */
[----:B------:R-:W-:Y:S02]  /*7e70*/  F2FP.TF32.F32.PACK_B R12, R12 ;  /* 0x0000000cff0c723e */ /* 0x000fe400024050ff */
[----:B------:R-:W-:Y:S01]  /*7e80*/  F2FP.TF32.F32.PACK_B R13, R13 ;  /* 0x0000000dff0d723e */ /* 0x000fe200024050ff */
[----:B------:R1:W-:Y:S01]  /*7e90*/  STS.128 [R61+0x20], R8 ;  /* 0x000020083d007388 */ /* 0x0003e20000000c00 */
[----:B------:R-:W-:Y:S02]  /*7ea0*/  F2FP.TF32.F32.PACK_B R14, R14 ;  /* 0x0000000eff0e723e */ /* 0x000fe400024050ff */
[----:B------:R-:W-:Y:S05]  /*7eb0*/  F2FP.TF32.F32.PACK_B R15, R15 ;  /* 0x0000000fff0f723e */ /* 0x000fea00024050ff */
[----:B------:R1:W-:Y:S01]  /*7ec0*/  STS.128 [R71+0x30], R12 ;  /* 0x0000300c47007388 */ /* 0x0003e20000000c00 */
[----:B------:R-:W-:Y:S01]  /*7ed0*/  @!PT LDS RZ, [RZ] ;  /* 0x00000000fffff984 */ /* 0x000fe20000000800 */
[----:B------:R-:W-:Y:S01]  /*7ee0*/  @!PT LDS RZ, [RZ] ;  /* 0x00000000fffff984 */ /* 0x000fe20000000800 */
[----:B------:R-:W-:Y:S01]  /*7ef0*/  @!PT LDS RZ, [RZ] ;  /* 0x00000000fffff984 */ /* 0x000fe20000000800 */
[----:B------:R-:W-:Y:S01]  /*7f00*/  @!PT LDS RZ, [RZ] ;  /* 0x00000000fffff984 */ /* 0x000fe20000000800 */
[----:B------:R2:W-:Y:S07]  /*7f10*/  MEMBAR.ALL.CTA ;  /* 0x0000000000007992 */ /* 0x0005ee0000008000 */
[----:B--2---:R-:W2:Y:S02]  /*7f20*/  FENCE.VIEW.ASYNC.S ;  /* 0x00000000000073c6 */ /* 0x004ea40000000000 */
[----:B--2---:R-:W-:Y:S06]  /*7f30*/  BAR.SYNC.DEFER_BLOCKING 0x1, 0x80 ;  /* 0x0042000000007b1d */ /* 0x004fec0000010000 */
[----:B------:R-:W-:Y:S05]  /*7f40*/  @P0 BRA `(.L_x_112) ;  /* 0x00000000003c0947 */ /* 0x000fea0003800000 */
[----:B------:R-:W2:Y:S01]  /*7f50*/  LDCU.64 UR8, c[0x0][0x348] ;  /* 0x00006900ff0877ac */ /* 0x000ea20008000a00 */
[----:B------:R-:W-:Y:S01]  /*7f60*/  UIADD3 UR4, UPT, UPT, UR49, 0x200, URZ ;  /* 0x0000020031047890 */ /* 0x000fe2000fffe0ff */
[----:B------:R-:W-:Y:S01]  /*7f70*/  UMOV UR41, UR50 ;  /* 0x0000003200297c82 */ /* 0x000fe20008000000 */
[----:B------:R-:W-:Y:S02]  /*7f80*/  UIADD3 UR6, UPT, UPT, UR49, 0x1200, URZ ;  /* 0x0000120031067890 */ /* 0x000fe4000fffe0ff */
[----:B------:R-:W-:Y:S02]  /*7f90*/  UIADD3 UR7, UPT, UPT, UR50, 0x40, URZ ;  /* 0x0000004032077890 */ /* 0x000fe4000fffe0ff */
[----:B------:R-:W-:Y:S04]  /*7fa0*/  MOV R57, UR4 ;  /* 0x0000000400397c02 */ /* 0x000fe80008000f00 */
[----:B------:R-:W-:Y:S01]  /*7fb0*/  R2UR UR40, R57 ;  /* 0x00000000392872ca */ /* 0x000fe200000e0000 */
[----:B--2---:R-:W-:Y:S04]  /*7fc0*/  UIADD3 UR4, UP0, UPT, UR8, 0x680, URZ ;  /* 0x0000068008047890 */ /* 0x004fe8000ff1e0ff */
[----:B------:R-:W-:Y:S09]  /*7fd0*/  UIADD3.X UR5, UPT, UPT, URZ, UR9, URZ, UP0, !UPT ;  /* 0x00000009ff057290 */ /* 0x000ff200087fe4ff */
[----:B------:R2:W-:Y:S02]  /*7fe0*/  UTMASTG.4D [UR40], [UR4] ;  /* 0x00000028040073b5 */ /* 0x0005e40008018000 */
[----:B--2---:R-:W-:Y:S01]  /*7ff0*/  UMOV UR40, UR6 ;  /* 0x0000000600287c82 */ /* 0x004fe20008000000 */
[----:B------:R-:W-:Y:S02]  /*8000*/  UMOV UR41, UR7 ;  /* 0x0000000700297c82 */ /* 0x000fe40008000000 */
[----:B------:R2:W-:Y:S01]  /*8010*/  UTMASTG.4D [UR40], [UR4] ;  /* 0x00000028040073b5 */ /* 0x0005e20008018000 */
[----:B------:R0:W-:Y:S01]  /*8020*/  UTMACMDFLUSH ;  /* 0x00000000000079b7 */ /* 0x0001e20000000000 */
[----:B--2---:R-:W-:Y:S04]  /*8030*/  DEPBAR.LE SB0, 0x1 ;  /* 0x000080400000791a */ /* 0x004fe80000000000 */
.L_x_112:
[----:B------:R-:W-:Y:S05]  /*8040*/  BSYNC.RECONVERGENT B0 ;  /* 0x0000000000007941 */ /* 0x000fea0003800200 */
.L_x_111:
[----:B------:R-:W-:Y:S01]  /*8050*/  BAR.SYNC.DEFER_BLOCKING 0x1, 0x80 ;  /* 0x0042000000007b1d */ /* 0x000fe20000010000 */
[----:B------:R-:W-:Y:S01]  /*8060*/  ISETP.NE.AND P1, PT, R70, RZ, PT ;  /* 0x000000ff4600720c */ /* 0x000fe20003f25270 */
[----:B------:R-:W-:Y:S01]  /*8070*/  UISETP.NE.AND UP0, UPT, UR54, URZ, UPT ;  /* 0x000000ff3600728c */ /* 0x000fe2000bf05270 */
[----:B------:R-:W-:Y:S11]  /*8080*/  LEA R2, R73, UR49, 0x3 ;  /* 0x0000003149027c11 */ /* 0x000ff6000f8e18ff */
[----:B-1----:R-:W-:Y:S01]  /*8090*/  @P1 SHF.L.U32 R4, R60, 0x1f, RZ ;  /* 0x0000001f3c041819 */ /* 0x002fe200000006ff */
[----:B------:R-:W-:Y:S06]  /*80a0*/  BRA.U !UP0, `(.L_x_113) ;  /* 0x0000000108247547 */ /* 0x000fec000b800000 */
[----:B------:R-:W1:Y:S01]  /*80b0*/  S2R R0, SR_CgaCtaId ;  /* 0x0000000000007919 */ /* 0x000e620000008800 */
[----:B------:R-:W-:Y:S01]  /*80c0*/  IMAD.U32 R3, RZ, RZ, UR52 ;  /* 0x00000034ff037e24 */ /* 0x000fe2000f8e00ff */
[----:B------:R-:W-:Y:S04]  /*80d0*/  UIADD3 UR4, UPT, UPT, UR52, 0x1, URZ ;  /* 0x0000000134047890 */ /* 0x000fe8000fffe0ff */
[----:B------:R-:W-:Y:S01]  /*80e0*/  @P1 LEA R3, R3, UR49, 0x3 ;  /* 0x0000003103031c11 */ /* 0x000fe2000f8e18ff */
[----:B------:R-:W-:Y:S04]  /*80f0*/  UISETP.NE.AND UP0, UPT, UR4, 0x4, UPT ;  /* 0x000000040400788c */ /* 0x000fe8000bf05270 */
[----:B------:R-:W-:Y:S01]  /*8100*/  @P1 VIADD R3, R3, 0x80 ;  /* 0x0000008003031836 */ /* 0x000fe20000000000 */
[----:B------:R-:W-:Y:S04]  /*8110*/  USEL UR52, UR4, URZ, UP0 ;  /* 0x000000ff04347287 */ /* 0x000fe80008000000 */
[----:B-1----:R-:W-:Y:S04]  /*8120*/  @P1 PRMT R0, R0, 0x654, R3 ;  /* 0x0000065400001816 */ /* 0x002fe80000000003 */
[----:B------:R1:W-:Y:S04]  /*8130*/  @P1 SYNCS.ARRIVE.TRANS64.RED.A1T0 RZ, [R0+URZ], RZ ;  /* 0x000000ff00ff19a7 */ /* 0x0003e800081004ff */
.L_x_113:
[----:B------:R-:W2:Y:S01]  /*8140*/  @P1 SYNCS.PHASECHK.TRANS64.TRYWAIT P0, [R2+URZ+0x60], R4 ;  /* 0x00006004020015a7 */ /* 0x000ea200080011ff */
[----:B------:R-:W-:Y:S01]  /*8150*/  BSSY B1, `(.L_x_114) ;  /* 0x0000016000017945 */ /* 0x000fe20003800000 */
[----:B--2---:R-:W-:Y:S03]  /*8160*/  @P1 SEL R74, RZ, 0x1, !P0 ;  /* 0x00000001ff4a1807 */ /* 0x004fe60004000000 */
[----:B------:R-:W-:Y:S05]  /*8170*/  @!P1 BRA `(.L_x_115) ;  /* 0x00000000004c9947 */ /* 0x000fea0003800000 */
[----:B------:R-:W-:Y:S01]  /*8180*/  ISETP.NE.AND P0, PT, R74, RZ, PT ;  /* 0x000000ff4a00720c */ /* 0x000fe20003f05270 */
[----:B------:R-:W-:Y:S01]  /*8190*/  BSSY B0, `(.L_x_116) ;  /* 0x000000b000007945 */ /* 0x000fe20003800000 */
[----:B------:R-:W-:Y:S11]  /*81a0*/  ISETP.NE.AND P1, PT, R75, RZ, PT ;  /* 0x000000ff4b00720c */ /* 0x000ff60003f25270 */
[----:B------:R-:W-:Y:S02]  /*81b0*/  @!UPT UIADD3 URZ, UPT, UPT, URZ, URZ, URZ ;  /* 0x000000fffffff290 */ /* 0x000fe4000fffe0ff */
[C---:B------:R-:W-:Y:S01]  /*81c0*/  @P1 IMAD R6, R73.reuse, 0x2000, R63 ;  /* 0x0000200049061824 */ /* 0x040fe200078e023f */
[C---:B------:R-:W-:Y:S01]  /*81d0*/  @P1 LEA R4, R73.reuse, R61, 0xd ;  /* 0x0000003d49041211 */ /* 0x040fe200078e68ff */
[C---:B------:R-:W-:Y:S02]  /*81e0*/  @P1 IMAD R5, R73.reuse, 0x2000, R62 ;  /* 0x0000200049051824 */ /* 0x040fe400078e023e */
[----:B------:R-:W-:Y:S01]  /*81f0*/  @P1 IMAD R3, R73, 0x2000, R71 ;  /* 0x0000200049031824 */ /* 0x000fe200078e0247 */
[----:B------:R-:W-:Y:S06]  /*8200*/  @P0 BRA `(.L_x_117) ;  /* 0x00000000000c0947 */ /* 0x000fec0003800000 */
[----:B-1----:R-:W-:Y:S04]  /*8210*/  SHF.L.U32 R0, R60, 0x1f, RZ ;  /* 0x0000001f3c007819 */ /* 0x002fe800000006ff */
[----:B------:R-:W1:Y:S02]  /*8220*/  SYNCS.PHASECHK.TRANS64.TRYWAIT P0, [R2+URZ+0x60], R0 ;  /* 0x00006000020075a7 */ /* 0x000e6400080011ff */
[----:B-1----:R-:W-:Y:S05]  /*8230*/  @!P0 BRA `(.L_x_118) ;  /* 0x0000002800748947 */ /* 0x002fea0003800000 */
.L_x_117:
[----:B------:R-:W-:Y:S05]  /*8240*/  BSYNC B0 ;  /* 0x0000000000007941 */ /* 0x000fea0003800000 */
.L_x_116:
[----:B------:R-:W-:Y:S02]  /*8250*/  ISETP.NE.AND P0, PT, R75, RZ, PT ;  /* 0x000000ff4b00720c */ /* 0x000fe40003f05270 */
[----:B------:R-:W-:Y:S11]  /*8260*/  IADD3 R73, PT, PT, R73, 0x1, RZ ;  /* 0x0000000149497810 */ /* 0x000ff60007ffe0ff */
[----:B------:R2:W4:Y:S04]  /*8270*/  @P0 LDS.128 R44, [R6] ;  /* 0x00000000062c0984 */ /* 0x0005280000000c00 */
[----:B------:R2:W1:Y:S04]  /*8280*/  @P0 LDS.128 R40, [R5+0x10] ;  /* 0x0000100005280984 */ /* 0x0004680000000c00 */
[----:B------:R2:W1:Y:S04]  /*8290*/  @P0 LDS.128 R32, [R4+0x20] ;  /* 0x0000200004200984 */ /* 0x0004680000000c00 */
[----:B------:R2:W1:Y:S02]  /*82a0*/  @P0 LDS.128 R36, [R3+0x30] ;  /* 0x0000300003240984 */ /* 0x0004640000000c00 */
.L_x_115:
[----:B------:R-:W-:Y:S05]  /*82b0*/  BSYNC B1 ;  /* 0x0000000000017941 */ /* 0x000fea0003800000 */
.L_x_114:
[----:B-1----:R-:W-:Y:S05]  /*82c0*/  VIADD R0, R25, 0x10 ;  /* 0x0000001019007836 */ /* 0x002fea0000000000 */
[----:B------:R-:W-:Y:S04]  /*82d0*/  SHF.R.U32.HI R0, RZ, 0x15, R0 ;  /* 0x00000015ff007819 */ /* 0x000fe80000011600 */
[----:B------:R-:W-:Y:S11]  /*82e0*/  LOP3.LUT P0, RZ, R0, 0x3, R53, 0x48, !PT ;  /* 0x0000000300ff7812 */ /* 0x000ff60007804835 */
[----:B------:R-:W-:Y:S02]  /*82f0*/  @!UPT UIADD3 URZ, UPT, UPT, URZ, URZ, URZ ;  /* 0x000000fffffff290 */ /* 0x000fe4000fffe0ff */
[----:B------:R-:W-:Y:S05]  /*8300*/  @!P0 BRA `(.L_x_119) ;  /* 0x0000000000408947 */ /* 0x000fea0003800000 */
[----:B------:R-:W1:Y:S01]  /*8310*/  LDCU.64 UR8, c[0x4][0x70] ;  /* 0x01000e00ff0877ac */ /* 0x000e620008000a00 */
[----:B--2---:R-:W-:Y:S01]  /*8320*/  MOV R3, 0x0 ;  /* 0x0000000000037802 */ /* 0x004fe20000000f00 */
[----:B------:R-:W-:Y:S02]  /*8330*/  HFMA2 R12, -RZ, RZ, 0, 5.9604644775390625e-08 ;  /* 0x00000001ff0c7431 */ /* 0x000fe400000001ff */
[----:B------:R-:W-:Y:S02]  /*8340*/  IMAD.MOV.U32 R8, RZ, RZ, 0x192 ;  /* 0x00000192ff087424 */ /* 0x000fe400078e00ff */
[----:B------:R-:W-:Y:S01]  /*8350*/  IMAD.MOV.U32 R13, RZ, RZ, RZ ;  /* 0x000000ffff0d7224 */ /* 0x000fe200078e00ff */
[----:B------:R-:W2:Y:S01]  /*8360*/  LDCU.64 UR6, c[0x4][0x78] ;  /* 0x01000f00ff0677ac */ /* 0x000ea20008000a00 */
[----:B------:R-:W3:Y:S01]  /*8370*/  LDC.64 R2, c[0x4][R3] ;  /* 0x0100000003027b82 */ /* 0x000ee20000000a00 */
[----:B------:R-:W5:Y:S01]  /*8380*/  LDCU.64 UR4, c[0x4][0x10] ;  /* 0x01000200ff0477ac */ /* 0x000f620008000a00 */
[----:B-1----:R-:W-:Y:S01]  /*8390*/  MOV R5, UR9 ;  /* 0x0000000900057c02 */ /* 0x002fe20008000f00 */
[----:B------:R-:W-:Y:S01]  /*83a0*/  IMAD.U32 R4, RZ, RZ, UR8 ;  /* 0x00000008ff047e24 */ /* 0x000fe2000f8e00ff */
[----:B--2---:R-:W-:Y:S01]  /*83b0*/  MOV R7, UR7 ;  /* 0x0000000700077c02 */ /* 0x004fe20008000f00 */
[----:B------:R-:W-:Y:S01]  /*83c0*/  IMAD.U32 R6, RZ, RZ, UR6 ;  /* 0x00000006ff067e24 */ /* 0x000fe2000f8e00ff */
[----:B-----5:R-:W-:Y:S01]  /*83d0*/  MOV R11, UR5 ;  /* 0x00000005000b7c02 */ /* 0x020fe20008000f00 */
[----:B------:R-:W-:Y:S02]  /*83e0*/  IMAD.U32 R10, RZ, RZ, UR4 ;  /* 0x00000004ff0a7e24 */ /* 0x000fe4000f8e00ff */
[----:B------:R-:W-:Y:S07]  /*83f0*/  LEPC R20, `(.L_x_119) ;  /* 0x000000001014794e */ /* 0x000fee0000000000 */
[----:B---34-:R-:W-:Y:S05]  /*8400*/  CALL.ABS.NOINC R2 ;  /* 0x0000000002007343 */ /* 0x018fea0003c00000 */
.L_x_119:
[----:B--2-4-:R-:W-:Y:S01]  /*8410*/  LOP3.LUT R3, R44, 0xffffe000, RZ, 0xc0, !PT ;  /* 0xffffe0002c037812 */ /* 0x014fe200078ec0ff */
[----:B------:R-:W-:Y:S05]  /*8420*/  WARPSYNC.ALL ;  /* 0x0000000000007948 */ /* 0x000fea0003800000 */
[----:B------:R-:W-:Y:S01]  /*8430*/  R2UR UR4, R25 ;  /* 0x00000000190472ca */ /* 0x000fe200000e0000 */
[----:B------:R-:W1:Y:S01]  /*8440*/  S2R R76, SR_CgaCtaId ;  /* 0x00000000004c7919 */ /* 0x000e620000008800 */
[----:B------:R-:W-:Y:S01]  /*8450*/  LOP3.LUT R20, R40, 0xffffe000, RZ, 0xc0, !PT ;  /* 0xffffe00028147812 */ /* 0x000fe200078ec0ff */
[----:B------:R-:W-:Y:S01]  /*8460*/  BSSY.RECONVERGENT B0, `(.L_x_120) ;  /* 0x0000061000007945 */ /* 0x000fe20003800200 */
[----:B------:R-:W-:Y:S02]  /*8470*/  ISETP.NE.AND P6, PT, R70, RZ, PT ;  /* 0x000000ff4600720c */ /* 0x000fe40003fc5270 */
[----:B------:R-:W-:Y:S07]  /*8480*/  ISETP.NE.AND P0, PT, R65, RZ, PT ;  /* 0x000000ff4100720c */ /* 0x000fee0003f05270 */
[----:B------:R-:W2:Y:S02]  /*8490*/  LDTM.x16 R4, tmem[UR4+0x10] ;  /* 0x00001004000479ee */ /* 0x000ea40008240000 */
[C---:B--2---:R-:W-:Y:S01]  /*84a0*/  FMUL R0, R24.reuse, R4 ;  /* 0x0000000418007220 */ /* 0x044fe20000400000 */
[----:B------:R-:W-:Y:S01]  /*84b0*/  LOP3.LUT R4, R45, 0xffffe000, RZ, 0xc0, !PT ;  /* 0xffffe0002d047812 */ /* 0x000fe200078ec0ff */
[C---:B------:R-:W-:Y:S01]  /*84c0*/  FMUL R2, R24.reuse, R5 ;  /* 0x0000000518027220 */ /* 0x040fe20000400000 */
[----:B------:R-:W-:Y:S01]  /*84d0*/  FMUL R5, R24, R12 ;  /* 0x0000000c18057220 */ /* 0x000fe20000400000 */
[C---:B------:R-:W-:Y:S01]  /*84e0*/  FFMA R28, R27.reuse, R3, R0 ;  /* 0x000000031b1c7223 */ /* 0x040fe20000000000 */
[----:B------:R-:W-:Y:S01]  /*84f0*/  LOP3.LUT R3, R46, 0xffffe000, RZ, 0xc0, !PT ;  /* 0xffffe0002e037812 */ /* 0x000fe200078ec0ff */
[----:B------:R-:W-:Y:S01]  /*8500*/  FFMA R29, R27, R4, R2 ;  /* 0x000000041b1d7223 */ /* 0x000fe20000000002 */
[----:B------:R-:W-:Y:S01]  /*8510*/  LOP3.LUT R4, R47, 0xffffe000, RZ, 0xc0, !PT ;  /* 0xffffe0002f047812 */ /* 0x000fe200078ec0ff */
[C---:B------:R-:W-:Y:S01]  /*8520*/  FMUL R0, R24.reuse, R6 ;  /* 0x0000000618007220 */ /* 0x040fe20000400000 */
[----:B------:R-:W-:Y:S01]  /*8530*/  F2FP.TF32.F32.PACK_B R28, R28 ;  /* 0x0000001cff1c723e */ /* 0x000fe200024050ff */
[C---:B------:R-:W-:Y:S01]  /*8540*/  FMUL R2, R24.reuse, R7 ;  /* 0x0000000718027220 */ /* 0x040fe20000400000 */
[----:B------:R-:W-:Y:S01]  /*8550*/  F2FP.TF32.F32.PACK_B R29, R29 ;  /* 0x0000001dff1d723e */ /* 0x000fe200024050ff */
[C---:B------:R-:W-:Y:S01]  /*8560*/  FFMA R30, R27.reuse, R3, R0 ;  /* 0x000000031b1e7223 */ /* 0x040fe20000000000 */
[C---:B------:R-:W-:Y:S01]  /*8570*/  FMUL R0, R24.reuse, R8 ;  /* 0x0000000818007220 */ /* 0x040fe20000400000 */
[----:B------:R-:W-:Y:S01]  /*8580*/  FFMA R31, R27, R4, R2 ;  /* 0x000000041b1f7223 */ /* 0x000fe20000000002 */
[C---:B------:R-:W-:Y:S01]  /*8590*/  FMUL R6, R24.reuse, R13 ;  /* 0x0000000d18067220 */ /* 0x040fe20000400000 */
[----:B------:R-:W-:Y:S01]  /*85a0*/  LOP3.LUT R13, R41, 0xffffe000, RZ, 0xc0, !PT ;  /* 0xffffe000290d7812 */ /* 0x000fe200078ec0ff */
[C---:B------:R-:W-:Y:S01]  /*85b0*/  FMUL R2, R24.reuse, R9 ;  /* 0x0000000918027220 */ /* 0x040fe20000400000 */
[----:B------:R-:W-:Y:S01]  /*85c0*/  F2FP.TF32.F32.PACK_B R30, R30 ;  /* 0x0000001eff1e723e */ /* 0x000fe200024050ff */
[----:B------:R-:W-:Y:S01]  /*85d0*/  FMUL R9, R24, R16 ;  /* 0x0000001018097220 */ /* 0x000fe20000400000 */
[----:B------:R-:W-:Y:S01]  /*85e0*/  F2FP.TF32.F32.PACK_B R31, R31 ;  /* 0x0000001fff1f723e */ /* 0x000fe200024050ff */
[----:B------:R-:W-:Y:S01]  /*85f0*/  FFMA R16, R27, R20, R0 ;  /* 0x000000141b107223 */ /* 0x000fe20000000000 */
[----:B------:R-:W-:Y:S01]  /*8600*/  LOP3.LUT R0, R42, 0xffffe000, RZ, 0xc0, !PT ;  /* 0xffffe0002a007812 */ /* 0x000fe200078ec0ff */
[C---:B------:R-:W-:Y:S01]  /*8610*/  FMUL R3, R24.reuse, R10 ;  /* 0x0000000a18037220 */ /* 0x040fe20000400000 */
[C---:B------:R-:W-:Y:S01]  /*8620*/  FMUL R7, R24.reuse, R14 ;  /* 0x0000000e18077220 */ /* 0x040fe20000400000 */
[----:B------:R-:W-:Y:S01]  /*8630*/  LOP3.LUT R14, R43, 0xffffe000, RZ, 0xc0, !PT ;  /* 0xffffe0002b0e7812 */ /* 0x000fe200078ec0ff */
[----:B------:R-:W-:Y:S01]  /*8640*/  FMUL R10, R24, R17 ;  /* 0x00000011180a7220 */ /* 0x000fe20000400000 */
[----:B------:R-:W-:Y:S01]  /*8650*/  F2FP.TF32.F32.PACK_B R16, R16 ;  /* 0x00000010ff10723e */ /* 0x000fe200024050ff */
[----:B------:R-:W-:Y:S01]  /*8660*/  FFMA R17, R27, R13, R2 ;  /* 0x0000000d1b117223 */ /* 0x000fe20000000002 */
[----:B------:R-:W-:Y:S01]  /*8670*/  LOP3.LUT R2, R32, 0xffffe000, RZ, 0xc0, !PT ;  /* 0xffffe00020027812 */ /* 0x000fe200078ec0ff */
[----:B------:R-:W-:Y:S01]  /*8680*/  STS.128 [R63+0x2000], R28 ;  /* 0x0020001c3f007388 */ /* 0x000fe20000000c00 */
[----:B------:R-:W-:Y:S01]  /*8690*/  LOP3.LUT R13, R39, 0xffffe000, RZ, 0xc0, !PT ;  /* 0xffffe000270d7812 */ /* 0x000fe200078ec0ff */
[C---:B------:R-:W-:Y:S01]  /*86a0*/  FMUL R4, R24.reuse, R11 ;  /* 0x0000000b18047220 */ /* 0x040fe20000400000 */
[----:B------:R-:W-:Y:S01]  /*86b0*/  F2FP.TF32.F32.PACK_B R17, R17 ;  /* 0x00000011ff11723e */ /* 0x000fe200024050ff */
[C---:B------:R-:W-:Y:S01]  /*86c0*/  FMUL R11, R24.reuse, R18 ;  /* 0x00000012180b7220 */ /* 0x040fe20000400000 */
[----:B------:R-:W-:Y:S01]  /*86d0*/  FFMA R18, R27, R0, R3 ;  /* 0x000000001b127223 */ /* 0x000fe20000000003 */
[----:B------:R-:W-:Y:S01]  /*86e0*/  LOP3.LUT R0, R33, 0xffffe000, RZ, 0xc0, !PT ;  /* 0xffffe00021007812 */ /* 0x000fe200078ec0ff */
[----:B------:R-:W-:Y:S01]  /*86f0*/  FMUL R12, R24, R19 ;  /* 0x00000013180c7220 */ /* 0x000fe20000400000 */
[----:B------:R-:W-:Y:S01]  /*8700*/  LOP3.LUT R3, R34, 0xffffe000, RZ, 0xc0, !PT ;  /* 0xffffe00022037812 */ /* 0x000fe200078ec0ff */
[C---:B------:R-:W-:Y:S01]  /*8710*/  FFMA R19, R27.reuse, R14, R4 ;  /* 0x0000000e1b137223 */ /* 0x040fe20000000004 */
[----:B------:R-:W-:Y:S01]  /*8720*/  FFMA R4, R27, R2, R5 ;  /* 0x000000021b047223 */ /* 0x000fe20000000005 */
[----:B------:R-:W-:Y:S01]  /*8730*/  LOP3.LUT R2, R35, 0xffffe000, RZ, 0xc0, !PT ;  /* 0xffffe00023027812 */ /* 0x000fe200078ec0ff */
[----:B------:R-:W-:Y:S01]  /*8740*/  FMUL R8, R24, R15 ;  /* 0x0000000f18087220 */ /* 0x000fe20000400000 */
[----:B------:R-:W-:Y:S01]  /*8750*/  F2FP.TF32.F32.PACK_B R18, R18 ;  /* 0x00000012ff12723e */ /* 0x000fe200024050ff */
[C---:B------:R-:W-:Y:S01]  /*8760*/  FFMA R5, R27.reuse, R0, R6 ;  /* 0x000000001b057223 */ /* 0x040fe20000000006 */
[----:B------:R-:W-:Y:S01]  /*8770*/  F2FP.TF32.F32.PACK_B R19, R19 ;  /* 0x00000013ff13723e */ /* 0x000fe200024050ff */
[C---:B------:R-:W-:Y:S01]  /*8780*/  FFMA R6, R27.reuse, R3, R7 ;  /* 0x000000031b067223 */ /* 0x040fe20000000007 */
[----:B------:R-:W-:Y:S01]  /*8790*/  FFMA R7, R27, R2, R8 ;  /* 0x000000021b077223 */ /* 0x000fe20000000008 */
[----:B------:R-:W-:Y:S02]  /*87a0*/  LOP3.LUT R0, R36, 0xffffe000, RZ, 0xc0, !PT ;  /* 0xffffe00024007812 */ /* 0x000fe400078ec0ff */
[----:B------:R-:W-:Y:S01]  /*87b0*/  STS.128 [R62+0x2010], R16 ;  /* 0x002010103e007388 */ /* 0x000fe20000000c00 */
[----:B------:R-:W-:Y:S02]  /*87c0*/  LOP3.LUT R2, R37, 0xffffe000, RZ, 0xc0, !PT ;  /* 0xffffe00025027812 */ /* 0x000fe400078ec0ff */
[----:B------:R-:W-:Y:S01]  /*87d0*/  LOP3.LUT R3, R38, 0xffffe000, RZ, 0xc0, !PT ;  /* 0xffffe00026037812 */ /* 0x000fe200078ec0ff */
[C---:B------:R-:W-:Y:S01]  /*87e0*/  FFMA R8, R27.reuse, R0, R9 ;  /* 0x000000001b087223 */ /* 0x040fe20000000009 */
[----:B------:R-:W-:Y:S01]  /*87f0*/  F2FP.TF32.F32.PACK_B R4, R4 ;  /* 0x00000004ff04723e */ /* 0x000fe200024050ff */
[C---:B------:R-:W-:Y:S01]  /*8800*/  FFMA R9, R27.reuse, R2, R10 ;  /* 0x000000021b097223 */ /* 0x040fe2000000000a */
[----:B------:R-:W-:Y:S01]  /*8810*/  F2FP.TF32.F32.PACK_B R5, R5 ;  /* 0x00000005ff05723e */ /* 0x000fe200024050ff */
[C---:B------:R-:W-:Y:S01]  /*8820*/  FFMA R10, R27.reuse, R3, R11 ;  /* 0x000000031b0a7223 */ /* 0x040fe2000000000b */
[----:B------:R-:W-:Y:S01]  /*8830*/  F2FP.TF32.F32.PACK_B R6, R6 ;  /* 0x00000006ff06723e */ /* 0x000fe200024050ff */
[----:B------:R-:W-:Y:S01]  /*8840*/  FFMA R11, R27, R13, R12 ;  /* 0x0000000d1b0b7223 */ /* 0x000fe2000000000c */
[----:B------:R-:W-:Y:S01]  /*8850*/  F2FP.TF32.F32.PACK_B R7, R7 ;  /* 0x00000007ff07723e */ /* 0x000fe200024050ff */
[----:B------:R-:W-:Y:S01]  /*8860*/  IMAD.U32 R0, RZ, RZ, UR52 ;  /* 0x00000034ff007e24 */ /* 0x000fe2000f8e00ff */
[----:B------:R-:W-:Y:S02]  /*8870*/  F2FP.TF32.F32.PACK_B R8, R8 ;  /* 0x00000008ff08723e */ /* 0x000fe400024050ff */
[----:B------:R-:W-:Y:S01]  /*8880*/  F2FP.TF32.F32.PACK_B R9, R9 ;  /* 0x00000009ff09723e */ /* 0x000fe200024050ff */
[----:B------:R2:W-:Y:S01]  /*8890*/  STS.128 [R61+0x2020], R4 ;  /* 0x002020043d007388 */ /* 0x0005e20000000c00 */
[----:B------:R-:W-:Y:S02]  /*88a0*/  F2FP.TF32.F32.PACK_B R10, R10 ;  /* 0x0000000aff0a723e */ /* 0x000fe400024050ff */
[----:B------:R-:W-:Y:S02]  /*88b0*/  F2FP.TF32.F32.PACK_B R11, R11 ;  /* 0x0000000bff0b723e */ /* 0x000fe400024050ff */
[----:B------:R-:W-:Y:S02]  /*88c0*/  @P6 LEA R0, R0, UR49, 0x3 ;  /* 0x0000003100006c11 */ /* 0x000fe4000f8e18ff */
[----:B------:R-:W-:Y:S01]  /*88d0*/  @P6 SHF.L.U32 R2, R60, 0x1f, RZ ;  /* 0x0000001f3c026819 */ /* 0x000fe200000006ff */
[----:B------:R4:W-:Y:S02]  /*88e0*/  STS.128 [R71+0x2030], R8 ;  /* 0x0020300847007388 */ /* 0x0009e40000000c00 */
[----:B------:R-:W-:Y:S05]  /*88f0*/  @P6 VIADD R0, R0, 0x80 ;  /* 0x0000008000006836 */ /* 0x000fea0000000000 */
[----:B-1----:R-:W-:Y:S01]  /*8900*/  @P6 PRMT R0, R76, 0x654, R0 ;  /* 0x000006544c006816 */ /* 0x002fe20000000000 */
[----:B------:R-:W-:Y:S01]  /*8910*/  @!PT LDS RZ, [RZ] ;  /* 0x00000000fffff984 */ /* 0x000fe20000000800 */
[----:B------:R-:W-:Y:S01]  /*8920*/  @!PT LDS RZ, [RZ] ;  /* 0x00000000fffff984 */ /* 0x000fe20000000800 */
[----:B------:R-:W-:Y:S01]  /*8930*/  @!PT LDS RZ, [RZ] ;  /* 0x00000000fffff984 */ /* 0x000fe20000000800 */
[----:B------:R-:W-:Y:S01]  /*8940*/  @!PT LDS RZ, [RZ] ;  /* 0x00000000fffff984 */ /* 0x000fe20000000800 */
[----:B------:R1:W-:Y:S06]  /*8950*/  MEMBAR.ALL.CTA ;  /* 0x0000000000007992 */ /* 0x0003ec0000008000 */
[----:B-1----:R-:W1:Y:S01]  /*8960*/  FENCE.VIEW.ASYNC.S ;  /* 0x00000000000073c6 */ /* 0x002e620000000000 */
[----:B--2---:R-:W-:Y:S01]  /*8970*/  LEA R6, R73, UR49, 0x3 ;  /* 0x0000003149067c11 */ /* 0x004fe2000f8e18ff */
[----:B-1----:R-:W-:Y:S06]  /*8980*/  BAR.SYNC.DEFER_BLOCKING 0x1, 0x80 ;  /* 0x0042000000007b1d */ /* 0x002fec0000010000 */
[----:B------:R-:W-:Y:S05]  /*8990*/  @P0 BRA `(.L_x_121) ;  /* 0x0000000000340947 */ /* 0x000fea0003800000 */
[----:B------:R-:W1:Y:S01]  /*89a0*/  LDCU.64 UR8, c[0x0][0x348] ;  /* 0x00006900ff0877ac */ /* 0x000e620008000a00 */
[----:B------:R-:W-:Y:S02]  /*89b0*/  UIADD3 UR40, UPT, UPT, UR49, 0x2200, URZ ;  /* 0x0000220031287890 */ /* 0x000fe4000fffe0ff */
[----:B------:R-:W-:Y:S02]  /*89c0*/  UIADD3 UR41, UPT, UPT, UR50, 0x10, URZ ;  /* 0x0000001032297890 */ /* 0x000fe4000fffe0ff */
[----:B------:R-:W-:Y:S02]  /*89d0*/  UIADD3 UR6, UPT, UPT, UR49, 0x3200, URZ ;  /* 0x0000320031067890 */ /* 0x000fe4000fffe0ff */
[----:B------:R-:W-:Y:S02]  /*89e0*/  UIADD3 UR7, UPT, UPT, UR50, 0x50, URZ ;  /* 0x0000005032077890 */ /* 0x000fe4000fffe0ff */
[----:B-1----:R-:W-:Y:S04]  /*89f0*/  UIADD3 UR4, UP0, UPT, UR8, 0x680, URZ ;  /* 0x0000068008047890 */ /* 0x002fe8000ff1e0ff */
[----:B------:R-:W-:Y:S09]  /*8a00*/  UIADD3.X UR5, UPT, UPT, URZ, UR9, URZ, UP0, !UPT ;  /* 0x00000009ff057290 */ /* 0x000ff200087fe4ff */
[----:B------:R1:W-:Y:S02]  /*8a10*/  UTMASTG.4D [UR40], [UR4] ;  /* 0x00000028040073b5 */ /* 0x0003e40008018000 */
[----:B-1----:R-:W-:Y:S01]  /*8a20*/  UMOV UR40, UR6 ;  /* 0x0000000600287c82 */ /* 0x002fe20008000000 */
[----:B------:R-:W-:Y:S02]  /*8a30*/  UMOV UR41, UR7 ;  /* 0x0000000700297c82 */ /* 0x000fe40008000000 */
[----:B------:R1:W-:Y:S01]  /*8a40*/  UTMASTG.4D [UR40], [UR4] ;  /* 0x00000028040073b5 */ /* 0x0003e20008018000 */
[----:B------:R0:W-:Y:S01]  /*8a50*/  UTMACMDFLUSH ;  /* 0x00000000000079b7 */ /* 0x0001e20000000000 */
[----:B-1----:R-:W-:Y:S04]  /*8a60*/  DEPBAR.LE SB0, 0x1 ;  /* 0x000080400000791a */ /* 0x002fe80000000000 */
.L_x_121:
[----:B------:R-:W-:Y:S05]  /*8a70*/  BSYNC.RECONVERGENT B0 ;  /* 0x0000000000007941 */ /* 0x000fea0003800200 */
.L_x_120:
[----:B------:R-:W-:Y:S01]  /*8a80*/  BAR.SYNC.DEFER_BLOCKING 0x1, 0x80 ;  /* 0x0042000000007b1d */ /* 0x000fe20000010000 */
[----:B------:R-:W-:Y:S04]  /*8a90*/  UIADD3 UR4, UPT, UPT, UR52, 0x1, URZ ;  /* 0x0000000134047890 */ /* 0x000fe8000fffe0ff */
[----:B------:R-:W-:Y:S04]  /*8aa0*/  UISETP.NE.AND UP0, UPT, UR4, 0x4, UPT ;  /* 0x000000040400788c */ /* 0x000fe8000bf05270 */
[----:B------:R-:W-:Y:S01]  /*8ab0*/  USEL UR51, UR4, URZ, UP0 ;  /* 0x000000ff04337287 */ /* 0x000fe20008000000 */
[----:B------:R1:W-:Y:S01]  /*8ac0*/  @P6 SYNCS.ARRIVE.TRANS64.RED.A1T0 RZ, [R0+URZ], RZ ;  /* 0x000000ff00ff69a7 */ /* 0x0003e200081004ff */
[----:B------:R-:W-:Y:S01]  /*8ad0*/  BSSY B1, `(.L_x_122) ;  /* 0x0000017000017945 */ /* 0x000fe20003800000 */
[----:B------:R-:W2:Y:S02]  /*8ae0*/  @P6 SYNCS.PHASECHK.TRANS64.TRYWAIT P0, [R6+URZ+0x60], R2 ;  /* 0x00006002060065a7 */ /* 0x000ea400080011ff */
[----:B--2---:R-:W-:Y:S01]  /*8af0*/  @P6 SEL R74, RZ, 0x1, !P0 ;  /* 0x00000001ff4a6807 */ /* 0x004fe20004000000 */
[----:B-1----:R-:W-:Y:S06]  /*8b00*/  @!P6 BRA `(.L_x_123) ;  /* 0x00000000004ce947 */ /* 0x002fec0003800000 */
        /* <DEDUP_REMOVED lines=9> */
[----:B------:R-:W-:Y:S04]  /*8ba0*/  SHF.L.U32 R5, R60, 0x1f, RZ ;  /* 0x0000001f3c057819 */ /* 0x000fe800000006ff */
[----:B------:R-:W1:Y:S02]  /*8bb0*/  SYNCS.PHASECHK.TRANS64.TRYWAIT P0, [R6+URZ+0x60], R5 ;  /* 0x00006005060075a7 */ /* 0x000e6400080011ff */
[----:B-1----:R-:W-:Y:S05]  /*8bc0*/  @!P0 BRA `(.L_x_126) ;  /* 0x0000002000248947 */ /* 0x002fea0003800000 */
.L_x_125:
[----:B------:R-:W-:Y:S05]  /*8bd0*/  BSYNC B0 ;  /* 0x0000000000007941 */ /* 0x000fea0003800000 */
.L_x_124:
[----:B------:R-:W-:Y:S02]  /*8be0*/  ISETP.NE.AND P0, PT, R75, RZ, PT ;  /* 0x000000ff4b00720c */ /* 0x000fe40003f05270 */
[----:B------:R-:W-:Y:S11]  /*8bf0*/  IADD3 R73, PT, PT, R73, 0x1, RZ ;  /* 0x0000000149497810 */ /* 0x000ff60007ffe0ff */
[----:B------:R2:W1:Y:S04]  /*8c00*/  @P0 LDS.128 R44, [R4] ;  /* 0x00000000042c0984 */ /* 0x0004680000000c00 */
[----:B------:R2:W1:Y:S04]  /*8c10*/  @P0 LDS.128 R40, [R3+0x10] ;  /* 0x0000100003280984 */ /* 0x0004680000000c00 */
[----:B------:R2:W1:Y:S04]  /*8c20*/  @P0 LDS.128 R32, [R2+0x20] ;  /* 0x0000200002200984 */ /* 0x0004680000000c00 */
[----:B------:R2:W1:Y:S02]  /*8c30*/  @P0 LDS.128 R36, [R0+0x30] ;  /* 0x0000300000240984 */ /* 0x0004640000000c00 */
.L_x_123:
[----:B------:R-:W-:Y:S05]  /*8c40*/  BSYNC B1 ;  /* 0x0000000000017941 */ /* 0x000fea0003800000 */
.L_x_122:
[----:B--2---:R-:W-:Y:S05]  /*8c50*/  VIADD R0, R25, 0x20 ;  /* 0x0000002019007836 */ /* 0x004fea0000000000 */
[----:B------:R-:W-:Y:S04]  /*8c60*/  SHF.R.U32.HI R0, RZ, 0x15, R0 ;  /* 0x00000015ff007819 */ /* 0x000fe80000011600 */
[----:B------:R-:W-:Y:S11]  /*8c70*/  LOP3.LUT P0, RZ, R0, 0x3, R53, 0x48, !PT ;  /* 0x0000000300ff7812 */ /* 0x000ff60007804835 */
[----:B------:R-:W-:Y:S02]  /*8c80*/  @!UPT UIADD3 URZ, UPT, UPT, URZ, URZ, URZ ;  /* 0x000000fffffff290 */ /* 0x000fe4000fffe0ff */
[----:B------:R-:W-:Y:S05]  /*8c90*/  @!P0 BRA `(.L_x_127) ;  /* 0x0000000000408947 */ /* 0x000fea0003800000 */
[----:B------:R-:W1:Y:S01]  /*8ca0*/  LDCU.64 UR8, c[0x4][0x70] ;  /* 0x01000e00ff0877ac */ /* 0x000e620008000a00 */
[----:B------:R-:W-:Y:S01]  /*8cb0*/  MOV R3, 0x0 ;  /* 0x0000000000037802 */ /* 0x000fe20000000f00 */
[----:B------:R-:W-:Y:S02]  /*8cc0*/  HFMA2 R12, -RZ, RZ, 0, 5.9604644775390625e-08 ;  /* 0x00000001ff0c7431 */ /* 0x000fe400000001ff */
[----:B----4-:R-:W-:Y:S02]  /*8cd0*/  IMAD.MOV.U32 R8, RZ, RZ, 0x192 ;  /* 0x00000192ff087424 */ /* 0x010fe400078e00ff */
[----:B------:R-:W-:Y:S01]  /*8ce0*/  IMAD.MOV.U32 R13, RZ, RZ, RZ ;  /* 0x000000ffff0d7224 */ /* 0x000fe200078e00ff */
[----:B------:R-:W2:Y:S01]  /*8cf0*/  LDCU.64 UR6, c[0x4][0x78] ;  /* 0x01000f00ff0677ac */ /* 0x000ea20008000a00 */
[----:B------:R-:W4:Y:S01]  /*8d00*/  LDC.64 R2, c[0x4][R3] ;  /* 0x0100000003027b82 */ /* 0x000f220000000a00 */
        /* <DEDUP_REMOVED lines=9> */
.L_x_127:
[----:B-1----:R-:W-:Y:S01]  /*8da0*/  LOP3.LUT R3, R44, 0xffffe000, RZ, 0xc0, !PT ;  /* 0xffffe0002c037812 */ /* 0x002fe200078ec0ff */
[----:B------:R-:W-:Y:S05]  /*8db0*/  WARPSYNC.ALL ;  /* 0x0000000000007948 */ /* 0x000fea0003800000 */
[----:B------:R-:W-:Y:S01]  /*8dc0*/  R2UR UR4, R25 ;  /* 0x00000000190472ca */ /* 0x000fe200000e0000 */
[----:B------:R-:W-:Y:S01]  /*8dd0*/  BSSY.RECONVERGENT B0, `(.L_x_128) ;  /* 0x0000062000007945 */ /* 0x000fe20003800200 */
[----:B------:R-:W-:Y:S02]  /*8de0*/  LOP3.LUT R20, R40, 0xffffe000, RZ, 0xc0, !PT ;  /* 0xffffe00028147812 */ /* 0x000fe400078ec0ff */
[----:B------:R-:W-:Y:S02]  /*8df0*/  LOP3.LUT R21, R41, 0xffffe000, RZ, 0xc0, !PT ;  /* 0xffffe00029157812 */ /* 0x000fe400078ec0ff */
[----:B------:R-:W-:Y:S02]  /*8e00*/  LOP3.LUT R26, R42, 0xffffe000, RZ, 0xc0, !PT ;  /* 0xffffe0002a1a7812 */ /* 0x000fe400078ec0ff */
[----:B------:R-:W-:Y:S02]  /*8e10*/  ISETP.NE.AND P6, PT, R70, RZ, PT ;  /* 0x000000ff4600720c */ /* 0x000fe40003fc5270 */
[----:B------:R-:W-:Y:S03]  /*8e20*/  ISETP.NE.AND P0, PT, R65, RZ, PT ;  /* 0x000000ff4100720c */ /* 0x000fe60003f05270 */
[----:B----4-:R-:W1:Y:S02]  /*8e30*/  LDTM.x16 R4, tmem[UR4+0x20] ;  /* 0x00002004000479ee */ /* 0x010e640008240000 */
[C---:B-1----:R-:W-:Y:S01]  /*8e40*/  FMUL R0, R24.reuse, R4 ;  /* 0x0000000418007220 */ /* 0x042fe20000400000 */
        /* <DEDUP_REMOVED lines=13> */
[C---:B------:R-:W-:Y:S01]  /*8f20*/  FFMA R31, R27.reuse, R4, R2 ;  /* 0x000000041b1f7223 */ /* 0x040fe20000000002 */
[C---:B------:R-:W-:Y:S01]  /*8f30*/  FMUL R2, R24.reuse, R9 ;  /* 0x0000000918027220 */ /* 0x040fe20000400000 */
[C---:B------:R-:W-:Y:S01]  /*8f40*/  FMUL R9, R24.reuse, R16 ;  /* 0x0000001018097220 */ /* 0x040fe20000400000 */
[----:B------:R-:W-:Y:S01]  /*8f50*/  F2FP.TF32.F32.PACK_B R30, R30 ;  /* 0x0000001eff1e723e */ /* 0x000fe200024050ff */
[----:B------:R-:W-:Y:S01]  /*8f60*/  FFMA R16, R27, R20, R0 ;  /* 0x000000141b107223 */ /* 0x000fe20000000000 */
[----:B------:R-:W-:Y:S01]  /*8f70*/  LOP3.LUT R0, R43, 0xffffe000, RZ, 0xc0, !PT ;  /* 0xffffe0002b007812 */ /* 0x000fe200078ec0ff */
[C---:B------:R-:W-:Y:S01]  /*8f80*/  FMUL R3, R24.reuse, R10 ;  /* 0x0000000a18037220 */ /* 0x040fe20000400000 */
[----:B------:R-:W-:Y:S01]  /*8f90*/  F2FP.TF32.F32.PACK_B R31, R31 ;  /* 0x0000001fff1f723e */ /* 0x000fe200024050ff */
[C---:B------:R-:W-:Y:S01]  /*8fa0*/  FMUL R4, R24.reuse, R11 ;  /* 0x0000000b18047220 */ /* 0x040fe20000400000 */
[----:B------:R-:W-:Y:S01]  /*8fb0*/  F2FP.TF32.F32.PACK_B R16, R16 ;  /* 0x00000010ff10723e */ /* 0x000fe200024050ff */
[----:B------:R-:W-:Y:S01]  /*8fc0*/  FMUL R10, R24, R17 ;  /* 0x00000011180a7220 */ /* 0x000fe20000400000 */
[C---:B------:R-:W-:Y:S01]  /*8fd0*/  FFMA R17, R27.reuse, R21, R2 ;  /* 0x000000151b117223 */ /* 0x040fe20000000002 */
[----:B------:R-:W-:Y:S01]  /*8fe0*/  LOP3.LUT R2, R32, 0xffffe000, RZ, 0xc0, !PT ;  /* 0xffffe00020027812 */ /* 0x000fe200078ec0ff */
[----:B------:R1:W-:Y:S01]  /*8ff0*/  STS.128 [R63+0x4000], R28 ;  /* 0x0040001c3f007388 */ /* 0x0003e20000000c00 */
[C---:B------:R-:W-:Y:S01]  /*9000*/  FMUL R11, R24.reuse, R18 ;  /* 0x00000012180b7220 */ /* 0x040fe20000400000 */
[----:B------:R-:W-:Y:S01]  /*9010*/  FFMA R18, R27, R26, R3 ;  /* 0x0000001a1b127223 */ /* 0x000fe20000000003 */
[----:B------:R-:W-:Y:S01]  /*9020*/  LOP3.LUT R3, R33, 0xffffe000, RZ, 0xc0, !PT ;  /* 0xffffe00021037812 */ /* 0x000fe200078ec0ff */
[C---:B------:R-:W-:Y:S01]  /*9030*/  FMUL R12, R24.reuse, R19 ;  /* 0x00000013180c7220 */ /* 0x040fe20000400000 */
[----:B------:R-:W-:Y:S01]  /*9040*/  F2FP.TF32.F32.PACK_B R17, R17 ;  /* 0x00000011ff11723e */ /* 0x000fe200024050ff */
[----:B------:R-:W-:Y:S01]  /*9050*/  FFMA R19, R27, R0, R4 ;  /* 0x000000001b137223 */ /* 0x000fe20000000004 */
[----:B------:R-:W-:Y:S01]  /*9060*/  F2FP.TF32.F32.PACK_B R18, R18 ;  /* 0x00000012ff12723e */ /* 0x000fe200024050ff */
[----:B------:R-:W-:Y:S01]  /*9070*/  FMUL R6, R24, R13 ;  /* 0x0000000d18067220 */ /* 0x000fe20000400000 */
[----:B------:R-:W-:Y:S01]  /*9080*/  LOP3.LUT R13, R34, 0xffffe000, RZ, 0xc0, !PT ;  /* 0xffffe000220d7812 */ /* 0x000fe200078ec0ff */
[C---:B------:R-:W-:Y:S01]  /*9090*/  FMUL R7, R24.reuse, R14 ;  /* 0x0000000e18077220 */ /* 0x040fe20000400000 */
[----:B------:R-:W-:Y:S01]  /*90a0*/  LOP3.LUT R14, R35, 0xffffe000, RZ, 0xc0, !PT ;  /* 0xffffe000230e7812 */ /* 0x000fe200078ec0ff */
[----:B------:R-:W-:Y:S01]  /*90b0*/  FMUL R8, R24, R15 ;  /* 0x0000000f18087220 */ /* 0x000fe20000400000 */
[----:B------:R-:W-:Y:S01]  /*90c0*/  F2FP.TF32.F32.PACK_B R19, R19 ;  /* 0x00000013ff13723e */ /* 0x000fe200024050ff */
[C---:B------:R-:W-:Y:S01]  /*90d0*/  FFMA R4, R27.reuse, R2, R5 ;  /* 0x000000021b047223 */ /* 0x040fe20000000005 */
[C---:B------:R-:W-:Y:S01]  /*90e0*/  FFMA R5, R27.reuse, R3, R6 ;  /* 0x000000031b057223 */ /* 0x040fe20000000006 */
[C---:B------:R-:W-:Y:S01]  /*90f0*/  FFMA R6, R27.reuse, R13, R7 ;  /* 0x0000000d1b067223 */ /* 0x040fe20000000007 */
[----:B------:R-:W-:Y:S01]  /*9100*/  FFMA R7, R27, R14, R8 ;  /* 0x0000000e1b077223 */ /* 0x000fe20000000008 */
[----:B------:R1:W-:Y:S01]  /*9110*/  STS.128 [R62+0x4010], R16 ;  /* 0x004010103e007388 */ /* 0x0003e20000000c00 */
[----:B------:R-:W-:Y:S01]  /*9120*/  LOP3.LUT R0, R36, 0xffffe000, RZ, 0xc0, !PT ;  /* 0xffffe00024007812 */ /* 0x000fe200078ec0ff */
[----:B------:R-:W-:Y:S01]  /*9130*/  IMAD.U32 R14, RZ, RZ, UR51 ;  /* 0x00000033ff0e7e24 */ /* 0x000fe2000f8e00ff */
[----:B------:R-:W-:Y:S02]  /*9140*/  LOP3.LUT R2, R37, 0xffffe000, RZ, 0xc0, !PT ;  /* 0xffffe00025027812 */ /* 0x000fe400078ec0ff */
        /* <DEDUP_REMOVED lines=14> */
[----:B------:R-:W-:Y:S02]  /*9230*/  F2FP.TF32.F32.PACK_B R11, R11 ;  /* 0x0000000bff0b723e */ /* 0x000fe400024050ff */
[----:B------:R-:W-:Y:S02]  /*9240*/  @P6 LEA R14, R14, UR49, 0x3 ;  /* 0x000000310e0e6c11 */ /* 0x000fe4000f8e18ff */
[----:B------:R-:W-:Y:S01]  /*9250*/  LEA R0, R73, UR49, 0x3 ;  /* 0x0000003149007c11 */ /* 0x000fe2000f8e18ff */
[----:B------:R1:W-:Y:S01]  /*9260*/  STS.128 [R71+0x4030], R8 ;  /* 0x0040300847007388 */ /* 0x0003e20000000c00 */
[----:B------:R-:W-:Y:S01]  /*9270*/  @P6 SHF.L.U32 R2, R60, 0x1f, RZ ;  /* 0x0000001f3c026819 */ /* 0x000fe200000006ff */
[----:B------:R-:W-:Y:S05]  /*9280*/  @P6 VIADD R14, R14, 0x80 ;  /* 0x000000800e0e6836 */ /* 0x000fea0000000000 */
[----:B------:R-:W-:Y:S01]  /*9290*/  @P6 PRMT R14, R76, 0x654, R14 ;  /* 0x000006544c0e6816 */ /* 0x000fe2000000000e */
[----:B------:R-:W-:Y:S01]  /*92a0*/  @!PT LDS RZ, [RZ] ;  /* 0x00000000fffff984 */ /* 0x000fe20000000800 */
[----:B------:R-:W-:Y:S01]  /*92b0*/  @!PT LDS RZ, [RZ] ;  /* 0x00000000fffff984 */ /* 0x000fe20000000800 */
[----:B------:R-:W-:Y:S01]  /*92c0*/  @!PT LDS RZ, [RZ] ;  /* 0x00000000fffff984 */ /* 0x000fe20000000800 */
[----:B------:R-:W-:Y:S01]  /*92d0*/  @!PT LDS RZ, [RZ] ;  /* 0x00000000fffff984 */ /* 0x000fe20000000800 */
[----:B------:R2:W-:Y:S06]  /*92e0*/  MEMBAR.ALL.CTA ;  /* 0x0000000000007992 */ /* 0x0005ec0000008000 */
[----:B--2---:R-:W2:Y:S02]  /*92f0*/  FENCE.VIEW.ASYNC.S ;  /* 0x00000000000073c6 */ /* 0x004ea40000000000 */
[----:B--2---:R-:W-:Y:S06]  /*9300*/  BAR.SYNC.DEFER_BLOCKING 0x1, 0x80 ;  /* 0x0042000000007b1d */ /* 0x004fec0000010000 */
[----:B------:R-:W-:Y:S05]  /*9310*/  @P0 BRA `(.L_x_129) ;  /* 0x0000000000340947 */ /* 0x000fea0003800000 */
[----:B------:R-:W2:Y:S01]  /*9320*/  LDCU.64 UR8, c[0x0][0x348] ;  /* 0x00006900ff0877ac */ /* 0x000ea20008000a00 */
[----:B------:R-:W-:Y:S02]  /*9330*/  UIADD3 UR40, UPT, UPT, UR49, 0x4200, URZ ;  /* 0x0000420031287890 */ /* 0x000fe4000fffe0ff */
[----:B------:R-:W-:Y:S02]  /*9340*/  UIADD3 UR41, UPT, UPT, UR50, 0x20, URZ ;  /* 0x0000002032297890 */ /* 0x000fe4000fffe0ff */
[----:B------:R-:W-:Y:S02]  /*9350*/  UIADD3 UR6, UPT, UPT, UR49, 0x5200, URZ ;  /* 0x0000520031067890 */ /* 0x000fe4000fffe0ff */
[----:B------:R-:W-:Y:S02]  /*9360*/  UIADD3 UR7, UPT, UPT, UR50, 0x60, URZ ;  /* 0x0000006032077890 */ /* 0x000fe4000fffe0ff */
        /* <DEDUP_REMOVED lines=8> */
.L_x_129:
[----:B------:R-:W-:Y:S05]  /*93f0*/  BSYNC.RECONVERGENT B0 ;  /* 0x0000000000007941 */ /* 0x000fea0003800200 */
.L_x_128:
[----:B------:R-:W-:Y:S01]  /*9400*/  BAR.SYNC.DEFER_BLOCKING 0x1, 0x80 ;  /* 0x0042000000007b1d */ /* 0x000fe20000010000 */
[----:B------:R-:W-:Y:S04]  /*9410*/  UIADD3 UR4, UPT, UPT, UR51, 0x1, URZ ;  /* 0x0000000133047890 */ /* 0x000fe8000fffe0ff */
[----:B------:R-:W-:Y:S04]  /*9420*/  UISETP.NE.AND UP0, UPT, UR4, 0x4, UPT ;  /* 0x000000040400788c */ /* 0x000fe8000bf05270 */
[----:B------:R-:W-:Y:S01]  /*9430*/  USEL UR52, UR4, URZ, UP0 ;  /* 0x000000ff04347287 */ /* 0x000fe20008000000 */
[----:B------:R2:W-:Y:S01]  /*9440*/  @P6 SYNCS.ARRIVE.TRANS64.RED.A1T0 RZ, [R14+URZ], RZ ;  /* 0x000000ff0eff69a7 */ /* 0x0005e200081004ff */
[----:B------:R-:W-:Y:S01]  /*9450*/  BSSY B1, `(.L_x_130) ;  /* 0x0000017000017945 */ /* 0x000fe20003800000 */
[----:B------:R-:W4:Y:S02]  /*9460*/  @P6 SYNCS.PHASECHK.TRANS64.TRYWAIT P0, [R0+URZ+0x60], R2 ;  /* 0x00006002000065a7 */ /* 0x000f2400080011ff */
[----:B----4-:R-:W-:Y:S01]  /*9470*/  @P6 SEL R74, RZ, 0x1, !P0 ;  /* 0x00000001ff4a6807 */ /* 0x010fe20004000000 */
[----:B--2---:R-:W-:Y:S06]  /*9480*/  @!P6 BRA `(.L_x_131) ;  /* 0x00000000004ce947 */ /* 0x004fec0003800000 */
[----:B------:R-:W-:Y:S01]  /*9490*/  ISETP.NE.AND P0, PT, R74, RZ, PT ;  /* 0x000000ff4a00720c */ /* 0x000fe20003f05270 */
[----:B------:R-:W-:Y:S01]  /*94a0*/  BSSY B0, `(.L_x_132) ;  /* 0x000000b000007945 */ /* 0x000fe20003800000 */
[----:B------:R-:W-:Y:S11]  /*94b0*/  ISETP.NE.AND P1, PT, R75, RZ, PT ;  /* 0x000000ff4b00720c */ /* 0x000ff60003f25270 */
[----:B------:R-:W-:Y:S02]  /*94c0*/  @!UPT UIADD3 URZ, UPT, UPT, URZ, URZ, URZ ;  /* 0x000000fffffff290 */ /* 0x000fe4000fffe0ff */
[C---:B-1----:R-:W-:Y:S01]  /*94d0*/  @P1 IMAD R4, R73.reuse, 0x2000, R63 ;  /* 0x0000200049041824 */ /* 0x042fe200078e023f */
[C---:B------:R-:W-:Y:S01]  /*94e0*/  @P1 LEA R2, R73.reuse, R61, 0xd ;  /* 0x0000003d49021211 */ /* 0x040fe200078e68ff */
[C---:B------:R-:W-:Y:S02]  /*94f0*/  @P1 IMAD R3, R73.reuse, 0x2000, R62 ;  /* 0x0000200049031824 */ /* 0x040fe400078e023e */
[----:B------:R-:W-:Y:S01]  /*9500*/  @P1 IMAD R73, R73, 0x2000, R71 ;  /* 0x0000200049491824 */ /* 0x000fe200078e0247 */
[----:B------:R-:W-:Y:S06]  /*9510*/  @P0 BRA `(.L_x_133) ;  /* 0x00000000000c0947 */ /* 0x000fec0003800000 */
[----:B------:R-:W-:Y:S04]  /*9520*/  SHF.L.U32 R5, R60, 0x1f, RZ ;  /* 0x0000001f3c057819 */ /* 0x000fe800000006ff */
[----:B------:R-:W1:Y:S02]  /*9530*/  SYNCS.PHASECHK.TRANS64.TRYWAIT P0, [R0+URZ+0x60], R5 ;  /* 0x00006005000075a7 */ /* 0x000e6400080011ff */
[----:B-1----:R-:W-:Y:S05]  /*9540*/  @!P0 BRA `(.L_x_134) ;  /* 0x0000001400d88947 */ /* 0x002fea0003800000 */
.L_x_133:
[----:B------:R-:W-:Y:S05]  /*9550*/  BSYNC B0 ;  /* 0x0000000000007941 */ /* 0x000fea0003800000 */
.L_x_132:
[----:B------:R-:W-:Y:S11]  /*9560*/  ISETP.NE.AND P0, PT, R75, RZ, PT ;  /* 0x000000ff4b00720c */ /* 0x000ff60003f05270 */
[----:B------:R-:W-:Y:S02]  /*9570*/  @!UPT UIADD3 URZ, UPT, UPT, URZ, URZ, URZ ;  /* 0x000000fffffff290 */ /* 0x000fe4000fffe0ff */
[----:B------:R2:W4:Y:S04]  /*9580*/  @P0 LDS.128 R44, [R4] ;  /* 0x00000000042c0984 */ /* 0x0005280000000c00 */
[----:B------:R2:W1:Y:S04]  /*9590*/  @P0 LDS.128 R40, [R3+0x10] ;  /* 0x0000100003280984 */ /* 0x0004680000000c00 */
[----:B------:R2:W1:Y:S04]  /*95a0*/  @P0 LDS.128 R32, [R2+0x20] ;  /* 0x0000200002200984 */ /* 0x0004680000000c00 */
[----:B------:R2:W1:Y:S02]  /*95b0*/  @P0 LDS.128 R36, [R73+0x30] ;  /* 0x0000300049240984 */ /* 0x0004640000000c00 */
.L_x_131:
[----:B------:R-:W-:Y:S05]  /*95c0*/  BSYNC B1 ;  /* 0x0000000000017941 */ /* 0x000fea0003800000 */
.L_x_130:
        /* <DEDUP_REMOVED lines=21> */
.L_x_135:
[----:B------:R-:W-:Y:S01]  /*9720*/  ISETP.NE.AND P0, PT, R65, RZ, PT ;  /* 0x000000ff4100720c */ /* 0x000fe20003f05270 */
[----:B------:R-:W-:Y:S05]  /*9730*/  WARPSYNC.ALL ;  /* 0x0000000000007948 */ /* 0x000fea0003800000 */
[----:B------:R-:W-:Y:S01]  /*9740*/  R2UR UR4, R25 ;  /* 0x00000000190472ca */ /* 0x000fe200000e0000 */
[----:B------:R-:W-:Y:S01]  /*9750*/  VIADD R72, R72, 0xd0 ;  /* 0x000000d048487836 */ /* 0x000fe20000000000 */
[----:B----4-:R-:W-:Y:S01]  /*9760*/  LOP3.LUT R0, R44, 0xffffe000, RZ, 0xc0, !PT ;  /* 0xffffe0002c007812 */ /* 0x010fe200078ec0ff */
[----:B------:R-:W-:Y:S01]  /*9770*/  BSSY.RECONVERGENT B0, `(.L_x_136) ;  /* 0x000005d000007945 */ /* 0x000fe20003800200 */
[----:B--2---:R-:W-:Y:S02]  /*9780*/  LOP3.LUT R2, R45, 0xffffe000, RZ, 0xc0, !PT ;  /* 0xffffe0002d027812 */ /* 0x004fe400078ec0ff */
[----:B------:R-:W-:Y:S02]  /*9790*/  LOP3.LUT R3, R46, 0xffffe000, RZ, 0xc0, !PT ;  /* 0xffffe0002e037812 */ /* 0x000fe400078ec0ff */
[----:B------:R-:W-:Y:S02]  /*97a0*/  LOP3.LUT R20, R47, 0xffffe000, RZ, 0xc0, !PT ;  /* 0xffffe0002f147812 */ /* 0x000fe400078ec0ff */
[----:B------:R-:W-:Y:S02]  /*97b0*/  LOP3.LUT R21, R40, 0xffffe000, RZ, 0xc0, !PT ;  /* 0xffffe00028157812 */ /* 0x000fe400078ec0ff */
[----:B------:R-:W-:Y:S01]  /*97c0*/  LOP3.LUT R25, R41, 0xffffe000, RZ, 0xc0, !PT ;  /* 0xffffe00029197812 */ /* 0x000fe200078ec0ff */
[----:B------:R-:W1:Y:S01]  /*97d0*/  LDTM.x16 R4, tmem[UR4+0x30] ;  /* 0x00003004000479ee */ /* 0x000e620008240000 */
[----:B------:R-:W-:Y:S01]  /*97e0*/  LOP3.LUT R26, R42, 0xffffe000, RZ, 0xc0, !PT ;  /* 0xffffe0002a1a7812 */ /* 0x000fe200078ec0ff */
[----:B------:R-:W-:Y:S01]  /*97f0*/  NOP ;  /* 0x0000000000007918 */ /* 0x000fe20000000000 */
[----:B------:R-:W-:Y:S02]  /*9800*/  LOP3.LUT R28, R43, 0xffffe000, RZ, 0xc0, !PT ;  /* 0xffffe0002b1c7812 */ /* 0x000fe400078ec0ff */
[----:B------:R-:W-:Y:S02]  /*9810*/  LOP3.LUT R72, R72, 0xfefffff8, RZ, 0xc0, !PT ;  /* 0xfefffff848487812 */ /* 0x000fe400078ec0ff */
[----:B------:R-:W-:Y:S02]  /*9820*/  LOP3.LUT R29, R32, 0xffffe000, RZ, 0xc0, !PT ;  /* 0xffffe000201d7812 */ /* 0x000fe400078ec0ff */
[----:B------:R-:W-:Y:S01]  /*9830*/  LOP3.LUT R30, R33, 0xffffe000, RZ, 0xc0, !PT ;  /* 0xffffe000211e7812 */ /* 0x000fe200078ec0ff */
[----:B-1----:R1:W-:Y:S01]  /*9840*/  SYNCS.ARRIVE.TRANS64.RED.A1T0 RZ, [R72+URZ], RZ ;  /* 0x000000ff48ff79a7 */ /* 0x0023e200081004ff */
[----:B------:R-:W-:Y:S02]  /*9850*/  LOP3.LUT R31, R34, 0xffffe000, RZ, 0xc0, !PT ;  /* 0xffffe000221f7812 */ /* 0x000fe400078ec0ff */
[----:B------:R-:W-:Y:S02]  /*9860*/  LOP3.LUT R32, R35, 0xffffe000, RZ, 0xc0, !PT ;  /* 0xffffe00023207812 */ /* 0x000fe400078ec0ff */
[----:B------:R-:W-:Y:S02]  /*9870*/  LOP3.LUT R33, R36, 0xffffe000, RZ, 0xc0, !PT ;  /* 0xffffe00024217812 */ /* 0x000fe400078ec0ff */
[----:B------:R-:W-:Y:S02]  /*9880*/  LOP3.LUT R34, R37, 0xffffe000, RZ, 0xc0, !PT ;  /* 0xffffe00025227812 */ /* 0x000fe400078ec0ff */
[----:B------:R-:W-:Y:S02]  /*9890*/  LOP3.LUT R35, R38, 0xffffe000, RZ, 0xc0, !PT ;  /* 0xffffe00026237812 */ /* 0x000fe400078ec0ff */
[----:B------:R-:W-:Y:S01]  /*98a0*/  LOP3.LUT R36, R39, 0xffffe000, RZ, 0xc0, !PT ;  /* 0xffffe00027247812 */ /* 0x000fe200078ec0ff */
[C---:B------:R-:W-:Y:S01]  /*98b0*/  FMUL R4, R24.reuse, R4 ;  /* 0x0000000418047220 */ /* 0x040fe20000400000 */
[C---:B------:R-:W-:Y:S01]  /*98c0*/  FMUL R5, R24.reuse, R5 ;  /* 0x0000000518057220 */ /* 0x040fe20000400000 */
[C---:B------:R-:W-:Y:S01]  /*98d0*/  FMUL R6, R24.reuse, R6 ;  /* 0x0000000618067220 */ /* 0x040fe20000400000 */
[C---:B------:R-:W-:Y:S01]  /*98e0*/  FMUL R7, R24.reuse, R7 ;  /* 0x0000000718077220 */ /* 0x040fe20000400000 */
[C---:B------:R-:W-:Y:S01]  /*98f0*/  FFMA R4, R27.reuse, R0, R4 ;  /* 0x000000001b047223 */ /* 0x040fe20000000004 */
[C---:B------:R-:W-:Y:S01]  /*9900*/  FFMA R5, R27.reuse, R2, R5 ;  /* 0x000000021b057223 */ /* 0x040fe20000000005 */
[C---:B------:R-:W-:Y:S01]  /*9910*/  FFMA R6, R27.reuse, R3, R6 ;  /* 0x000000031b067223 */ /* 0x040fe20000000006 */
[C---:B------:R-:W-:Y:S01]  /*9920*/  FFMA R7, R27.reuse, R20, R7 ;  /* 0x000000141b077223 */ /* 0x040fe20000000007 */
[C---:B------:R-:W-:Y:S01]  /*9930*/  FMUL R8, R24.reuse, R8 ;  /* 0x0000000818087220 */ /* 0x040fe20000400000 */
[C---:B------:R-:W-:Y:S01]  /*9940*/  FMUL R9, R24.reuse, R9 ;  /* 0x0000000918097220 */ /* 0x040fe20000400000 */
[C---:B------:R-:W-:Y:S01]  /*9950*/  FMUL R10, R24.reuse, R10 ;  /* 0x0000000a180a7220 */ /* 0x040fe20000400000 */
[C---:B------:R-:W-:Y:S01]  /*9960*/  FMUL R11, R24.reuse, R11 ;  /* 0x0000000b180b7220 */ /* 0x040fe20000400000 */
[----:B------:R-:W-:Y:S01]  /*9970*/  F2FP.TF32.F32.PACK_B R4, R4 ;  /* 0x00000004ff04723e */ /* 0x000fe200024050ff */
[C---:B------:R-:W-:Y:S01]  /*9980*/  FFMA R8, R27.reuse, R21, R8 ;  /* 0x000000151b087223 */ /* 0x040fe20000000008 */
[----:B------:R-:W-:Y:S01]  /*9990*/  F2FP.TF32.F32.PACK_B R5, R5 ;  /* 0x00000005ff05723e */ /* 0x000fe200024050ff */
[C---:B------:R-:W-:Y:S01]  /*99a0*/  FFMA R9, R27.reuse, R25, R9 ;  /* 0x000000191b097223 */ /* 0x040fe20000000009 */
[----:B------:R-:W-:Y:S01]  /*99b0*/  F2FP.TF32.F32.PACK_B R6, R6 ;  /* 0x00000006ff06723e */ /* 0x000fe200024050ff */
[C---:B------:R-:W-:Y:S01]  /*99c0*/  FFMA R10, R27.reuse, R26, R10 ;  /* 0x0000001a1b0a7223 */ /* 0x040fe2000000000a */
[----:B------:R-:W-:Y:S01]  /*99d0*/  F2FP.TF32.F32.PACK_B R7, R7 ;  /* 0x00000007ff07723e */ /* 0x000fe200024050ff */
[C---:B------:R-:W-:Y:S01]  /*99e0*/  FFMA R11, R27.reuse, R28, R11 ;  /* 0x0000001c1b0b7223 */ /* 0x040fe2000000000b */
[C---:B------:R-:W-:Y:S01]  /*99f0*/  FMUL R12, R24.reuse, R12 ;  /* 0x0000000c180c7220 */ /* 0x040fe20000400000 */
[----:B------:R-:W-:Y:S01]  /*9a00*/  F2FP.TF32.F32.PACK_B R8, R8 ;  /* 0x00000008ff08723e */ /* 0x000fe200024050ff */
[C---:B------:R-:W-:Y:S01]  /*9a10*/  FMUL R13, R24.reuse, R13 ;  /* 0x0000000d180d7220 */ /* 0x040fe20000400000 */
[----:B------:R1:W-:Y:S01]  /*9a20*/  STS.128 [R63+0x6000], R4 ;  /* 0x006000043f007388 */ /* 0x0003e20000000c00 */
        /* <DEDUP_REMOVED lines=8> */
[C---:B------:R-:W-:Y:S01]  /*9ab0*/  FFMA R15, R27.reuse, R32, R15 ;  /* 0x000000201b0f7223 */ /* 0x040fe2000000000f */
[C---:B------:R-:W-:Y:S01]  /*9ac0*/  FMUL R16, R24.reuse, R16 ;  /* 0x0000001018107220 */ /* 0x040fe20000400000 */
[----:B------:R-:W-:Y:S01]  /*9ad0*/  F2FP.TF32.F32.PACK_B R12, R12 ;  /* 0x0000000cff0c723e */ /* 0x000fe200024050ff */
[----:B------:R1:W-:Y:S01]  /*9ae0*/  STS.128 [R62+0x6010], R8 ;  /* 0x006010083e007388 */ /* 0x0003e20000000c00 */
[C---:B------:R-:W-:Y:S01]  /*9af0*/  FMUL R17, R24.reuse, R17 ;  /* 0x0000001118117220 */ /* 0x040fe20000400000 */
[C---:B------:R-:W-:Y:S01]  /*9b00*/  FMUL R18, R24.reuse, R18 ;  /* 0x0000001218127220 */ /* 0x040fe20000400000 */
[----:B------:R-:W-:Y:S01]  /*9b10*/  FMUL R19, R24, R19 ;  /* 0x0000001318137220 */ /* 0x000fe20000400000 */
[----:B------:R-:W-:Y:S01]  /*9b20*/  F2FP.TF32.F32.PACK_B R13, R13 ;  /* 0x0000000dff0d723e */ /* 0x000fe200024050ff */
[C---:B------:R-:W-:Y:S01]  /*9b30*/  FFMA R16, R27.reuse, R33, R16 ;  /* 0x000000211b107223 */ /* 0x040fe20000000010 */
[----:B------:R-:W-:Y:S01]  /*9b40*/  F2FP.TF32.F32.PACK_B R14, R14 ;  /* 0x0000000eff0e723e */ /* 0x000fe200024050ff */
[C---:B------:R-:W-:Y:S01]  /*9b50*/  FFMA R17, R27.reuse, R34, R17 ;  /* 0x000000221b117223 */ /* 0x040fe20000000011 */
[----:B------:R-:W-:Y:S01]  /*9b60*/  F2FP.TF32.F32.PACK_B R15, R15 ;  /* 0x0000000fff0f723e */ /* 0x000fe200024050ff */
[C---:B------:R-:W-:Y:S01]  /*9b70*/  FFMA R18, R27.reuse, R35, R18 ;  /* 0x000000231b127223 */ /* 0x040fe20000000012 */
[----:B------:R-:W-:Y:S01]  /*9b80*/  FFMA R19, R27, R36, R19 ;  /* 0x000000241b137223 */ /* 0x000fe20000000013 */
[----:B------:R-:W-:Y:S02]  /*9b90*/  F2FP.TF32.F32.PACK_B R16, R16 ;  /* 0x00000010ff10723e */ /* 0x000fe400024050ff */
[----:B------:R1:W-:Y:S01]  /*9ba0*/  STS.128 [R61+0x6020], R12 ;  /* 0x0060200c3d007388 */ /* 0x0003e20000000c00 */
[----:B------:R-:W-:Y:S02]  /*9bb0*/  F2FP.TF32.F32.PACK_B R17, R17 ;  /* 0x00000011ff11723e */ /* 0x000fe400024050ff */
        /* <DEDUP_REMOVED lines=24> */
.L_x_137:
[----:B------:R-:W-:Y:S05]  /*9d40*/  BSYNC.RECONVERGENT B0 ;  /* 0x0000000000007941 */ /* 0x000fea0003800200 */
.L_x_136:
[----:B------:R-:W-:Y:S01]  /*9d50*/  BAR.SYNC.DEFER_BLOCKING 0x1, 0x80 ;  /* 0x0042000000007b1d */ /* 0x000fe20000010000 */
[----:B------:R-:W-:Y:S01]  /*9d60*/  UISETP.NE.AND UP0, UPT, UR54, -0x4, UPT ;  /* 0xfffffffc3600788c */ /* 0x000fe2000bf05270 */
[----:B------:R-:W-:Y:S08]  /*9d70*/  IADD3 R22, PT, PT, R22, 0x1, RZ ;  /* 0x0000000116167810 */ /* 0x000ff00007ffe0ff */
[----:B------:R-:W-:Y:S05]  /*9d80*/  BRA.U !UP0, `(.L_x_138) ;  /* 0x0000000108247547 */ /* 0x000fea000b800000 */
[----:B------:R-:W-:Y:S01]  /*9d90*/  ISETP.NE.AND P0, PT, R70, RZ, PT ;  /* 0x000000ff4600720c */ /* 0x000fe20003f05270 */
[----:B------:R-:W-:Y:S01]  /*9da0*/  IMAD.U32 R0, RZ, RZ, UR52 ;  /* 0x00000034ff007e24 */ /* 0x000fe2000f8e00ff */
[----:B------:R-:W-:Y:S04]  /*9db0*/  UIADD3 UR4, UPT, UPT, UR52, 0x1, URZ ;  /* 0x0000000134047890 */ /* 0x000fe8000fffe0ff */
[----:B------:R-:W-:Y:S04]  /*9dc0*/  UISETP.NE.AND UP0, UPT, UR4, 0x4, UPT ;  /* 0x000000040400788c */ /* 0x000fe8000bf05270 */
[----:B------:R-:W-:Y:S03]  /*9dd0*/  USEL UR52, UR4, URZ, UP0 ;  /* 0x000000ff04347287 */ /* 0x000fe60008000000 */
[----:B------:R-:W-:Y:S05]  /*9de0*/  @P0 LEA R0, R0, UR49, 0x3 ;  /* 0x0000003100000c11 */ /* 0x000fea000f8e18ff */
[----:B------:R-:W-:Y:S05]  /*9df0*/  @P0 VIADD R0, R0, 0x80 ;  /* 0x0000008000000836 */ /* 0x000fea0000000000 */
[----:B------:R-:W-:Y:S04]  /*9e00*/  @P0 PRMT R0, R76, 0x654, R0 ;  /* 0x000006544c000816 */ /* 0x000fe80000000000 */
[----:B------:R2:W-:Y:S03]  /*9e10*/  @P0 SYNCS.ARRIVE.TRANS64.RED.A1T0 RZ, [R0+URZ], RZ ;  /* 0x000000ff00ff09a7 */ /* 0x0005e600081004ff */
.L_x_138:
[----:B------:R-:W-:Y:S01]  /*9e20*/  R2UR UR5, R54 ;  /* 0x00000000360572ca */ /* 0x000fe200000e0000 */
[----:B------:R-:W-:Y:S01]  /*9e30*/  UISETP.NE.AND UP0, UPT, UR63, URZ, UPT ;  /* 0x000000ff3f00728c */ /* 0x000fe2000bf05270 */
[----:B------:R-:W-:Y:S01]  /*9e40*/  R2UR UR4, R55 ;  /* 0x00000000370472ca */ /* 0x000fe200000e0000 */
[----:B------:R-:W-:Y:S01]  /*9e50*/  UIADD3 UR54, UPT, UPT, UR54, 0x4, URZ ;  /* 0x0000000436367890 */ /* 0x000fe2000fffe0ff */
[----:B------:R-:W-:Y:S02]  /*9e60*/  R2UR UR51, R68 ;  /* 0x00000000443372ca */ /* 0x000fe400000e0000 */
[----:B------:R-:W-:Y:S02]  /*9e70*/  ISETP.NE.AND P0, PT, R22, 0x2, PT ;  /* 0x000000021600780c */ /* 0x000fe40003f05270 */
[----:B------:R-:W-:Y:S02]  /*9e80*/  LOP3.LUT R58, R58, 0x1, RZ, 0x3c, !PT ;  /* 0x000000013a3a7812 */ /* 0x000fe400078e3cff */
[----:B--2---:R-:W-:Y:S02]  /*9e90*/  SEL R0, RZ, 0x1, P0 ;  /* 0x00000001ff007807 */ /* 0x004fe40000000000 */
[----:B------:R-:W-:Y:S01]  /*9ea0*/  SEL R22, R22, RZ, P0 ;  /* 0x000000ff16167207 */ /* 0x000fe20000000000 */
[----:B------:R-:W-:Y:S01]  /*9eb0*/  UIADD3 UR19, UPT, UPT, UR36, UR5, URZ ;  /* 0x0000000524137290 */ /* 0x000fe2000fffe0ff */
[----:B------:R-:W-:Y:S01]  /*9ec0*/  LOP3.LUT R59, R59, R0, RZ, 0x3c, !PT ;  /* 0x000000003b3b7212 */ /* 0x000fe200078e3cff */
[----:B------:R-:W-:Y:S01]  /*9ed0*/  UIADD3 UR21, UPT, UPT, UR37, UR4, URZ ;  /* 0x0000000425157290 */ /* 0x000fe2000fffe0ff */
[----:B------:R-:W-:Y:S11]  /*9ee0*/  BRA.U UP0, `(.L_x_139) ;  /* 0xffffffc500b87547 */ /* 0x000ff6000b83ffff */
[----:B------:R-:W-:-:S13]  /*9ef0*/  R2UR UR4, R56 ;  /* 0x00000000380472ca */ /* 0x000fda00000e0000 */
[----:B------:R-:W-:-:S09]  /*9f00*/  UISETP.NE.AND UP0, UPT, UR4, URZ, UPT ;  /* 0x000000ff0400728c */ /* 0x000fd2000bf05270 */
[----:B------:R-:W-:Y:S05]  /*9f10*/  BRA.U !UP0, `(.L_x_140) ;  /* 0x0000000108487547 */ /* 0x000fea000b800000 */
[----:B------:R-:W2:Y:S02]  /*9f20*/  LDCU.64 UR4, c[0x0][0x890] ;  /* 0x00011200ff0477ac */ /* 0x000ea40008000a00 */
[----:B--2---:R-:W-:-:S04]  /*9f30*/  UISETP.NE.U32.AND UP0, UPT, UR4, URZ, UPT ;  /* 0x000000ff0400728c */ /* 0x004fc8000bf05070 */
[----:B------:R-:W-:-:S09]  /*9f40*/  UISETP.NE.AND.EX UP0, UPT, UR5, URZ, UPT, UP0 ;  /* 0x000000ff0500728c */ /* 0x000fd2000bf05300 */
[----:B------:R-:W-:Y:S05]  /*9f50*/  BRA.U UP0, `(.L_x_141) ;  /* 0x00000001000c7547 */ /* 0x000fea000b800000 */
[----:B------:R-:W-:-:S13]  /*9f60*/  FSETP.NEU.AND P0, PT, R27, RZ, PT ;  /* 0x000000ff1b00720b */ /* 0x000fda0003f0d000 */
[----:B------:R-:W-:Y:S05]  /*9f70*/  @!P0 EXIT ;  /* 0x000000000000894d */ /* 0x000fea0003800000 */
[----:B------:R-:W-:Y:S05]  /*9f80*/  BRA `(.L_x_140) ;  /* 0x00000000002c7947 */ /* 0x000fea0003800000 */
.L_x_141:
[----:B------:R-:W-:Y:S01]  /*9f90*/  ISETP.NE.AND P0, PT, R69, RZ, PT ;  /* 0x000000ff4500720c */ /* 0x000fe20003f05270 */
[----:B------:R-:W-:-:S12]  /*9fa0*/  BSSY.RECONVERGENT B0, `(.L_x_140) ;  /* 0x0000009000007945 */ /* 0x000fd80003800200 */
[----:B------:R-:W-:Y:S05]  /*9fb0*/  @P0 BRA `(.L_x_142) ;  /* 0x0000000000140947 */ /* 0x000fea0003800000 */
[----:B------:R-:W2:Y:S02]  /*9fc0*/  LDCU.64 UR4, c[0x0][0x888] ;  /* 0x00011100ff0477ac */ /* 0x000ea40008000a00 */
[----:B--2---:R-:W-:-:S04]  /*9fd0*/  ISETP.NE.U32.AND P0, PT, RZ, UR4, PT ;  /* 0x00000004ff007c0c */ /* 0x004fc8000bf05070 */
[----:B------:R-:W-:-:S13]  /*9fe0*/  ISETP.NE.AND.EX P0, PT, RZ, UR5, PT, P0 ;  /* 0x00000005ff007c0c */ /* 0x000fda000bf05300 */
[----:B------:R-:W-:Y:S05]  /*9ff0*/  @!P0 EXIT ;  /* 0x000000000000894d */ /* 0x000fea0003800000 */
[----:B------:R-:W-:Y:S05]  /*a000*/  BRA `(.L_x_143) ;  /* 0x0000000000087947 */ /* 0x000fea0003800000 */
.L_x_142:
[----:B------:R-:W-:-:S13]  /*a010*/  FSETP.NEU.AND P0, PT, R27, RZ, PT ;  /* 0x000000ff1b00720b */ /* 0x000fda0003f0d000 */
[----:B------:R-:W-:Y:S05]  /*a020*/  @!P0 EXIT ;  /* 0x000000000000894d */ /* 0x000fea0003800000 */
.L_x_143:
[----:B------:R-:W-:Y:S05]  /*a030*/  BSYNC.RECONVERGENT B0 ;  /* 0x0000000000007941 */ /* 0x000fea0003800200 */
.L_x_140:
[----:B------:R-:W2:Y:S01]  /*a040*/  S2UR UR5, SR_CgaCtaId ;  /* 0x00000000000579c3 */ /* 0x000ea20000008800 */
[----:B------:R-:W-:Y:S01]  /*a050*/  ULEA UR4, UR52, UR49, 0x3 ;  /* 0x0000003134047291 */ /* 0x000fe2000f8e18ff */
[----:B------:R-:W-:-:S04]  /*a060*/  DEPBAR.LE SB0, 0x0 ;  /* 0x000080000000791a */ /* 0x000fc80000000000 */
[----:B------:R-:W-:-:S04]  /*a070*/  UIADD3 UR4, UPT, UPT, UR4, 0x80, URZ ;  /* 0x0000008004047890 */ /* 0x000fc8000fffe0ff */
[----:B--2---:R-:W-:-:S09]  /*a080*/  UPRMT UR4, UR5, 0x654, UR4 ;  /* 0x0000065405047896 */ /* 0x004fd20008000004 */
[----:B------:R-:W-:Y:S01]  /*a090*/  SYNCS.ARRIVE.TRANS64.RED.A1T0 RZ, [UR4], RZ ;  /* 0x000000ffffff79a7 */ /* 0x000fe20008100404 */
[----:B------:R-:W-:Y:S05]  /*a0a0*/  EXIT ;  /* 0x000000000000794d */ /* 0x000fea0003800000 */
.L_x_24:
[----:B------:R-:W-:Y:S07]  /*a0b0*/  MOV R0, UR11 ;  /* 0x0000000b00007c02 */ /* 0x000fee0008000f00 */
.L_x_144:
[----:B-1----:R1:W2:Y:S02]  /*a0c0*/  SYNCS.PHASECHK.TRANS64.TRYWAIT P0, [R0+URZ+0x30], R4 ;  /* 0x00003004000075a7 */ /* 0x0022a400080011ff */
[----:B--2---:R-:W-:Y:S05]  /*a0d0*/  @!P0 NANOSLEEP.SYNCS 0x989680 ;  /* 0x009896800000895d */ /* 0x004fea0003900000 */
[----:B------:R-:W2:Y:S02]  /*a0e0*/  @!P0 SYNCS.PHASECHK.TRANS64 P0, [R0+URZ+0x30], R4 ;  /* 0x00003004000085a7 */ /* 0x000ea400080010ff */
[----:B--2---:R-:W-:Y:S05]  /*a0f0*/  @!P0 BRA `(.L_x_144) ;  /* 0xfffffffc00f08947 */ /* 0x004fea000383ffff */
[----:B------:R-:W-:Y:S05]  /*a100*/  BRA `(.L_x_23) ;  /* 0xffffff7c005c7947 */ /* 0x000fea000383ffff */
.L_x_31:
[----:B-1----:R-:W-:Y:S07]  /*a110*/  MOV R0, UR11 ;  /* 0x0000000b00007c02 */ /* 0x002fee0008000f00 */
.L_x_145:
[----:B-1----:R1:W4:Y:S02]  /*a120*/  SYNCS.PHASECHK.TRANS64.TRYWAIT P0, [R0+URZ+0x30], R4 ;  /* 0x00003004000075a7 */ /* 0x00232400080011ff */
[----:B----4-:R-:W-:Y:S05]  /*a130*/  @!P0 NANOSLEEP.SYNCS 0x989680 ;  /* 0x009896800000895d */ /* 0x010fea0003900000 */
[----:B------:R-:W4:Y:S02]  /*a140*/  @!P0 SYNCS.PHASECHK.TRANS64 P0, [R0+URZ+0x30], R4 ;  /* 0x00003004000085a7 */ /* 0x000f2400080010ff */
[----:B----4-:R-:W-:Y:S05]  /*a150*/  @!P0 BRA `(.L_x_145) ;  /* 0xfffffffc00f08947 */ /* 0x010fea000383ffff */
[----:B------:R-:W-:Y:S05]  /*a160*/  BRA `(.L_x_30) ;  /* 0xffffff8000b87947 */ /* 0x000fea000383ffff */
.L_x_36:
[----:B-1----:R-:W-:-:S07]  /*a170*/  MOV R0, UR34 ;  /* 0x0000002200007c02 */ /* 0x002fce0008000f00 */
.L_x_146:
[----:B-1----:R1:W2:Y:S02]  /*a180*/  SYNCS.PHASECHK.TRANS64.TRYWAIT P0, [R0+URZ+0xb0], R3 ;  /* 0x0000b003000075a7 */ /* 0x0022a400080011ff */
[----:B--2---:R-:W-:Y:S05]  /*a190*/  @!P0 NANOSLEEP.SYNCS 0x989680 ;  /* 0x009896800000895d */ /* 0x004fea0003900000 */
[----:B------:R-:W2:Y:S02]  /*a1a0*/  @!P0 SYNCS.PHASECHK.TRANS64 P0, [R0+URZ+0xb0], R3 ;  /* 0x0000b003000085a7 */ /* 0x000ea400080010ff */
[----:B--2---:R-:W-:Y:S05]  /*a1b0*/  @!P0 BRA `(.L_x_146) ;  /* 0xfffffffc00f08947 */ /* 0x004fea000383ffff */
[----:B------:R-:W-:Y:S05]  /*a1c0*/  BRA `(.L_x_147) ;  /* 0xffffff8400b07947 */ /* 0x000fea000383ffff */
.L_x_40:
[----:B------:R-:W-:-:S07]  /*a1d0*/  MOV R0, UR4 ;  /* 0x0000000400007c02 */ /* 0x000fce0008000f00 */
.L_x_148:
[----:B-1----:R1:W2:Y:S02]  /*a1e0*/  SYNCS.PHASECHK.TRANS64.TRYWAIT P0, [R0+URZ], R2 ;  /* 0x00000002000075a7 */ /* 0x0022a400080011ff */
[----:B--2---:R-:W-:Y:S05]  /*a1f0*/  @!P0 NANOSLEEP.SYNCS 0x989680 ;  /* 0x009896800000895d */ /* 0x004fea0003900000 */
[----:B------:R-:W2:Y:S02]  /*a200*/  @!P0 SYNCS.PHASECHK.TRANS64 P0, [R0+URZ], R2 ;  /* 0x00000002000085a7 */ /* 0x000ea400080010ff */
[----:B--2---:R-:W-:Y:S05]  /*a210*/  @!P0 BRA `(.L_x_148) ;  /* 0xfffffffc00f08947 */ /* 0x004fea000383ffff */
[----:B------:R-:W-:Y:S05]  /*a220*/  BRA `(.L_x_149) ;  /* 0xffffff8c00447947 */ /* 0x000fea000383ffff */
.L_x_41:
[----:B------:R-:W-:-:S07]  /*a230*/  MOV R0, UR5 ;  /* 0x0000000500007c02 */ /* 0x000fce0008000f00 */
.L_x_150:
[----:B-1----:R1:W2:Y:S02]  /*a240*/  SYNCS.PHASECHK.TRANS64.TRYWAIT P0, [R0+URZ], R2 ;  /* 0x00000002000075a7 */ /* 0x0022a400080011ff */
[----:B--2---:R-:W-:Y:S05]  /*a250*/  @!P0 NANOSLEEP.SYNCS 0x989680 ;  /* 0x009896800000895d */ /* 0x004fea0003900000 */
[----:B------:R-:W2:Y:S02]  /*a260*/  @!P0 SYNCS.PHASECHK.TRANS64 P0, [R0+URZ], R2 ;  /* 0x00000002000085a7 */ /* 0x000ea400080010ff */
[----:B--2---:R-:W-:Y:S05]  /*a270*/  @!P0 BRA `(.L_x_150) ;  /* 0xfffffffc00f08947 */ /* 0x004fea000383ffff */
[----:B------:R-:W-:Y:S05]  /*a280*/  BRA `(.L_x_151) ;  /* 0xffffff8c00547947 */ /* 0x000fea000383ffff */
.L_x_42:
[----:B------:R-:W-:-:S07]  /*a290*/  MOV R0, UR5 ;  /* 0x0000000500007c02 */ /* 0x000fce0008000f00 */
.L_x_152:
[----:B-1----:R1:W2:Y:S02]  /*a2a0*/  SYNCS.PHASECHK.TRANS64.TRYWAIT P0, [R0+URZ], R2 ;  /* 0x00000002000075a7 */ /* 0x0022a400080011ff */
[----:B--2---:R-:W-:Y:S05]  /*a2b0*/  @!P0 NANOSLEEP.SYNCS 0x989680 ;  /* 0x009896800000895d */ /* 0x004fea0003900000 */
[----:B------:R-:W2:Y:S02]  /*a2c0*/  @!P0 SYNCS.PHASECHK.TRANS64 P0, [R0+URZ], R2 ;  /* 0x00000002000085a7 */ /* 0x000ea400080010ff */
[----:B--2---:R-:W-:Y:S05]  /*a2d0*/  @!P0 BRA `(.L_x_152) ;  /* 0xfffffffc00f08947 */ /* 0x004fea000383ffff */
[----:B------:R-:W-:Y:S05]  /*a2e0*/  BRA `(.L_x_153) ;  /* 0xffffff8c00647947 */ /* 0x000fea000383ffff */
.L_x_43:
[----:B------:R-:W-:-:S07]  /*a2f0*/  MOV R0, UR5 ;  /* 0x0000000500007c02 */ /* 0x000fce0008000f00 */
.L_x_154:
[----:B-1----:R1:W2:Y:S02]  /*a300*/  SYNCS.PHASECHK.TRANS64.TRYWAIT P0, [R0+URZ], R2 ;  /* 0x00000002000075a7 */ /* 0x0022a400080011ff */
[----:B--2---:R-:W-:Y:S05]  /*a310*/  @!P0 NANOSLEEP.SYNCS 0x989680 ;  /* 0x009896800000895d */ /* 0x004fea0003900000 */
[----:B------:R-:W2:Y:S02]  /*a320*/  @!P0 SYNCS.PHASECHK.TRANS64 P0, [R0+URZ], R2 ;  /* 0x00000002000085a7 */ /* 0x000ea400080010ff */
[----:B--2---:R-:W-:Y:S05]  /*a330*/  @!P0 BRA `(.L_x_154) ;  /* 0xfffffffc00f08947 */ /* 0x004fea000383ffff */
[----:B------:R-:W-:Y:S05]  /*a340*/  BRA `(.L_x_155) ;  /* 0xffffff8c00747947 */ /* 0x000fea000383ffff */
.L_x_44:
[----:B------:R-:W-:-:S07]  /*a350*/  MOV R0, UR5 ;  /* 0x0000000500007c02 */ /* 0x000fce0008000f00 */
.L_x_156:
[----:B-1----:R1:W2:Y:S02]  /*a360*/  SYNCS.PHASECHK.TRANS64.TRYWAIT P0, [R0+URZ], R2 ;  /* 0x00000002000075a7 */ /* 0x0022a400080011ff */
[----:B--2---:R-:W-:Y:S05]  /*a370*/  @!P0 NANOSLEEP.SYNCS 0x989680 ;  /* 0x009896800000895d */ /* 0x004fea0003900000 */
[----:B------:R-:W2:Y:S02]  /*a380*/  @!P0 SYNCS.PHASECHK.TRANS64 P0, [R0+URZ], R2 ;  /* 0x00000002000085a7 */ /* 0x000ea400080010ff */
[----:B--2---:R-:W-:Y:S05]  /*a390*/  @!P0 BRA `(.L_x_156) ;  /* 0xfffffffc00f08947 */ /* 0x004fea000383ffff */
[----:B------:R-:W-:Y:S05]  /*a3a0*/  BRA `(.L_x_157) ;  /* 0xffffff8c00847947 */ /* 0x000fea000383ffff */
.L_x_47:
[----:B------:R-:W-:-:S07]  /*a3b0*/  MOV R4, UR4 ;  /* 0x0000000400047c02 */ /* 0x000fce0008000f00 */
.L_x_158:
[----:B--2---:R2:W3:Y:S02]  /*a3c0*/  SYNCS.PHASECHK.TRANS64.TRYWAIT P1, [R4+URZ+0xb8], R6 ;  /* 0x0000b806040075a7 */ /* 0x0044e400080211ff */
[----:B---3--:R-:W-:Y:S05]  /*a3d0*/  @!P1 NANOSLEEP.SYNCS 0x989680 ;  /* 0x009896800000995d */ /* 0x008fea0003900000 */
[----:B------:R-:W3:Y:S02]  /*a3e0*/  @!P1 SYNCS.PHASECHK.TRANS64 P1, [R4+URZ+0xb8], R6 ;  /* 0x0000b806040095a7 */ /* 0x000ee400080210ff */
[----:B---3--:R-:W-:Y:S05]  /*a3f0*/  @!P1 BRA `(.L_x_158) ;  /* 0xfffffffc00f09947 */ /* 0x008fea000383ffff */
[----:B------:R-:W-:Y:S05]  /*a400*/  BRA `(.L_x_159) ;  /* 0xffffff8c00f47947 */ /* 0x000fea000383ffff */
.L_x_48:
[----:B--2---:R-:W-:-:S07]  /*a410*/  MOV R4, UR4 ;  /* 0x0000000400047c02 */ /* 0x004fce0008000f00 */
.L_x_160:
[----:B--2---:R2:W3:Y:S02]  /*a420*/  SYNCS.PHASECHK.TRANS64.TRYWAIT P1, [R4+URZ+0xb0], R5 ;  /* 0x0000b005040075a7 */ /* 0x0044e400080211ff */
[----:B---3--:R-:W-:Y:S05]  /*a430*/  @!P1 NANOSLEEP.SYNCS 0x989680 ;  /* 0x009896800000995d */ /* 0x008fea0003900000 */
[----:B------:R-:W3:Y:S02]  /*a440*/  @!P1 SYNCS.PHASECHK.TRANS64 P1, [R4+URZ+0xb0], R5 ;  /* 0x0000b005040095a7 */ /* 0x000ee400080210ff */
[----:B---3--:R-:W-:Y:S05]  /*a450*/  @!P1 BRA `(.L_x_160) ;  /* 0xfffffffc00f09947 */ /* 0x008fea000383ffff */
[----:B------:R-:W-:Y:S05]  /*a460*/  BRA `(.L_x_161) ;  /* 0xffffff8c00fc7947 */ /* 0x000fea000383ffff */
.L_x_58:
[----:B--2---:R-:W-:-:S04]  /*a470*/  MOV R5, UR5 ;  /* 0x0000000500057c02 */ /* 0x004fc80008000f00 */
[----:B------:R2:W3:Y:S03]  /*a480*/  SYNCS.PHASECHK.TRANS64.TRYWAIT P0, [R5+URZ+0x8], R6 ;  /* 0x00000806050075a7 */ /* 0x0004e600080011ff */
[----:B---3--:R-:W-:Y:S05]  /*a490*/  @!P0 NANOSLEEP.SYNCS 0x989680 ;  /* 0x009896800000895d */ /* 0x008fea0003900000 */
[----:B------:R-:W3:Y:S02]  /*a4a0*/  @!P0 SYNCS.PHASECHK.TRANS64 P0, [R5+URZ+0x8], R6 ;  /* 0x00000806050085a7 */ /* 0x000ee400080010ff */
[----:B---3--:R-:W-:Y:S05]  /*a4b0*/  @!P0 BRA `(.L_x_58) ;  /* 0xfffffffc00ec8947 */ /* 0x008fea000383ffff */
[----:B------:R-:W-:Y:S05]  /*a4c0*/  BRA `(.L_x_57) ;  /* 0xffffff9000c87947 */ /* 0x000fea000383ffff */
.L_x_60:
[----:B------:R-:W-:Y:S01]  /*a4d0*/  BSSY B0, `(.L_x_162) ;  /* 0x0000006000007945 */ /* 0x000fe20003800000 */
[----:B------:R-:W-:-:S07]  /*a4e0*/  MOV R15, 0xffffffff ;  /* 0xffffffff000f7802 */ /* 0x000fce0000000f00 */
[----:B-12--5:R-:W-:Y:S05]  /*a4f0*/  WARPSYNC.COLLECTIVE R15, `(.L_x_163) ;  /* 0x000000000f0c7348 */ /* 0x026fea0003c00000 */
[----:B------:R-:W-:Y:S02]  /*a500*/  ELECT P6, UR79, PT ;  /* 0x00000000004f782f */ /* 0x000fe400038c0000 */
[----:B------:R-:W-:Y:S01]  /*a510*/  MOV R14, UR79 ;  /* 0x0000004f000e7c02 */ /* 0x000fe20008000f00 */
[----:B-12--5:R-:W-:Y:S10]  /*a520*/  ENDCOLLECTIVE ;  /* 0x000000000000791b */ /* 0x026ff40003800000 */
.L_x_163:
[----:B------:R-:W-:Y:S05]  /*a530*/  BSYNC B0 ;  /* 0x0000000000007941 */ /* 0x000fea0003800000 */
.L_x_162:
[----:B------:R-:W-:Y:S01]  /*a540*/  PLOP3.LUT P0, PT, P6, PT, PT, 0x80, 0x8 ;  /* 0x000000000008781c */ /* 0x000fe2000370f070 */
[----:B------:R-:W-:-:S12]  /*a550*/  BRA `(.L_x_164) ;  /* 0xffffff9000f47947 */ /* 0x000fd8000383ffff */
.L_x_62:
[----:B--2---:R-:W-:-:S04]  /*a560*/  MOV R3, UR5 ;  /* 0x0000000500037c02 */ /* 0x004fc80008000f00 */
[----:B------:R2:W3:Y:S03]  /*a570*/  SYNCS.PHASECHK.TRANS64.TRYWAIT P0, [R3+URZ+0x8], R4 ;  /* 0x00000804030075a7 */ /* 0x0004e600080011ff */
[----:B---3--:R-:W-:Y:S05]  /*a580*/  @!P0 NANOSLEEP.SYNCS 0x989680 ;  /* 0x009896800000895d */ /* 0x008fea0003900000 */
[----:B------:R-:W3:Y:S02]  /*a590*/  @!P0 SYNCS.PHASECHK.TRANS64 P0, [R3+URZ+0x8], R4 ;  /* 0x00000804030085a7 */ /* 0x000ee400080010ff */
[----:B---3--:R-:W-:Y:S05]  /*a5a0*/  @!P0 BRA `(.L_x_62) ;  /* 0xfffffffc00ec8947 */ /* 0x008fea000383ffff */
[----:B------:R-:W-:Y:S05]  /*a5b0*/  BRA `(.L_x_61) ;  /* 0xffffff9000f87947 */ /* 0x000fea000383ffff */
.L_x_63:
[----:B------:R-:W-:-:S07]  /*a5c0*/  MOV R4, UR23 ;  /* 0x0000001700047c02 */ /* 0x000fce0008000f00 */
.L_x_165:
[----:B-1----:R1:W2:Y:S02]  /*a5d0*/  SYNCS.PHASECHK.TRANS64.TRYWAIT P0, [R4+URZ+0xb0], R5 ;  /* 0x0000b005040075a7 */ /* 0x0022a400080011ff */
[----:B--2---:R-:W-:Y:S05]  /*a5e0*/  @!P0 NANOSLEEP.SYNCS 0x989680 ;  /* 0x009896800000895d */ /* 0x004fea0003900000 */
[----:B------:R-:W2:Y:S02]  /*a5f0*/  @!P0 SYNCS.PHASECHK.TRANS64 P0, [R4+URZ+0xb0], R5 ;  /* 0x0000b005040085a7 */ /* 0x000ea400080010ff */
[----:B--2---:R-:W-:Y:S05]  /*a600*/  @!P0 BRA `(.L_x_165) ;  /* 0xfffffffc00f08947 */ /* 0x004fea000383ffff */
[----:B------:R-:W-:Y:S05]  /*a610*/  BRA `(.L_x_166) ;  /* 0xffffff98000c7947 */ /* 0x000fea000383ffff */
.L_x_65:
[----:B------:R-:W-:-:S07]  /*a620*/  MOV R4, UR28 ;  /* 0x0000001c00047c02 */ /* 0x000fce0008000f00 */
.L_x_167:
[----:B-1----:R1:W2:Y:S02]  /*a630*/  SYNCS.PHASECHK.TRANS64.TRYWAIT P0, [R4+URZ+0xd0], R5 ;  /* 0x0000d005040075a7 */ /* 0x0022a400080011ff */
[----:B--2---:R-:W-:Y:S05]  /*a640*/  @!P0 NANOSLEEP.SYNCS 0x989680 ;  /* 0x009896800000895d */ /* 0x004fea0003900000 */
[----:B------:R-:W2:Y:S02]  /*a650*/  @!P0 SYNCS.PHASECHK.TRANS64 P0, [R4+URZ+0xd0], R5 ;  /* 0x0000d005040085a7 */ /* 0x000ea400080010ff */
[----:B--2---:R-:W-:Y:S05]  /*a660*/  @!P0 BRA `(.L_x_167) ;  /* 0xfffffffc00f08947 */ /* 0x004fea000383ffff */
[----:B------:R-:W-:Y:S05]  /*a670*/  BRA `(.L_x_64) ;  /* 0xffffff98002c7947 */ /* 0x000fea000383ffff */
.L_x_69:
[----:B-1----:R-:W-:Y:S07]  /*a680*/  MOV R4, UR19 ;  /* 0x0000001300047c02 */ /* 0x002fee0008000f00 */
.L_x_168:
[----:B-1----:R1:W2:Y:S02]  /*a690*/  SYNCS.PHASECHK.TRANS64.TRYWAIT P0, [R4+URZ], R6 ;  /* 0x00000006040075a7 */ /* 0x0022a400080011ff */
[----:B--2---:R-:W-:Y:S05]  /*a6a0*/  @!P0 NANOSLEEP.SYNCS 0x989680 ;  /* 0x009896800000895d */ /* 0x004fea0003900000 */
[----:B------:R-:W2:Y:S02]  /*a6b0*/  @!P0 SYNCS.PHASECHK.TRANS64 P0, [R4+URZ], R6 ;  /* 0x00000006040085a7 */ /* 0x000ea400080010ff */
[----:B--2---:R-:W-:Y:S05]  /*a6c0*/  @!P0 BRA `(.L_x_168) ;  /* 0xfffffffc00f08947 */ /* 0x004fea000383ffff */
[----:B------:R-:W-:Y:S05]  /*a6d0*/  BRA `(.L_x_68) ;  /* 0xffffff9800647947 */ /* 0x000fea000383ffff */
.L_x_73:
[----:B--2---:R-:W-:-:S07]  /*a6e0*/  MOV R0, UR4 ;  /* 0x0000000400007c02 */ /* 0x004fce0008000f00 */
.L_x_169:
[----:B--2---:R2:W3:Y:S02]  /*a6f0*/  SYNCS.PHASECHK.TRANS64.TRYWAIT P0, [R0+URZ], R2 ;  /* 0x00000002000075a7 */ /* 0x0044e400080011ff */
[----:B---3--:R-:W-:Y:S05]  /*a700*/  @!P0 NANOSLEEP.SYNCS 0x989680 ;  /* 0x009896800000895d */ /* 0x008fea0003900000 */
[----:B------:R-:W3:Y:S02]  /*a710*/  @!P0 SYNCS.PHASECHK.TRANS64 P0, [R0+URZ], R2 ;  /* 0x00000002000085a7 */ /* 0x000ee400080010ff */
[----:B---3--:R-:W-:Y:S05]  /*a720*/  @!P0 BRA `(.L_x_169) ;  /* 0xfffffffc00f08947 */ /* 0x008fea000383ffff */
[----:B------:R-:W-:Y:S05]  /*a730*/  BRA `(.L_x_170) ;  /* 0xffffff9c00c07947 */ /* 0x000fea000383ffff */
.L_x_76:
[----:B------:R-:W-:-:S07]  /*a740*/  MOV R0, UR23 ;  /* 0x0000001700007c02 */ /* 0x000fce0008000f00 */
.L_x_171:
[----:B--2---:R2:W3:Y:S02]  /*a750*/  SYNCS.PHASECHK.TRANS64.TRYWAIT P1, [R0+URZ+0xe0], R2 ;  /* 0x0000e002000075a7 */ /* 0x0044e400080211ff */
[----:B---3--:R-:W-:Y:S05]  /*a760*/  @!P1 NANOSLEEP.SYNCS 0x989680 ;  /* 0x009896800000995d */ /* 0x008fea0003900000 */
[----:B------:R-:W3:Y:S02]  /*a770*/  @!P1 SYNCS.PHASECHK.TRANS64 P1, [R0+URZ+0xe0], R2 ;  /* 0x0000e002000095a7 */ /* 0x000ee400080210ff */
[----:B---3--:R-:W-:Y:S05]  /*a780*/  @!P1 BRA `(.L_x_171) ;  /* 0xfffffffc00f09947 */ /* 0x008fea000383ffff */
[----:B------:R-:W-:Y:S05]  /*a790*/  BRA `(.L_x_172) ;  /* 0xffffffa0000c7947 */ /* 0x000fea000383ffff */
.L_x_81:
[----:B------:R-:W-:Y:S07]  /*a7a0*/  MOV R0, UR31 ;  /* 0x0000001f00007c02 */ /* 0x000fee0008000f00 */
.L_x_173:
[----:B-1----:R1:W2:Y:S02]  /*a7b0*/  SYNCS.PHASECHK.TRANS64.TRYWAIT P0, [R0+URZ+0xb0], R3 ;  /* 0x0000b003000075a7 */ /* 0x0022a400080011ff */
[----:B--2---:R-:W-:Y:S05]  /*a7c0*/  @!P0 NANOSLEEP.SYNCS 0x989680 ;  /* 0x009896800000895d */ /* 0x004fea0003900000 */
[----:B------:R-:W2:Y:S02]  /*a7d0*/  @!P0 SYNCS.PHASECHK.TRANS64 P0, [R0+URZ+0xb0], R3 ;  /* 0x0000b003000085a7 */ /* 0x000ea400080010ff */
[----:B--2---:R-:W-:Y:S05]  /*a7e0*/  @!P0 BRA `(.L_x_173) ;  /* 0xfffffffc00f08947 */ /* 0x004fea000383ffff */
[----:B------:R-:W-:Y:S05]  /*a7f0*/  BRA `(.L_x_174) ;  /* 0xffffffa400b47947 */ /* 0x000fea000383ffff */
.L_x_84:
[----:B------:R-:W-:Y:S07]  /*a800*/  MOV R3, UR31 ;  /* 0x0000001f00037c02 */ /* 0x000fee0008000f00 */
.L_x_175:
[----:B-1----:R1:W2:Y:S02]  /*a810*/  SYNCS.PHASECHK.TRANS64.TRYWAIT P1, [R3+URZ+0xa8], R8 ;  /* 0x0000a808030075a7 */ /* 0x0022a400080211ff */
[----:B--2---:R-:W-:Y:S05]  /*a820*/  @!P1 NANOSLEEP.SYNCS 0x989680 ;  /* 0x009896800000995d */ /* 0x004fea0003900000 */
[----:B------:R-:W2:Y:S02]  /*a830*/  @!P1 SYNCS.PHASECHK.TRANS64 P1, [R3+URZ+0xa8], R8 ;  /* 0x0000a808030095a7 */ /* 0x000ea400080210ff */
[----:B--2---:R-:W-:Y:S05]  /*a840*/  @!P1 BRA `(.L_x_175) ;  /* 0xfffffffc00f09947 */ /* 0x004fea000383ffff */
[----:B------:R-:W-:Y:S05]  /*a850*/  BRA `(.L_x_83) ;  /* 0xffffffac000c7947 */ /* 0x000fea000383ffff */
.L_x_87:
[----:B------:R-:W-:Y:S07]  /*a860*/  MOV R0, UR31 ;  /* 0x0000001f00007c02 */ /* 0x000fee0008000f00 */
.L_x_176:
[----:B-1----:R1:W2:Y:S02]  /*a870*/  SYNCS.PHASECHK.TRANS64.TRYWAIT P1, [R0+URZ+0x80], R8 ;  /* 0x00008008000075a7 */ /* 0x0022a400080211ff */
[----:B--2---:R-:W-:Y:S05]  /*a880*/  @!P1 NANOSLEEP.SYNCS 0x989680 ;  /* 0x009896800000995d */ /* 0x004fea0003900000 */
[----:B------:R-:W2:Y:S02]  /*a890*/  @!P1 SYNCS.PHASECHK.TRANS64 P1, [R0+URZ+0x80], R8 ;  /* 0x00008008000095a7 */ /* 0x000ea400080210ff */
[----:B--2---:R-:W-:Y:S05]  /*a8a0*/  @!P1 BRA `(.L_x_176) ;  /* 0xfffffffc00f09947 */ /* 0x004fea000383ffff */
[----:B------:R-:W-:Y:S05]  /*a8b0*/  BRA `(.L_x_177) ;  /* 0xffffffb0002c7947 */ /* 0x000fea000383ffff */
.L_x_88:
[----:B------:R-:W-:Y:S07]  /*a8c0*/  MOV R0, UR31 ;  /* 0x0000001f00007c02 */ /* 0x000fee0008000f00 */
.L_x_178:
[----:B-1----:R1:W2:Y:S02]  /*a8d0*/  SYNCS.PHASECHK.TRANS64.TRYWAIT P1, [R0+URZ+0x88], R8 ;  /* 0x00008808000075a7 */ /* 0x0022a400080211ff */
[----:B--2---:R-:W-:Y:S05]  /*a8e0*/  @!P1 NANOSLEEP.SYNCS 0x989680 ;  /* 0x009896800000995d */ /* 0x004fea0003900000 */
[----:B------:R-:W2:Y:S02]  /*a8f0*/  @!P1 SYNCS.PHASECHK.TRANS64 P1, [R0+URZ+0x88], R8 ;  /* 0x00008808000095a7 */ /* 0x000ea400080210ff */
[----:B--2---:R-:W-:Y:S05]  /*a900*/  @!P1 BRA `(.L_x_178) ;  /* 0xfffffffc00f09947 */ /* 0x004fea000383ffff */
[----:B------:R-:W-:Y:S05]  /*a910*/  BRA `(.L_x_179) ;  /* 0xffffffb000847947 */ /* 0x000fea000383ffff */
.L_x_89:
[----:B------:R-:W-:Y:S07]  /*a920*/  MOV R0, UR31 ;  /* 0x0000001f00007c02 */ /* 0x000fee0008000f00 */
.L_x_180:
[----:B-1----:R1:W2:Y:S02]  /*a930*/  SYNCS.PHASECHK.TRANS64.TRYWAIT P1, [R0+URZ+0x90], R8 ;  /* 0x00009008000075a7 */ /* 0x0022a400080211ff */
[----:B--2---:R-:W-:Y:S05]  /*a940*/  @!P1 NANOSLEEP.SYNCS 0x989680 ;  /* 0x009896800000995d */ /* 0x004fea0003900000 */
[----:B------:R-:W2:Y:S02]  /*a950*/  @!P1 SYNCS.PHASECHK.TRANS64 P1, [R0+URZ+0x90], R8 ;  /* 0x00009008000095a7 */ /* 0x000ea400080210ff */
[----:B--2---:R-:W-:Y:S05]  /*a960*/  @!P1 BRA `(.L_x_180) ;  /* 0xfffffffc00f09947 */ /* 0x004fea000383ffff */
[----:B------:R-:W-:Y:S05]  /*a970*/  BRA `(.L_x_181) ;  /* 0xffffffb000ec7947 */ /* 0x000fea000383ffff */
.L_x_90:
[----:B------:R-:W-:Y:S07]  /*a980*/  MOV R0, UR31 ;  /* 0x0000001f00007c02 */ /* 0x000fee0008000f00 */
.L_x_182:
[----:B-1----:R1:W2:Y:S02]  /*a990*/  SYNCS.PHASECHK.TRANS64.TRYWAIT P0, [R0+URZ+0x98], R8 ;  /* 0x00009808000075a7 */ /* 0x0022a400080011ff */
[----:B--2---:R-:W-:Y:S05]  /*a9a0*/  @!P0 NANOSLEEP.SYNCS 0x989680 ;  /* 0x009896800000895d */ /* 0x004fea0003900000 */
[----:B------:R-:W2:Y:S02]  /*a9b0*/  @!P0 SYNCS.PHASECHK.TRANS64 P0, [R0+URZ+0x98], R8 ;  /* 0x00009808000085a7 */ /* 0x000ea400080010ff */
[----:B--2---:R-:W-:Y:S05]  /*a9c0*/  @!P0 BRA `(.L_x_182) ;  /* 0xfffffffc00f08947 */ /* 0x004fea000383ffff */
[----:B------:R-:W-:Y:S05]  /*a9d0*/  BRA `(.L_x_183) ;  /* 0xffffffb4005c7947 */ /* 0x000fea000383ffff */
.L_x_92:
[----:B------:R-:W-:-:S07]  /*a9e0*/  MOV R0, UR31 ;  /* 0x0000001f00007c02 */ /* 0x000fce0008000f00 */
.L_x_184:
[----:B-1----:R1:W2:Y:S02]  /*a9f0*/  SYNCS.PHASECHK.TRANS64.TRYWAIT P0, [R0+URZ+0x80], R2 ;  /* 0x00008002000075a7 */ /* 0x0022a400080011ff */
[----:B--2---:R-:W-:Y:S05]  /*aa00*/  @!P0 NANOSLEEP.SYNCS 0x989680 ;  /* 0x009896800000895d */ /* 0x004fea0003900000 */
[----:B------:R-:W2:Y:S02]  /*aa10*/  @!P0 SYNCS.PHASECHK.TRANS64 P0, [R0+URZ+0x80], R2 ;  /* 0x00008002000085a7 */ /* 0x000ea400080010ff */
[----:B--2---:R-:W-:Y:S05]  /*aa20*/  @!P0 BRA `(.L_x_184) ;  /* 0xfffffffc00f08947 */ /* 0x004fea000383ffff */
[----:B------:R-:W-:Y:S05]  /*aa30*/  BRA `(.L_x_185) ;  /* 0xffffffb400e87947 */ /* 0x000fea000383ffff */
.L_x_93:
[----:B-1----:R-:W-:-:S07]  /*aa40*/  MOV R0, UR31 ;  /* 0x0000001f00007c02 */ /* 0x002fce0008000f00 */
.L_x_186:
[----:B-1----:R1:W2:Y:S02]  /*aa50*/  SYNCS.PHASECHK.TRANS64.TRYWAIT P0, [R0+URZ+0x88], R2 ;  /* 0x00008802000075a7 */ /* 0x0022a400080011ff */
[----:B--2---:R-:W-:Y:S05]  /*aa60*/  @!P0 NANOSLEEP.SYNCS 0x989680 ;  /* 0x009896800000895d */ /* 0x004fea0003900000 */
[----:B------:R-:W2:Y:S02]  /*aa70*/  @!P0 SYNCS.PHASECHK.TRANS64 P0, [R0+URZ+0x88], R2 ;  /* 0x00008802000085a7 */ /* 0x000ea400080010ff */
[----:B--2---:R-:W-:Y:S05]  /*aa80*/  @!P0 BRA `(.L_x_186) ;  /* 0xfffffffc00f08947 */ /* 0x004fea000383ffff */
[----:B------:R-:W-:Y:S05]  /*aa90*/  BRA `(.L_x_187) ;  /* 0xffffffb400d87947 */ /* 0x000fea000383ffff */
.L_x_94:
[----:B-1----:R-:W-:-:S07]  /*aaa0*/  MOV R0, UR31 ;  /* 0x0000001f00007c02 */ /* 0x002fce0008000f00 */
.L_x_188:
[----:B-1----:R1:W2:Y:S02]  /*aab0*/  SYNCS.PHASECHK.TRANS64.TRYWAIT P0, [R0+URZ+0x90], R2 ;  /* 0x00009002000075a7 */ /* 0x0022a400080011ff */
[----:B--2---:R-:W-:Y:S05]  /*aac0*/  @!P0 NANOSLEEP.SYNCS 0x989680 ;  /* 0x009896800000895d */ /* 0x004fea0003900000 */
[----:B------:R-:W2:Y:S02]  /*aad0*/  @!P0 SYNCS.PHASECHK.TRANS64 P0, [R0+URZ+0x90], R2 ;  /* 0x00009002000085a7 */ /* 0x000ea400080010ff */
[----:B--2---:R-:W-:Y:S05]  /*aae0*/  @!P0 BRA `(.L_x_188) ;  /* 0xfffffffc00f08947 */ /* 0x004fea000383ffff */
[----:B------:R-:W-:Y:S05]  /*aaf0*/  BRA `(.L_x_189) ;  /* 0xffffffb400c87947 */ /* 0x000fea000383ffff */
.L_x_96:
[----:B------:R-:W-:Y:S07]  /*ab00*/  MOV R0, UR49 ;  /* 0x0000003100007c02 */ /* 0x000fee0008000f00 */
.L_x_190:
[----:B-1----:R1:W2:Y:S02]  /*ab10*/  SYNCS.PHASECHK.TRANS64.TRYWAIT P0, [R0+URZ+0xb0], R2 ;  /* 0x0000b002000075a7 */ /* 0x0022a400080011ff */
[----:B--2---:R-:W-:Y:S05]  /*ab20*/  @!P0 NANOSLEEP.SYNCS 0x989680 ;  /* 0x009896800000895d */ /* 0x004fea0003900000 */
[----:B------:R-:W2:Y:S02]  /*ab30*/  @!P0 SYNCS.PHASECHK.TRANS64 P0, [R0+URZ+0xb0], R2 ;  /* 0x0000b002000085a7 */ /* 0x000ea400080010ff */
[----:B--2---:R-:W-:Y:S05]  /*ab40*/  @!P0 BRA `(.L_x_190) ;  /* 0xfffffffc00f08947 */ /* 0x004fea000383ffff */
[----:B------:R-:W-:Y:S05]  /*ab50*/  BRA `(.L_x_191) ;  /* 0xffffffb800a87947 */ /* 0x000fea000383ffff */
.L_x_107:
[----:B-1----:R-:W-:Y:S04]  /*ab60*/  MOV R2, UR49 ;  /* 0x0000003100027c02 */ /* 0x002fe80008000f00 */
[----:B------:R1:W3:Y:S03]  /*ab70*/  SYNCS.PHASECHK.TRANS64.TRYWAIT P1, [R2+URZ+0x60], R3 ;  /* 0x00006003020075a7 */ /* 0x0002e600080211ff */
[----:B---3--:R-:W-:Y:S05]  /*ab80*/  @!P1 NANOSLEEP.SYNCS 0x989680 ;  /* 0x009896800000995d */ /* 0x008fea0003900000 */
[----:B------:R-:W3:Y:S02]  /*ab90*/  @!P1 SYNCS.PHASECHK.TRANS64 P1, [R2+URZ+0x60], R3 ;  /* 0x00006003020095a7 */ /* 0x000ee400080210ff */
[----:B---3--:R-:W-:Y:S05]  /*aba0*/  @!P1 BRA `(.L_x_107) ;  /* 0xfffffffc00ec9947 */ /* 0x008fea000383ffff */
[----:B------:R-:W-:Y:S05]  /*abb0*/  BRA `(.L_x_106) ;  /* 0xffffffcc00207947 */ /* 0x000fea000383ffff */
.L_x_109:
[----:B-1----:R1:W4:Y:S02]  /*abc0*/  SYNCS.PHASECHK.TRANS64.TRYWAIT P0, [R72+URZ+0xc0], R0 ;  /* 0x0000c000480075a7 */ /* 0x00232400080011ff */
[----:B----4-:R-:W-:Y:S05]  /*abd0*/  @!P0 NANOSLEEP.SYNCS 0x989680 ;  /* 0x009896800000895d */ /* 0x010fea0003900000 */
[----:B------:R-:W4:Y:S02]  /*abe0*/  @!P0 SYNCS.PHASECHK.TRANS64 P0, [R72+URZ+0xc0], R0 ;  /* 0x0000c000480085a7 */ /* 0x000f2400080010ff */
[----:B----4-:R-:W-:Y:S05]  /*abf0*/  @!P0 BRA `(.L_x_109) ;  /* 0xfffffffc00f08947 */ /* 0x010fea000383ffff */
[----:B------:R-:W-:Y:S05]  /*ac00*/  BRA `(.L_x_108) ;  /* 0xffffffcc00487947 */ /* 0x000fea000383ffff */
.L_x_118:
[----:B-1----:R1:W2:Y:S02]  /*ac10*/  SYNCS.PHASECHK.TRANS64.TRYWAIT P0, [R2+URZ+0x60], R0 ;  /* 0x00006000020075a7 */ /* 0x0022a400080011ff */
[----:B--2---:R-:W-:Y:S05]  /*ac20*/  @!P0 NANOSLEEP.SYNCS 0x989680 ;  /* 0x009896800000895d */ /* 0x004fea0003900000 */
[----:B------:R-:W2:Y:S02]  /*ac30*/  @!P0 SYNCS.PHASECHK.TRANS64 P0, [R2+URZ+0x60], R0 ;  /* 0x00006000020085a7 */ /* 0x000ea400080010ff */
[----:B--2---:R-:W-:Y:S05]  /*ac40*/  @!P0 BRA `(.L_x_118) ;  /* 0xfffffffc00f08947 */ /* 0x004fea000383ffff */
[----:B------:R-:W-:Y:S05]  /*ac50*/  BRA `(.L_x_117) ;  /* 0xffffffd400787947 */ /* 0x000fea000383ffff */
.L_x_126:
[----:B-1----:R1:W2:Y:S02]  /*ac60*/  SYNCS.PHASECHK.TRANS64.TRYWAIT P0, [R6+URZ+0x60], R5 ;  /* 0x00006005060075a7 */ /* 0x0022a400080011ff */
[----:B--2---:R-:W-:Y:S05]  /*ac70*/  @!P0 NANOSLEEP.SYNCS 0x989680 ;  /* 0x009896800000895d */ /* 0x004fea0003900000 */
[----:B------:R-:W2:Y:S02]  /*ac80*/  @!P0 SYNCS.PHASECHK.TRANS64 P0, [R6+URZ+0x60], R5 ;  /* 0x00006005060085a7 */ /* 0x000ea400080010ff */
[----:B--2---:R-:W-:Y:S05]  /*ac90*/  @!P0 BRA `(.L_x_126) ;  /* 0xfffffffc00f08947 */ /* 0x004fea000383ffff */
[----:B------:R-:W-:Y:S05]  /*aca0*/  BRA `(.L_x_125) ;  /* 0xffffffdc00c87947 */ /* 0x000fea000383ffff */
.L_x_134:
[----:B-1----:R1:W2:Y:S02]  /*acb0*/  SYNCS.PHASECHK.TRANS64.TRYWAIT P0, [R0+URZ+0x60], R5 ;  /* 0x00006005000075a7 */ /* 0x0022a400080011ff */
[----:B--2---:R-:W-:Y:S05]  /*acc0*/  @!P0 NANOSLEEP.SYNCS 0x989680 ;  /* 0x009896800000895d */ /* 0x004fea0003900000 */
[----:B------:R-:W2:Y:S02]  /*acd0*/  @!P0 SYNCS.PHASECHK.TRANS64 P0, [R0+URZ+0x60], R5 ;  /* 0x00006005000085a7 */ /* 0x000ea400080010ff */
[----:B--2---:R-:W-:Y:S05]  /*ace0*/  @!P0 BRA `(.L_x_134) ;  /* 0xfffffffc00f08947 */ /* 0x004fea000383ffff */
[----:B------:R-:W-:Y:S05]  /*acf0*/  BRA `(.L_x_133) ;  /* 0xffffffe800147947 */ /* 0x000fea000383ffff */
        .weak           $__internal_0_$__cuda_sm10x_tcgen05_guardrail_trap_col_being_dealloced_not_returned_by_alloc
        .type           $__internal_0_$__cuda_sm10x_tcgen05_guardrail_trap_col_being_dealloced_not_returned_by_alloc,@function
        .size           $__internal_0_$__cuda_sm10x_tcgen05_guardrail_trap_col_being_dealloced_not_returned_by_alloc,($__internal_1_$__cuda_sm10x_tcgen05_guardrail_trap_phase_invalid_during_alloc - $__internal_0_$__cuda_sm10x_tcgen05_guardrail_trap_col_being_dealloced_not_returned_by_alloc)
$__internal_0_$__cuda_sm10x_tcgen05_guardrail_trap_col_being_dealloced_not_returned_by_alloc:
[----:B------:R-:W-:Y:S05]  /*ad00*/  BPT.TRAP 0x1 ;  /* 0x000000040000795c */ /* 0x000fea0000300000 */
[----:B------:R-:W-:-:S04]  /*ad10*/  HFMA2 R3, -RZ, RZ, 0, 0 ;  /* 0x00000000ff037431 */ /* 0x000fc800000001ff */
[----:B------:R-:W-:Y:S05]  /*ad20*/  RET.REL.NODEC R2 `(_ZN7cutlass13device_kernelINS_4conv6kernel13ConvUniversalINS1_16ConvProblemShapeILNS1_8OperatorE2ELi2EEENS1_10collective14CollectiveConvINS1_47MainloopSm100TmaUmmaWarpSpecializedImplicitGemmILS5_2ELi6ELi2ELi1ELi2EN4cute5tupleIJNSA_1CILi2EEENSC_ILi1EEESE_EEEEENSB_IJNSC_ILi128EEENSB_IJSH_EEENSB_IJNSC_ILi64EEEEEEEEENS_10tfloat32_tESM_NSA_8TiledMMAINSA_8MMA_AtomIJNSA_23SM100_MMA_TF32_2x1SM_SSISM_SM_fLi128ELi128ELNSA_4UMMA5MajorE1ELSR_1ELNSQ_7ScaleInE0ELSS_0EEEEEENSA_6LayoutINSB_IJSE_SE_SE_EEENSB_IJNSC_ILi0EEESX_SX_EEEEENSB_IJNSA_10UnderscoreES10_S10_EEEEENS7_6detail27Sm100ImplicitGemmTileTraitsINSA_18SM100_TMA_2SM_LOADENSA_14ComposedLayoutINSA_7SwizzleILi2ELi5ELi2EEENSA_18smem_ptr_flag_bitsILi32EEENSV_INSB_IJNSC_ILi32EEENSC_ILi4EEEEEENSB_IJSE_S1B_EEEEEEEvEENS14_INSA_25SM100_TMA_2SM_LOAD_IM2COLES1G_vEEEENS_8epilogue10collective18CollectiveEpilogueINS1L_23Sm100TmaWarpSpecializedILi4ELi2ELi16ELb1ELb0EEEJNSB_IJSJ_SI_SK_EEENSB_IJNSV_ISJ_SE_EENSV_INSB_IJNSC_ILi16EEESD_EEENSB_IJSE_SJ_EEEEEEEESM_NSB_IJlNSB_IJSE_llEEESX_EEESM_S1Y_NS1L_6fusion15FusionCallbacksIS1P_NS1Z_17LinearCombinationISM_fSM_fLNS_15FloatRoundStyleE2EEES1Q_S1W_JEEENSA_5SM1004TMEM4LOAD26SM100_TMEM_LOAD_32dp32b16xENSA_13SM90_TMA_LOADENS16_INS17_ILi2ELi4ELi3EEES1A_NSV_INSB_IJNSC_ILi8EEES1S_EEENSB_IJS1S_SE_EEEEEEENSA_39AutoVectorizingCopyWithAssumedAlignmentILi128EEENSA_14SM90_TMA_STOREES2F_S2H_S2H_EEEvvEEEEvNT_6ParamsE) ;  /* 0xffffff5002b47950 */ /* 0x000fea0003c3ffff */
        .weak           $__internal_1_$__cuda_sm10x_tcgen05_guardrail_trap_phase_invalid_during_alloc
        .type           $__internal_1_$__cuda_sm10x_tcgen05_guardrail_trap_phase_invalid_during_alloc,@function
        .size           $__internal_1_$__cuda_sm10x_tcgen05_guardrail_trap_phase_invalid_during_alloc,($__internal_2_$__cuda_sm10x_tcgen05_guardrail_trap_unallocated_columns_being_dealloced - $__internal_1_$__cuda_sm10x_tcgen05_guardrail_trap_phase_invalid_during_alloc)
$__internal_1_$__cuda_sm10x_tcgen05_guardrail_trap_phase_invalid_during_alloc:
[----:B------:R-:W-:Y:S05]  /*ad30*/  BPT.TRAP 0x1 ;  /* 0x000000040000795c */ /* 0x000fea0000300000 */
[----:B------:R-:W-:-:S04]  /*ad40*/  MOV R5, 0x0 ;  /* 0x0000000000057802 */ /* 0x000fc80000000f00 */
[----:B------:R-:W-:Y:S05]  /*ad50*/  RET.REL.NODEC R4 `(_ZN7cutlass13device_kernelINS_4conv6kernel13ConvUniversalINS1_16ConvProblemShapeILNS1_8OperatorE2ELi2EEENS1_10collective14CollectiveConvINS1_47MainloopSm100TmaUmmaWarpSpecializedImplicitGemmILS5_2ELi6ELi2ELi1ELi2EN4cute5tupleIJNSA_1CILi2EEENSC_ILi1EEESE_EEEEENSB_IJNSC_ILi128EEENSB_IJSH_EEENSB_IJNSC_ILi64EEEEEEEEENS_10tfloat32_tESM_NSA_8TiledMMAINSA_8MMA_AtomIJNSA_23SM100_MMA_TF32_2x1SM_SSISM_SM_fLi128ELi128ELNSA_4UMMA5MajorE1ELSR_1ELNSQ_7ScaleInE0ELSS_0EEEEEENSA_6LayoutINSB_IJSE_SE_SE_EEENSB_IJNSC_ILi0EEESX_SX_EEEEENSB_IJNSA_10UnderscoreES10_S10_EEEEENS7_6detail27Sm100ImplicitGemmTileTraitsINSA_18SM100_TMA_2SM_LOADENSA_14ComposedLayoutINSA_7SwizzleILi2ELi5ELi2EEENSA_18smem_ptr_flag_bitsILi32EEENSV_INSB_IJNSC_ILi32EEENSC_ILi4EEEEEENSB_IJSE_S1B_EEEEEEEvEENS14_INSA_25SM100_TMA_2SM_LOAD_IM2COLES1G_vEEEENS_8epilogue10collective18CollectiveEpilogueINS1L_23Sm100TmaWarpSpecializedILi4ELi2ELi16ELb1ELb0EEEJNSB_IJSJ_SI_SK_EEENSB_IJNSV_ISJ_SE_EENSV_INSB_IJNSC_ILi16EEESD_EEENSB_IJSE_SJ_EEEEEEEESM_NSB_IJlNSB_IJSE_llEEESX_EEESM_S1Y_NS1L_6fusion15FusionCallbacksIS1P_NS1Z_17LinearCombinationISM_fSM_fLNS_15FloatRoundStyleE2EEES1Q_S1W_JEEENSA_5SM1004TMEM4LOAD26SM100_TMEM_LOAD_32dp32b16xENSA_13SM90_TMA_LOADENS16_INS17_ILi2ELi4ELi3EEES1A_NSV_INSB_IJNSC_ILi8EEES1S_EEENSB_IJS1S_SE_EEEEEEENSA_39AutoVectorizingCopyWithAssumedAlignmentILi128EEENSA_14SM90_TMA_STOREES2F_S2H_S2H_EEEvvEEEEvNT_6ParamsE) ;  /* 0xffffff5004a87950 */ /* 0x000fea0003c3ffff */
        .weak           $__internal_2_$__cuda_sm10x_tcgen05_guardrail_trap_unallocated_columns_being_dealloced
        .type           $__internal_2_$__cuda_sm10x_tcgen05_guardrail_trap_unallocated_columns_being_dealloced,@function
        .size           $__internal_2_$__cuda_sm10x_tcgen05_guardrail_trap_unallocated_columns_being_dealloced,(.L_x_193 - $__internal_2_$__cuda_sm10x_tcgen05_guardrail_trap_unallocated_columns_being_dealloced)
$__internal_2_$__cuda_sm10x_tcgen05_guardrail_trap_unallocated_columns_being_dealloced:
[----:B------:R-:W-:Y:S05]  /*ad60*/  BPT.TRAP 0x1 ;  /* 0x000000040000795c */ /* 0x000fea0000300000 */
[----:B------:R-:W-:-:S04]  /*ad70*/  HFMA2 R3, -RZ, RZ, 0, 0 ;  /* 0x00000000ff037431 */ /* 0x000fc800000001ff */
[----:B------:R-:W-:Y:S05]  /*ad80*/  RET.REL.NODEC R2 `(_ZN7cutlass13device_kernelINS_4conv6kernel13ConvUniversalINS1_16ConvProblemShapeILNS1_8OperatorE2ELi2EEENS1_10collective14CollectiveConvINS1_47MainloopSm100TmaUmmaWarpSpecializedImplicitGemmILS5_2ELi6ELi2ELi1ELi2EN4cute5tupleIJNSA_1CILi2EEENSC_ILi1EEESE_EEEEENSB_IJNSC_ILi128EEENSB_IJSH_EEENSB_IJNSC_ILi64EEEEEEEEENS_10tfloat32_tESM_NSA_8TiledMMAINSA_8MMA_AtomIJNSA_23SM100_MMA_TF32_2x1SM_SSISM_SM_fLi128ELi128ELNSA_4UMMA5MajorE1ELSR_1ELNSQ_7ScaleInE0ELSS_0EEEEEENSA_6LayoutINSB_IJSE_SE_SE_EEENSB_IJNSC_ILi0EEESX_SX_EEEEENSB_IJNSA_10UnderscoreES10_S10_EEEEENS7_6detail27Sm100ImplicitGemmTileTraitsINSA_18SM100_TMA_2SM_LOADENSA_14ComposedLayoutINSA_7SwizzleILi2ELi5ELi2EEENSA_18smem_ptr_flag_bitsILi32EEENSV_INSB_IJNSC_ILi32EEENSC_ILi4EEEEEENSB_IJSE_S1B_EEEEEEEvEENS14_INSA_25SM100_TMA_2SM_LOAD_IM2COLES1G_vEEEENS_8epilogue10collective18CollectiveEpilogueINS1L_23Sm100TmaWarpSpecializedILi4ELi2ELi16ELb1ELb0EEEJNSB_IJSJ_SI_SK_EEENSB_IJNSV_ISJ_SE_EENSV_INSB_IJNSC_ILi16EEESD_EEENSB_IJSE_SJ_EEEEEEEESM_NSB_IJlNSB_IJSE_llEEESX_EEESM_S1Y_NS1L_6fusion15FusionCallbacksIS1P_NS1Z_17LinearCombinationISM_fSM_fLNS_15FloatRoundStyleE2EEES1Q_S1W_JEEENSA_5SM1004TMEM4LOAD26SM100_TMEM_LOAD_32dp32b16xENSA_13SM90_TMA_LOADENS16_INS17_ILi2ELi4ELi3EEES1A_NSV_INSB_IJNSC_ILi8EEES1S_EEENSB_IJS1S_SE_EEEEEEENSA_39AutoVectorizingCopyWithAssumedAlignmentILi128EEENSA_14SM90_TMA_STOREES2F_S2H_S2H_EEEvvEEEEvNT_6ParamsE) ;  /* 0xffffff50029c7950 */ /* 0x000fea0003c3ffff */
.L_x_192:
[----:B------:R-:W-:-:S00]  /*ad90*/  BRA `(.L_x_192) ;  /* 0xfffffffc00fc7947 */ /* 0x000fc0000383ffff */
[----:B------:R-:W-:-:S00]  /*ada0*/  NOP ;  /* 0x0000000000007918 */ /* 0x000fc00000000000 */
        /* <DEDUP_REMOVED lines=13> */
.L_x_193:


//--------------------- .nv.global.init           --------------------------
	.section	.nv.global.init,"aw",@progbits
.nv.global.init:
	.type		$str$29,@object
	.size		$str$29,($str$30 - $str$29)
$str$29:
        /*0000*/ 	.byte	0x28, 0x61, 0x64, 0x64, 0x72, 0x65, 0x73, 0x73, 0x20, 0x26, 0x20, 0x6d, 0x61, 0x73, 0x6b, 0x29
        /*0010*/ 	.byte	0x20, 0x3d, 0x3d, 0x20, 0x30, 0x00
	.type		$str$30,@object
	.size		$str$30,($str$28 - $str$30)
$str$30:
        /*0016*/ 	.byte	0x2f, 0x74, 0x6d, 0x70, 0x2f, 0x63, 0x75, 0x74, 0x6c, 0x61, 0x73, 0x73, 0x5f, 0x73, 0x77, 0x65
        /*0026*/ 	.byte	0x65, 0x70, 0x5f, 0x73, 0x72, 0x63, 0x2f, 0x69, 0x6e, 0x63, 0x6c, 0x75, 0x64, 0x65, 0x2f, 0x63
        /*0036*/ 	.byte	0x75, 0x74, 0x65, 0x2f, 0x70, 0x6f, 0x69, 0x6e, 0x74, 0x65, 0x72, 0x5f, 0x66, 0x6c, 0x61, 0x67
        /*0046*/ 	.byte	0x67, 0x65, 0x64, 0x2e, 0x68, 0x70, 0x70, 0x00
	.type		$str$28,@object
	.size		$str$28,($str$27 - $str$28)
$str$28:
        /*004e*/ 	.byte	0x2f, 0x74, 0x6d, 0x70, 0x2f, 0x63, 0x75, 0x74, 0x6c, 0x61, 0x73, 0x73, 0x5f, 0x73, 0x77, 0x65
        /*005e*/ 	.byte	0x65, 0x70, 0x5f, 0x73, 0x72, 0x63, 0x2f, 0x69, 0x6e, 0x63, 0x6c, 0x75, 0x64, 0x65, 0x2f, 0x63
        /*006e*/ 	.byte	0x75, 0x74, 0x65, 0x2f, 0x61, 0x74, 0x6f, 0x6d, 0x2f, 0x63, 0x6f, 0x70, 0x79, 0x5f, 0x74, 0x72
        /*007e*/ 	.byte	0x61, 0x69, 0x74, 0x73, 0x5f, 0x73, 0x6d, 0x31, 0x30, 0x30, 0x2e, 0x68, 0x70, 0x70, 0x00
	.type		$str$27,@object
	.size		$str$27,(__unnamed_1 - $str$27)
$str$27:
        /*008d*/ 	.byte	0x28, 0x28, 0x75, 0x69, 0x6e, 0x74, 0x33, 0x32, 0x5f, 0x74, 0x28, 0x74, 0x68, 0x72, 0x65, 0x61
        /*009d*/ 	.byte	0x64, 0x49, 0x64, 0x78, 0x2e, 0x78, 0x29, 0x20, 0x2f, 0x20, 0x33, 0x32, 0x29, 0x20, 0x25, 0x20
        /*00ad*/ 	.byte	0x34, 0x29, 0x20, 0x3d, 0x3d, 0x20, 0x28, 0x28, 0x28, 0x74, 0x6d, 0x65, 0x6d, 0x5f, 0x61, 0x64
        /*00bd*/ 	.byte	0x64, 0x72, 0x20, 0x3e, 0x3e, 0x20, 0x31, 0x36, 0x29, 0x20, 0x2f, 0x20, 0x33, 0x32, 0x29, 0x20
        /*00cd*/ 	.byte	0x25, 0x20, 0x34, 0x29, 0x00
	.type		__unnamed_1,@object
	.size		__unnamed_1,(__unnamed_2 - __unnamed_1)
__unnamed_1:
        /*00d2*/ 	.byte	0x61, 0x75, 0x74, 0x6f, 0x20, 0x63, 0x75, 0x74, 0x65, 0x3a, 0x3a, 0x61, 0x73, 0x5f, 0x70, 0x6f
        /* <DEDUP_REMOVED lines=24> */
        /*0262*/ 	.byte	0x43, 0x3c, 0x32, 0x30, 0x34, 0x38, 0x3e, 0x3e, 0x3e, 0x3e, 0x5d, 0x00
	.type		__unnamed_2,@object
	.size		__unnamed_2,(.L_2 - __unnamed_2)
__unnamed_2:
        /* <DEDUP_REMOVED lines=42> */
        /*050e*/ 	.byte	0x3e, 0x5d, 0x00
.L_2:


//--------------------- .nv.shared._ZN7cutlass13device_kernelINS_4conv6kernel13ConvUniversalINS1_16ConvProblemShapeILNS1_8OperatorE2ELi2EEENS1_10collective14CollectiveConvINS1_47MainloopSm100TmaUmmaWarpSpecializedImplicitGemmILS5_2ELi6ELi2ELi1ELi2EN4cute5tupleIJNSA_1CILi2EEENSC_ILi1EEESE_EEEEENSB_IJNSC_ILi128EEENSB_IJSH_EEENSB_IJNSC_ILi64EEEEEEEEENS_10tfloat32_tESM_NSA_8TiledMMAINSA_8MMA_AtomIJNSA_23SM100_MMA_TF32_2x1SM_SSISM_SM_fLi128ELi128ELNSA_4UMMA5MajorE1ELSR_1ELNSQ_7ScaleInE0ELSS_0EEEEEENSA_6LayoutINSB_IJSE_SE_SE_EEENSB_IJNSC_ILi0EEESX_SX_EEEEENSB_IJNSA_10UnderscoreES10_S10_EEEEENS7_6detail27Sm100ImplicitGemmTileTraitsINSA_18SM100_TMA_2SM_LOADENSA_14ComposedLayoutINSA_7SwizzleILi2ELi5ELi2EEENSA_18smem_ptr_flag_bitsILi32EEENSV_INSB_IJNSC_ILi32EEENSC_ILi4EEEEEENSB_IJSE_S1B_EEEEEEEvEENS14_INSA_25SM100_TMA_2SM_LOAD_IM2COLES1G_vEEEENS_8epilogue10collective18CollectiveEpilogueINS1L_23Sm100TmaWarpSpecializedILi4ELi2ELi16ELb1ELb0EEEJNSB_IJSJ_SI_SK_EEENSB_IJNSV_ISJ_SE_EENSV_INSB_IJNSC_ILi16EEESD_EEENSB_IJSE_SJ_EEEEEEEESM_NSB_IJlNSB_IJSE_llEEESX_EEESM_S1Y_NS1L_6fusion15FusionCallbacksIS1P_NS1Z_17LinearCombinationISM_fSM_fLNS_15FloatRoundStyleE2EEES1Q_S1W_JEEENSA_5SM1004TMEM4LOAD26SM100_TMEM_LOAD_32dp32b16xENSA_13SM90_TMA_LOADENS16_INS17_ILi2ELi4ELi3EEES1A_NSV_INSB_IJNSC_ILi8EEES1S_EEENSB_IJS1S_SE_EEEEEEENSA_39AutoVectorizingCopyWithAssumedAlignmentILi128EEENSA_14SM90_TMA_STOREES2F_S2H_S2H_EEEvvEEEEvNT_6ParamsE --------------------------
	.section	.nv.shared._ZN7cutlass13device_kernelINS_4conv6kernel13ConvUniversalINS1_16ConvProblemShapeILNS1_8OperatorE2ELi2EEENS1_10collective14CollectiveConvINS1_47MainloopSm100TmaUmmaWarpSpecializedImplicitGemmILS5_2ELi6ELi2ELi1ELi2EN4cute5tupleIJNSA_1CILi2EEENSC_ILi1EEESE_EEEEENSB_IJNSC_ILi128EEENSB_IJSH_EEENSB_IJNSC_ILi64EEEEEEEEENS_10tfloat32_tESM_NSA_8TiledMMAINSA_8MMA_AtomIJNSA_23SM100_MMA_TF32_2x1SM_SSISM_SM_fLi128ELi128ELNSA_4UMMA5MajorE1ELSR_1ELNSQ_7ScaleInE0ELSS_0EEEEEENSA_6LayoutINSB_IJSE_SE_SE_EEENSB_IJNSC_ILi0EEESX_SX_EEEEENSB_IJNSA_10UnderscoreES10_S10_EEEEENS7_6detail27Sm100ImplicitGemmTileTraitsINSA_18SM100_TMA_2SM_LOADENSA_14ComposedLayoutINSA_7SwizzleILi2ELi5ELi2EEENSA_18smem_ptr_flag_bitsILi32EEENSV_INSB_IJNSC_ILi32EEENSC_ILi4EEEEEENSB_IJSE_S1B_EEEEEEEvEENS14_INSA_25SM100_TMA_2SM_LOAD_IM2COLES1G_vEEEENS_8epilogue10collective18CollectiveEpilogueINS1L_23Sm100TmaWarpSpecializedILi4ELi2ELi16ELb1ELb0EEEJNSB_IJSJ_SI_SK_EEENSB_IJNSV_ISJ_SE_EENSV_INSB_IJNSC_ILi16EEESD_EEENSB_IJSE_SJ_EEEEEEEESM_NSB_IJlNSB_IJSE_llEEESX_EEESM_S1Y_NS1L_6fusion15FusionCallbacksIS1P_NS1Z_17LinearCombinationISM_fSM_fLNS_15FloatRoundStyleE2EEES1Q_S1W_JEEENSA_5SM1004TMEM4LOAD26SM100_TMEM_LOAD_32dp32b16xENSA_13SM90_TMA_LOADENS16_INS17_ILi2ELi4ELi3EEES1A_NSV_INSB_IJNSC_ILi8EEES1S_EEENSB_IJS1S_SE_EEEEEEENSA_39AutoVectorizingCopyWithAssumedAlignmentILi128EEENSA_14SM90_TMA_STOREES2F_S2H_S2H_EEEvvEEEEvNT_6ParamsE,"aw",@nobits
	.sectionflags	@""
	.align	16
	.zero		1024


//--------------------- .nv.shared.reserved.0     --------------------------
	.section	.nv.shared.reserved.0,"aw",@nobits
	.weak		__nv_reservedSMEM_offset_0_alias
	.size		__nv_reservedSMEM_offset_0_alias, 0, 64
	.other		__nv_reservedSMEM_offset_0_alias,@"STO_CUDA_RESERVED_SHARED STV_DEFAULT"
__nv_reservedSMEM_offset_0_alias:
	.zero		0
.nv.shared.reserved.0:
	.zero		64
	.weak		__nv_reservedSMEM_tcgen05_partition
	.type		__nv_reservedSMEM_tcgen05_partition,@object
	.size		__nv_reservedSMEM_tcgen05_partition,(.L_0 - __nv_reservedSMEM_tcgen05_partition)
__nv_reservedSMEM_tcgen05_partition:
	.zero		32
.L_0:


//--------------------- .nv.global                --------------------------
	.section	.nv.global,"aw",@nobits
.nv.global:
	.type		_ZN39_INTERNAL_65e2e322_4_k_cu_9e475242_34294cute1_E,@object
	.size		_ZN39_INTERNAL_65e2e322_4_k_cu_9e475242_34294cute1_E,(_ZN39_INTERNAL_65e2e322_4_k_cu_9e475242_34294cuda3std3__45__cpo6cbeginE - _ZN39_INTERNAL_65e2e322_4_k_cu_9e475242_34294cute1_E)
_ZN39_INTERNAL_65e2e322_4_k_cu_9e475242_34294cute1_E:
	.zero		1
	.type		_ZN39_INTERNAL_65e2e322_4_k_cu_9e475242_34294cuda3std3__45__cpo6cbeginE,@object
	.size		_ZN39_INTERNAL_65e2e322_4_k_cu_9e475242_34294cuda3std3__45__cpo6cbeginE,(_ZN39_INTERNAL_65e2e322_4_k_cu_9e475242_34294cuda3std3__48in_placeE - _ZN39_INTERNAL_65e2e322_4_k_cu_9e475242_34294cuda3std3__45__cpo6cbeginE)
_ZN39_INTERNAL_65e2e322_4_k_cu_9e475242_34294cuda3std3__45__cpo6cbeginE:
	.zero		1
	.type		_ZN39_INTERNAL_65e2e322_4_k_cu_9e475242_34294cuda3std3__48in_placeE,@object
	.size		_ZN39_INTERNAL_65e2e322_4_k_cu_9e475242_34294cuda3std3__48in_placeE,(_ZN39_INTERNAL_65e2e322_4_k_cu_9e475242_34294cuda3std6ranges3__45__cpo9iter_moveE - _ZN39_INTERNAL_65e2e322_4_k_cu_9e475242_34294cuda3std3__48in_placeE)
_ZN39_INTERNAL_65e2e322_4_k_cu_9e475242_34294cuda3std3__48in_placeE:
	.zero		1
	.type		_ZN39_INTERNAL_65e2e322_4_k_cu_9e475242_34294cuda3std6ranges3__45__cpo9iter_moveE,@object
	.size		_ZN39_INTERNAL_65e2e322_4_k_cu_9e475242_34294cuda3std6ranges3__45__cpo9iter_moveE,(_ZN39_INTERNAL_65e2e322_4_k_cu_9e475242_34294cuda3std3__45__cpo5beginE - _ZN39_INTERNAL_65e2e322_4_k_cu_9e475242_34294cuda3std6ranges3__45__cpo9iter_moveE)
_ZN39_INTERNAL_65e2e322_4_k_cu_9e475242_34294cuda3std6ranges3__45__cpo9iter_moveE:
	.zero		1
	.type		_ZN39_INTERNAL_65e2e322_4_k_cu_9e475242_34294cuda3std3__45__cpo5beginE,@object
	.size		_ZN39_INTERNAL_65e2e322_4_k_cu_9e475242_34294cuda3std3__45__cpo5beginE,(_ZN39_INTERNAL_65e2e322_4_k_cu_9e475242_34294cuda3std3__441_GLOBAL__N__65e2e322_4_k_cu_9e475242_34296ignoreE - _ZN39_INTERNAL_65e2e322_4_k_cu_9e475242_34294cuda3std3__45__cpo5beginE)
_ZN39_INTERNAL_65e2e322_4_k_cu_9e475242_34294cuda3std3__45__cpo5beginE:
	.zero		1
	.type		_ZN39_INTERNAL_65e2e322_4_k_cu_9e475242_34294cuda3std3__441_GLOBAL__N__65e2e322_4_k_cu_9e475242_34296ignoreE,@object
	.size		_ZN39_INTERNAL_65e2e322_4_k_cu_9e475242_34294cuda3std3__441_GLOBAL__N__65e2e322_4_k_cu_9e475242_34296ignoreE,(_ZN39_INTERNAL_65e2e322_4_k_cu_9e475242_34294cute7productE - _ZN39_INTERNAL_65e2e322_4_k_cu_9e475242_34294cuda3std3__441_GLOBAL__N__65e2e322_4_k_cu_9e475242_34296ignoreE)
_ZN39_INTERNAL_65e2e322_4_k_cu_9e475242_34294cuda3std3__441_GLOBAL__N__65e2e322_4_k_cu_9e475242_34296ignoreE:
	.zero		1
	.type		_ZN39_INTERNAL_65e2e322_4_k_cu_9e475242_34294cute7productE,@object
	.size		_ZN39_INTERNAL_65e2e322_4_k_cu_9e475242_34294cute7productE,(_ZN39_INTERNAL_65e2e322_4_k_cu_9e475242_34294cuda3std3__45__cpo3endE - _ZN39_INTERNAL_65e2e322_4_k_cu_9e475242_34294cute7productE)
_ZN39_INTERNAL_65e2e322_4_k_cu_9e475242_34294cute7productE:
	.zero		1
	.type		_ZN39_INTERNAL_65e2e322_4_k_cu_9e475242_34294cuda3std3__45__cpo3endE,@object
	.size		_ZN39_INTERNAL_65e2e322_4_k_cu_9e475242_34294cuda3std3__45__cpo3endE,(_ZN39_INTERNAL_65e2e322_4_k_cu_9e475242_34294cuda3std3__419piecewise_constructE - _ZN39_INTERNAL_65e2e322_4_k_cu_9e475242_34294cuda3std3__45__cpo3endE)
_ZN39_INTERNAL_65e2e322_4_k_cu_9e475242_34294cuda3std3__45__cpo3endE:
	.zero		1
	.type		_ZN39_INTERNAL_65e2e322_4_k_cu_9e475242_34294cuda3std3__419piecewise_constructE,@object
	.size		_ZN39_INTERNAL_65e2e322_4_k_cu_9e475242_34294cuda3std3__419piecewise_constructE,(_ZN39_INTERNAL_65e2e322_4_k_cu_9e475242_34294cuda3std3__45__cpo4cendE - _ZN39_INTERNAL_65e2e322_4_k_cu_9e475242_34294cuda3std3__419piecewise_constructE)
_ZN39_INTERNAL_65e2e322_4_k_cu_9e475242_34294cuda3std3__419piecewise_constructE:
	.zero		1
	.type		_ZN39_INTERNAL_65e2e322_4_k_cu_9e475242_34294cuda3std3__45__cpo4cendE,@object
	.size		_ZN39_INTERNAL_65e2e322_4_k_cu_9e475242_34294cuda3std3__45__cpo4cendE,(_ZN39_INTERNAL_65e2e322_4_k_cu_9e475242_34294cuda3std6ranges3__45__cpo4swapE - _ZN39_INTERNAL_65e2e322_4_k_cu_9e475242_34294cuda3std3__45__cpo4cendE)
_ZN39_INTERNAL_65e2e322_4_k_cu_9e475242_34294cuda3std3__45__cpo4cendE:
	.zero		1
	.type		_ZN39_INTERNAL_65e2e322_4_k_cu_9e475242_34294cuda3std6ranges3__45__cpo4swapE,@object
	.size		_ZN39_INTERNAL_65e2e322_4_k_cu_9e475242_34294cuda3std6ranges3__45__cpo4swapE,(.L_10 - _ZN39_INTERNAL_65e2e322_4_k_cu_9e475242_34294cuda3std6ranges3__45__cpo4swapE)
_ZN39_INTERNAL_65e2e322_4_k_cu_9e475242_34294cuda3std6ranges3__45__cpo4swapE:
	.zero		1
.L_10:


//--------------------- .nv.constant0._ZN7cutlass13device_kernelINS_4conv6kernel13ConvUniversalINS1_16ConvProblemShapeILNS1_8OperatorE2ELi2EEENS1_10collective14CollectiveConvINS1_47MainloopSm100TmaUmmaWarpSpecializedImplicitGemmILS5_2ELi6ELi2ELi1ELi2EN4cute5tupleIJNSA_1CILi2EEENSC_ILi1EEESE_EEEEENSB_IJNSC_ILi128EEENSB_IJSH_EEENSB_IJNSC_ILi64EEEEEEEEENS_10tfloat32_tESM_NSA_8TiledMMAINSA_8MMA_AtomIJNSA_23SM100_MMA_TF32_2x1SM_SSISM_SM_fLi128ELi128ELNSA_4UMMA5MajorE1ELSR_1ELNSQ_7ScaleInE0ELSS_0EEEEEENSA_6LayoutINSB_IJSE_SE_SE_EEENSB_IJNSC_ILi0EEESX_SX_EEEEENSB_IJNSA_10UnderscoreES10_S10_EEEEENS7_6detail27Sm100ImplicitGemmTileTraitsINSA_18SM100_TMA_2SM_LOADENSA_14ComposedLayoutINSA_7SwizzleILi2ELi5ELi2EEENSA_18smem_ptr_flag_bitsILi32EEENSV_INSB_IJNSC_ILi32EEENSC_ILi4EEEEEENSB_IJSE_S1B_EEEEEEEvEENS14_INSA_25SM100_TMA_2SM_LOAD_IM2COLES1G_vEEEENS_8epilogue10collective18CollectiveEpilogueINS1L_23Sm100TmaWarpSpecializedILi4ELi2ELi16ELb1ELb0EEEJNSB_IJSJ_SI_SK_EEENSB_IJNSV_ISJ_SE_EENSV_INSB_IJNSC_ILi16EEESD_EEENSB_IJSE_SJ_EEEEEEEESM_NSB_IJlNSB_IJSE_llEEESX_EEESM_S1Y_NS1L_6fusion15FusionCallbacksIS1P_NS1Z_17LinearCombinationISM_fSM_fLNS_15FloatRoundStyleE2EEES1Q_S1W_JEEENSA_5SM1004TMEM4LOAD26SM100_TMEM_LOAD_32dp32b16xENSA_13SM90_TMA_LOADENS16_INS17_ILi2ELi4ELi3EEES1A_NSV_INSB_IJNSC_ILi8EEES1S_EEENSB_IJS1S_SE_EEEEEEENSA_39AutoVectorizingCopyWithAssumedAlignmentILi128EEENSA_14SM90_TMA_STOREES2F_S2H_S2H_EEEvvEEEEvNT_6ParamsE --------------------------
	.section	.nv.constant0._ZN7cutlass13device_kernelINS_4conv6kernel13ConvUniversalINS1_16ConvProblemShapeILNS1_8OperatorE2ELi2EEENS1_10collective14CollectiveConvINS1_47MainloopSm100TmaUmmaWarpSpecializedImplicitGemmILS5_2ELi6ELi2ELi1ELi2EN4cute5tupleIJNSA_1CILi2EEENSC_ILi1EEESE_EEEEENSB_IJNSC_ILi128EEENSB_IJSH_EEENSB_IJNSC_ILi64EEEEEEEEENS_10tfloat32_tESM_NSA_8TiledMMAINSA_8MMA_AtomIJNSA_23SM100_MMA_TF32_2x1SM_SSISM_SM_fLi128ELi128ELNSA_4UMMA5MajorE1ELSR_1ELNSQ_7ScaleInE0ELSS_0EEEEEENSA_6LayoutINSB_IJSE_SE_SE_EEENSB_IJNSC_ILi0EEESX_SX_EEEEENSB_IJNSA_10UnderscoreES10_S10_EEEEENS7_6detail27Sm100ImplicitGemmTileTraitsINSA_18SM100_TMA_2SM_LOADENSA_14ComposedLayoutINSA_7SwizzleILi2ELi5ELi2EEENSA_18smem_ptr_flag_bitsILi32EEENSV_INSB_IJNSC_ILi32EEENSC_ILi4EEEEEENSB_IJSE_S1B_EEEEEEEvEENS14_INSA_25SM100_TMA_2SM_LOAD_IM2COLES1G_vEEEENS_8epilogue10collective18CollectiveEpilogueINS1L_23Sm100TmaWarpSpecializedILi4ELi2ELi16ELb1ELb0EEEJNSB_IJSJ_SI_SK_EEENSB_IJNSV_ISJ_SE_EENSV_INSB_IJNSC_ILi16EEESD_EEENSB_IJSE_SJ_EEEEEEEESM_NSB_IJlNSB_IJSE_llEEESX_EEESM_S1Y_NS1L_6fusion15FusionCallbacksIS1P_NS1Z_17LinearCombinationISM_fSM_fLNS_15FloatRoundStyleE2EEES1Q_S1W_JEEENSA_5SM1004TMEM4LOAD26SM100_TMEM_LOAD_32dp32b16xENSA_13SM90_TMA_LOADENS16_INS17_ILi2ELi4ELi3EEES1A_NSV_INSB_IJNSC_ILi8EEES1S_EEENSB_IJS1S_SE_EEEEEEENSA_39AutoVectorizingCopyWithAssumedAlignmentILi128EEENSA_14SM90_TMA_STOREES2F_S2H_S2H_EEEvvEEEEvNT_6ParamsE,"a",@progbits
	.sectionflags	@""
	.align	4
.nv.constant0._ZN7cutlass13device_kernelINS_4conv6kernel13ConvUniversalINS1_16ConvProblemShapeILNS1_8OperatorE2ELi2EEENS1_10collective14CollectiveConvINS1_47MainloopSm100TmaUmmaWarpSpecializedImplicitGemmILS5_2ELi6ELi2ELi1ELi2EN4cute5tupleIJNSA_1CILi2EEENSC_ILi1EEESE_EEEEENSB_IJNSC_ILi128EEENSB_IJSH_EEENSB_IJNSC_ILi64EEEEEEEEENS_10tfloat32_tESM_NSA_8TiledMMAINSA_8MMA_AtomIJNSA_23SM100_MMA_TF32_2x1SM_SSISM_SM_fLi128ELi128ELNSA_4UMMA5MajorE1ELSR_1ELNSQ_7ScaleInE0ELSS_0EEEEEENSA_6LayoutINSB_IJSE_SE_SE_EEENSB_IJNSC_ILi0EEESX_SX_EEEEENSB_IJNSA_10UnderscoreES10_S10_EEEEENS7_6detail27Sm100ImplicitGemmTileTraitsINSA_18SM100_TMA_2SM_LOADENSA_14ComposedLayoutINSA_7SwizzleILi2ELi5ELi2EEENSA_18smem_ptr_flag_bitsILi32EEENSV_INSB_IJNSC_ILi32EEENSC_ILi4EEEEEENSB_IJSE_S1B_EEEEEEEvEENS14_INSA_25SM100_TMA_2SM_LOAD_IM2COLES1G_vEEEENS_8epilogue10collective18CollectiveEpilogueINS1L_23Sm100TmaWarpSpecializedILi4ELi2ELi16ELb1ELb0EEEJNSB_IJSJ_SI_SK_EEENSB_IJNSV_ISJ_SE_EENSV_INSB_IJNSC_ILi16EEESD_EEENSB_IJSE_SJ_EEEEEEEESM_NSB_IJlNSB_IJSE_llEEESX_EEESM_S1Y_NS1L_6fusion15FusionCallbacksIS1P_NS1Z_17LinearCombinationISM_fSM_fLNS_15FloatRoundStyleE2EEES1Q_S1W_JEEENSA_5SM1004TMEM4LOAD26SM100_TMEM_LOAD_32dp32b16xENSA_13SM90_TMA_LOADENS16_INS17_ILi2ELi4ELi3EEES1A_NSV_INSB_IJNSC_ILi8EEES1S_EEENSB_IJS1S_SE_EEEEEEENSA_39AutoVectorizingCopyWithAssumedAlignmentILi128EEENSA_14SM90_TMA_STOREES2F_S2H_S2H_EEEvvEEEEvNT_6ParamsE:
	.zero		2944


//--------------------- SYMBOLS --------------------------

	.type		.nv.reservedSmem.offset0,@object
	.size		.nv.reservedSmem.offset0,0x4
	.type		.nv.reservedSmem.cap,@object
	.size		.nv.reservedSmem.cap,0x4
	.type		__assertfail,@function
